def matmul_kernel(
    a_ptr,
    b_ptr,
    c_ptr,
    M,
    N,
    K,
    stride_am,
    stride_ak,
    stride_bk,
    stride_bn,
    stride_cm,
    stride_cn,
    BLOCK_M: tl.constexpr,
    BLOCK_N: tl.constexpr,
    BLOCK_K: tl.constexpr,
    GROUP_M: tl.constexpr,
):
    pid = tl.program_id(axis=0)
    num_pid_m = tl.cdiv(M, BLOCK_M)
    num_pid_n = tl.cdiv(N, BLOCK_N)
    num_pid_in_group = GROUP_M * num_pid_n
    group_id = pid // num_pid_in_group
    first_pid_m = group_id * GROUP_M
    group_size_m = min(num_pid_m - first_pid_m, GROUP_M)
    pid_m = first_pid_m + ((pid % num_pid_in_group) % group_size_m)
    pid_n = (pid % num_pid_in_group) // group_size_m

    offs_am = (pid_m * BLOCK_M + tl.arange(0, BLOCK_M)) % M
    offs_bn = (pid_n * BLOCK_N + tl.arange(0, BLOCK_N)) % N
    offs_k = tl.arange(0, BLOCK_K)
    a_ptrs = a_ptr + offs_am[:, None] * stride_am + offs_k[None, :] * stride_ak
    b_ptrs = b_ptr + offs_k[:, None] * stride_bk + offs_bn[None, :] * stride_bn

    acc = tl.zeros((BLOCK_M, BLOCK_N), dtype=tl.float32)
    for kk in range(0, tl.cdiv(K, BLOCK_K)):
        a = tl.load(a_ptrs, mask=offs_k[None, :] < K - kk * BLOCK_K, other=0.0)
        b = tl.load(b_ptrs, mask=offs_k[:, None] < K - kk * BLOCK_K, other=0.0)
        acc = tl.dot(a, b, acc)
        a_ptrs += BLOCK_K * stride_ak
        b_ptrs += BLOCK_K * stride_bk

    c = acc.to(c_ptr.dtype.element_ty)
    offs_cm = pid_m * BLOCK_M + tl.arange(0, BLOCK_M)
    offs_cn = pid_n * BLOCK_N + tl.arange(0, BLOCK_N)
    c_ptrs = c_ptr + offs_cm[:, None] * stride_cm + offs_cn[None, :] * stride_cn
    mask = (offs_cm[:, None] < M) & (offs_cn[None, :] < N)
    tl.store(c_ptrs, c, mask=mask)

# config = {"BLOCK_K": 128, "BLOCK_M": 512, "BLOCK_N": 128, "GROUP_M": 8, "arch": "sm_100", "dtype": "bf16", "num_ctas": 2, "num_stages": 3, "num_warps": 4}
# arch = sm_100


// ===== COMPILED SASS (sm_100a) =====

	.target	sm_100a

	.elftype	@"ET_EXEC"


//--------------------- .note.nv.tkinfo           --------------------------
	.section	.note.nv.tkinfo,"",@"SHT_NOTE"
	.sectionflags	@"SHF_NOTE_NV_TKINFO"
	.tkinfo
        /*0018*/ 	.word	0x00000081
        /*0030*/ 	.string	""
        /*0030*/ 	.string	"ptxas-blackwell"
        /*0030*/ 	.string	"Cuda compilation tools, release 12.9, V12.9.86"
        /*0030*/ 	.string	"Build cuda_12.9.r12.9/compiler.36037853_0"
        /*0030*/ 	.string	"-v  -suppress-debug-info  -lineinfo  -arch sm_100a "



//--------------------- .note.nv.cuver            --------------------------
	.section	.note.nv.cuver,"",@"SHT_NOTE"
	.sectionflags	@"SHF_NOTE_NV_CUVER"
        /*0018*/ 	.short	0x0001
        /*001a*/ 	.short	0x0064
        /*001c*/ 	.short	0x0001
        /*001e*/ 	.short	0x0000
        /*0020*/ 	.short	0x0001
        /*0022*/ 	.short	0x0000


//--------------------- .nv.info                  --------------------------
	.section	.nv.info,"",@"SHT_CUDA_INFO"
	.align	4


	//----- nvinfo : EIATTR_REGCOUNT
	.align		4
        /*0000*/ 	.byte	0x04, 0x2f
        /*0002*/ 	.short	(.L_6 - .L_5)
	.align		4
.L_5:
        /*0004*/ 	.word	index@(matmul_kernel)
        /*0008*/ 	.word	0x00000060


	//----- nvinfo : EIATTR_FRAME_SIZE
	.align		4
.L_6:
        /*000c*/ 	.byte	0x04, 0x11
        /*000e*/ 	.short	(.L_8 - .L_7)
	.align		4
.L_7:
        /*0010*/ 	.word	index@($__internal_2_$__cuda_sm10x_tcgen05_guardrail_trap_unallocated_columns_being_dealloced)
        /*0014*/ 	.word	0x00001b70


	//----- nvinfo : EIATTR_FRAME_SIZE
	.align		4
.L_8:
        /*0018*/ 	.byte	0x04, 0x11
        /*001a*/ 	.short	(.L_10 - .L_9)
	.align		4
.L_9:
        /*001c*/ 	.word	index@($__internal_1_$__cuda_sm10x_tcgen05_guardrail_trap_phase_invalid_during_alloc)
        /*0020*/ 	.word	0x00001b70


	//----- nvinfo : EIATTR_FRAME_SIZE
	.align		4
.L_10:
        /*0024*/ 	.byte	0x04, 0x11
        /*0026*/ 	.short	(.L_12 - .L_11)
	.align		4
.L_11:
        /*0028*/ 	.word	index@($__internal_0_$__cuda_sm10x_tcgen05_guardrail_trap_col_being_dealloced_not_returned_by_alloc)
        /*002c*/ 	.word	0x00001b70


	//----- nvinfo : EIATTR_FRAME_SIZE
	.align		4
.L_12:
        /*0030*/ 	.byte	0x04, 0x11
        /*0032*/ 	.short	(.L_14 - .L_13)
	.align		4
.L_13:
        /*0034*/ 	.word	index@(matmul_kernel)
        /*0038*/ 	.word	0x00001b70


	//----- nvinfo : EIATTR_MIN_STACK_SIZE
	.align		4
.L_14:
        /*003c*/ 	.byte	0x04, 0x12
        /*003e*/ 	.short	(.L_16 - .L_15)
	.align		4
.L_15:
        /*0040*/ 	.word	index@(matmul_kernel)
        /*0044*/ 	.word	0x00001b70
.L_16:


//--------------------- .nv.info.matmul_kernel    --------------------------
	.section	.nv.info.matmul_kernel,"",@"SHT_CUDA_INFO"
	.sectionflags	@""
	.align	4


	//----- nvinfo : EIATTR_CUDA_API_VERSION
	.align		4
        /*0000*/ 	.byte	0x04, 0x37
        /*0002*/ 	.short	(.L_18 - .L_17)
.L_17:
        /*0004*/ 	.word	0x00000081


	//----- nvinfo : EIATTR_KPARAM_INFO
	.align		4
.L_18:
        /*0008*/ 	.byte	0x04, 0x17
        /*000a*/ 	.short	(.L_20 - .L_19)
.L_19:
        /*000c*/ 	.word	0x00000000
        /*0010*/ 	.short	0x000d
        /*0012*/ 	.short	0x0048
        /*0014*/ 	.byte	0x00, 0xf4, 0x21, 0x00


	//----- nvinfo : EIATTR_KPARAM_INFO
	.align		4
.L_20:
        /*0018*/ 	.byte	0x04, 0x17
        /*001a*/ 	.short	(.L_22 - .L_21)
.L_21:
        /*001c*/ 	.word	0x00000000
        /*0020*/ 	.short	0x000c
        /*0022*/ 	.short	0x0040
        /*0024*/ 	.byte	0x00, 0xf4, 0x21, 0x00


	//----- nvinfo : EIATTR_KPARAM_INFO
	.align		4
.L_22:
        /*0028*/ 	.byte	0x04, 0x17
        /*002a*/ 	.short	(.L_24 - .L_23)
.L_23:
        /*002c*/ 	.word	0x00000000
        /*0030*/ 	.short	0x000b
        /*0032*/ 	.short	0x0038
        /*0034*/ 	.byte	0x00, 0xf0, 0x11, 0x00


	//----- nvinfo : EIATTR_KPARAM_INFO
	.align		4
.L_24:
        /*0038*/ 	.byte	0x04, 0x17
        /*003a*/ 	.short	(.L_26 - .L_25)
.L_25:
        /*003c*/ 	.word	0x00000000
        /*0040*/ 	.short	0x000a
        /*0042*/ 	.short	0x0034
        /*0044*/ 	.byte	0x00, 0xf0, 0x11, 0x00


	//----- nvinfo : EIATTR_KPARAM_INFO
	.align		4
.L_26:
        /*0048*/ 	.byte	0x04, 0x17
        /*004a*/ 	.short	(.L_28 - .L_27)
.L_27:
        /*004c*/ 	.word	0x00000000
        /*0050*/ 	.short	0x0009
        /*0052*/ 	.short	0x0030
        /*0054*/ 	.byte	0x00, 0xf0, 0x11, 0x00


	//----- nvinfo : EIATTR_KPARAM_INFO
	.align		4
.L_28:
        /*0058*/ 	.byte	0x04, 0x17
        /*005a*/ 	.short	(.L_30 - .L_29)
.L_29:
        /*005c*/ 	.word	0x00000000
        /*0060*/ 	.short	0x0008
        /*0062*/ 	.short	0x002c
        /*0064*/ 	.byte	0x00, 0xf0, 0x11, 0x00


	//----- nvinfo : EIATTR_KPARAM_INFO
	.align		4
.L_30:
        /*0068*/ 	.byte	0x04, 0x17
        /*006a*/ 	.short	(.L_32 - .L_31)
.L_31:
        /*006c*/ 	.word	0x00000000
        /*0070*/ 	.short	0x0007
        /*0072*/ 	.short	0x0028
        /*0074*/ 	.byte	0x00, 0xf0, 0x11, 0x00


	//----- nvinfo : EIATTR_KPARAM_INFO
	.align		4
.L_32:
        /*0078*/ 	.byte	0x04, 0x17
        /*007a*/ 	.short	(.L_34 - .L_33)
.L_33:
        /*007c*/ 	.word	0x00000000
        /*0080*/ 	.short	0x0006
        /*0082*/ 	.short	0x0024
        /*0084*/ 	.byte	0x00, 0xf0, 0x11, 0x00


	//----- nvinfo : EIATTR_KPARAM_INFO
	.align		4
.L_34:
        /*0088*/ 	.byte	0x04, 0x17
        /*008a*/ 	.short	(.L_36 - .L_35)
.L_35:
        /*008c*/ 	.word	0x00000000
        /*0090*/ 	.short	0x0005
        /*0092*/ 	.short	0x0020
        /*0094*/ 	.byte	0x00, 0xf0, 0x11, 0x00


	//----- nvinfo : EIATTR_KPARAM_INFO
	.align		4
.L_36:
        /*0098*/ 	.byte	0x04, 0x17
        /*009a*/ 	.short	(.L_38 - .L_37)
.L_37:
        /*009c*/ 	.word	0x00000000
        /*00a0*/ 	.short	0x0004
        /*00a2*/ 	.short	0x001c
        /*00a4*/ 	.byte	0x00, 0xf0, 0x11, 0x00


	//----- nvinfo : EIATTR_KPARAM_INFO
	.align		4
.L_38:
        /*00a8*/ 	.byte	0x04, 0x17
        /*00aa*/ 	.short	(.L_40 - .L_39)
.L_39:
        /*00ac*/ 	.word	0x00000000
        /*00b0*/ 	.short	0x0003
        /*00b2*/ 	.short	0x0018
        /*00b4*/ 	.byte	0x00, 0xf0, 0x11, 0x00


	//----- nvinfo : EIATTR_KPARAM_INFO
	.align		4
.L_40:
        /*00b8*/ 	.byte	0x04, 0x17
        /*00ba*/ 	.short	(.L_42 - .L_41)
.L_41:
        /*00bc*/ 	.word	0x00000000
        /*00c0*/ 	.short	0x0002
        /*00c2*/ 	.short	0x0010
        /*00c4*/ 	.byte	0x00, 0xf4, 0x21, 0x00


	//----- nvinfo : EIATTR_KPARAM_INFO
	.align		4
.L_42:
        /*00c8*/ 	.byte	0x04, 0x17
        /*00ca*/ 	.short	(.L_44 - .L_43)
.L_43:
        /*00cc*/ 	.word	0x00000000
        /*00d0*/ 	.short	0x0001
        /*00d2*/ 	.short	0x0008
        /*00d4*/ 	.byte	0x00, 0xf4, 0x21, 0x00


	//----- nvinfo : EIATTR_KPARAM_INFO
	.align		4
.L_44:
        /*00d8*/ 	.byte	0x04, 0x17
        /*00da*/ 	.short	(.L_46 - .L_45)
.L_45:
        /*00dc*/ 	.word	0x00000000
        /*00e0*/ 	.short	0x0000
        /*00e2*/ 	.short	0x0000
        /*00e4*/ 	.byte	0x00, 0xf4, 0x21, 0x00


	//----- nvinfo : EIATTR_EXPLICIT_CLUSTER
	.align		4
.L_46:
        /*00e8*/ 	.byte	0x01, 0x3e
	.zero		2


	//----- nvinfo : EIATTR_CTA_PER_CLUSTER
	.align		4
        /*00ec*/ 	.byte	0x04, 0x3d
        /*00ee*/ 	.short	(.L_48 - .L_47)
.L_47:
        /*00f0*/ 	.word	0x00000002
        /*00f4*/ 	.word	0x00000001
        /*00f8*/ 	.word	0x00000001


	//----- nvinfo : EIATTR_AT_ENTRY_FRAGMENTS
	.align		4
.L_48:
        /*00fc*/ 	.byte	0x04, 0x4f
        /*00fe*/ 	.short	(.L_50 - .L_49)


	//   ....[0]....
.L_49:
        /*0100*/ 	.word	0x00000004


	//   ....[1]....
        /*0104*/ 	.word	0x00000005


	//----- nvinfo : EIATTR_RESERVED_SMEM_USED
	.align		4
.L_50:
        /*0108*/ 	.byte	0x01, 0x41
	.zero		2


	//----- nvinfo : EIATTR_SPARSE_MMA_MASK
	.align		4
        /*010c*/ 	.byte	0x03, 0x50
        /*010e*/ 	.short	0x0000


	//----- nvinfo : EIATTR_TCGEN05_2CTA_USED
	.align		4
        /*0110*/ 	.byte	0x01, 0x52
	.zero		2


	//----- nvinfo : EIATTR_MAXREG_COUNT
	.align		4
        /*0114*/ 	.byte	0x03, 0x1b
        /*0116*/ 	.short	0x00ff


	//----- nvinfo : EIATTR_NUM_BARRIERS
	.align		4
        /*0118*/ 	.byte	0x02, 0x4c
        /*011a*/ 	.byte	0x01
	.zero		1


	//----- nvinfo : EIATTR_ANNOTATIONS
	.align		4
        /*011c*/ 	.byte	0x04, 0x55
        /*011e*/ 	.short	(.L_52 - .L_51)


	//   ....[0]....
.L_51:
        /*0120*/ 	.word	0x00000001
        /*0124*/ 	.byte	0x90, 0x10, 0x00, 0x00, 0x01, 0x00, 0x00, 0x00, 0xf0, 0x11, 0x00, 0x00, 0x01, 0x00, 0x00, 0x00
        /* <DEDUP_REMOVED lines=2584> */
        /*a2b4*/ 	.byte	0x70, 0xef, 0x02, 0x00, 0x01, 0x00, 0x00, 0x00, 0x10, 0xf0, 0x02, 0x00


	//----- nvinfo : EIATTR_INT_WARP_WIDE_INSTR_OFFSETS
	.align		4
.L_52:
        /*a2c0*/ 	.byte	0x04, 0x31
        /*a2c2*/ 	.short	(.L_54 - .L_53)


	//   ....[0]....
.L_53:
        /*a2c4*/ 	.word	0x00003ff0


	//   ....[1]....
        /*a2c8*/ 	.word	0x00004030


	//   ....[2]....
        /*a2cc*/ 	.word	0x00008d50


	//   ....[3]....
        /*a2d0*/ 	.word	0x00031150


	//   ....[4]....
        /*a2d4*/ 	.word	0x000311a0


	//----- nvinfo : EIATTR_COOP_GROUP_MASK_REGIDS
	.align		4
.L_54:
        /*a2d8*/ 	.byte	0x04, 0x29
        /*a2da*/ 	.short	(.L_56 - .L_55)


	//   ....[0]....
.L_55:
        /*a2dc*/ 	.word	0xffffffff


	//   ....[1]....
        /*a2e0*/ 	.word	0xffffffff


	//   ....[2]....
        /*a2e4*/ 	.word	0xffffffff


	//   ....[3]....
        /*a2e8*/ 	.word	0xffffffff


	//----- nvinfo : EIATTR_COOP_GROUP_INSTR_OFFSETS
	.align		4
.L_56:
        /*a2ec*/ 	.byte	0x04, 0x28
        /*a2ee*/ 	.short	(.L_58 - .L_57)


	//   ....[0]....
.L_57:
        /*a2f0*/ 	.word	0x00000070


	//   ....[1]....
        /*a2f4*/ 	.word	0x00000670


	//   ....[2]....
        /*a2f8*/ 	.word	0x00030fe0


	//   ....[3]....
        /*a2fc*/ 	.word	0x00031250


	//----- nvinfo : EIATTR_VRC_CTA_INIT_COUNT
	.align		4
.L_58:
        /*a300*/ 	.byte	0x02, 0x4a
        /*a302*/ 	.byte	0x80
	.zero		1


	//----- nvinfo : EIATTR_MBARRIER_INSTR_OFFSETS
	.align		4
        /*a304*/ 	.byte	0x04, 0x39
        /*a306*/ 	.short	(.L_60 - .L_59)


	//   ....[0]....
.L_59:
        /*a308*/ 	.word	0x000002f0
        /*a30c*/ 	.word	0x00000007
        /*a310*/ 	.word	0x00000000
        /*a314*/ 	.short	0x010a
        /*a316*/ 	.byte	0xff
	.zero		1


	//   ....[1]....
        /*a318*/ 	.word	0x00000310
        /*a31c*/ 	.word	0x00000007
        /*a320*/ 	.word	0x00000000
        /*a324*/ 	.short	0x010a
        /*a326*/ 	.byte	0xff
	.zero		1


	//   ....[2]....
        /*a328*/ 	.word	0x000004e0
        /*a32c*/ 	.word	0x00000009
        /*a330*/ 	.word	0x00000000
        /*a334*/ 	.short	0x010a
        /*a336*/ 	.byte	0xff
	.zero		1


	//   ....[3]....
        /*a338*/ 	.word	0x00000500
        /*a33c*/ 	.word	0x00000009
        /*a340*/ 	.word	0x00000000
        /*a344*/ 	.short	0x010a
        /*a346*/ 	.byte	0xff
	.zero		1


	//   ....[4]....
        /*a348*/ 	.word	0x000005f0
        /*a34c*/ 	.word	0x00000005
        /*a350*/ 	.word	0x00000000
        /*a354*/ 	.short	0x0101
        /*a356*/ 	.byte	0xff
	.zero		1


	//   ....[5]....
        /*a358*/ 	.word	0x00004220
        /*a35c*/ 	.word	0x000000ff
        /*a360*/ 	.word	0x00000000
        /*a364*/ 	.short	0x0100
        /*a366*/ 	.byte	0x08
	.zero		1


	//   ....[6]....
        /*a368*/ 	.word	0x00008da0
        /*a36c*/ 	.word	0x000000ff
        /*a370*/ 	.word	0x00028008
        /*a374*/ 	.short	0x0100
        /*a376*/ 	.byte	0x05
	.zero		1


	//   ....[7]....
        /*a378*/ 	.word	0x000171d0
        /*a37c*/ 	.word	0x000000ff
        /*a380*/ 	.word	0x00000000
        /*a384*/ 	.short	0x010a
        /*a386*/ 	.byte	0x08
	.zero		1


	//   ....[8]....
        /*a388*/ 	.word	0x00028b10
        /*a38c*/ 	.word	0x000000ff
        /*a390*/ 	.word	0x00000000
        /*a394*/ 	.short	0x010a
        /*a396*/ 	.byte	0x08
	.zero		1


	//   ....[9]....
        /*a398*/ 	.word	0x00028ba0
        /*a39c*/ 	.word	0x000000ff
        /*a3a0*/ 	.word	0x00028000
        /*a3a4*/ 	.short	0x0108
        /*a3a6*/ 	.byte	0x05
	.zero		1


	//   ....[10]....
        /*a3a8*/ 	.word	0x00028c20
        /*a3ac*/ 	.word	0x000000ff
        /*a3b0*/ 	.word	0x00028008
        /*a3b4*/ 	.short	0x0108
        /*a3b6*/ 	.byte	0x05
	.zero		1


	//   ....[11]....
        /*a3b8*/ 	.word	0x00031280
        /*a3bc*/ 	.word	0x00000007
        /*a3c0*/ 	.word	0x00000000
        /*a3c4*/ 	.short	0x010a
        /*a3c6*/ 	.byte	0xff
	.zero		1


	//   ....[12]....
        /*a3c8*/ 	.word	0x000312e0
        /*a3cc*/ 	.word	0x00000009
        /*a3d0*/ 	.word	0x00000000
        /*a3d4*/ 	.short	0x010a
        /*a3d6*/ 	.byte	0xff
	.zero		1


	//   ....[13]....
        /*a3d8*/ 	.word	0x00031330
        /*a3dc*/ 	.word	0x000000ff
        /*a3e0*/ 	.word	0x00000000
        /*a3e4*/ 	.short	0x010a
        /*a3e6*/ 	.byte	0x08
	.zero		1


	//   ....[14]....
        /*a3e8*/ 	.word	0x00031360
        /*a3ec*/ 	.word	0x000000ff
        /*a3f0*/ 	.word	0x00000000
        /*a3f4*/ 	.short	0x010a
        /*a3f6*/ 	.byte	0x08
	.zero		1


	//----- nvinfo : EIATTR_NUM_MBARRIERS
	.align		4
.L_60:
        /*a3f8*/ 	.byte	0x03, 0x38
        /*a3fa*/ 	.short	0x0002


	//----- nvinfo : EIATTR_EXIT_INSTR_OFFSETS
	.align		4
        /*a3fc*/ 	.byte	0x04, 0x1c
        /*a3fe*/ 	.short	(.L_62 - .L_61)


	//   ....[0]....
.L_61:
        /*a400*/ 	.word	0x00031260


	//----- nvinfo : EIATTR_REQNTID
	.align		4
.L_62:
        /*a404*/ 	.byte	0x04, 0x10
        /*a406*/ 	.short	(.L_64 - .L_63)
.L_63:
        /*a408*/ 	.word	0x00000080
        /*a40c*/ 	.word	0x00000001
        /*a410*/ 	.word	0x00000001


	//----- nvinfo : EIATTR_CRS_STACK_SIZE
	.align		4
.L_64:
        /*a414*/ 	.byte	0x04, 0x1e
        /*a416*/ 	.short	(.L_66 - .L_65)
.L_65:
        /*a418*/ 	.word	0x00000000


	//----- nvinfo : EIATTR_CBANK_PARAM_SIZE
	.align		4
.L_66:
        /*a41c*/ 	.byte	0x03, 0x19
        /*a41e*/ 	.short	0x0050


	//----- nvinfo : EIATTR_PARAM_CBANK
	.align		4
        /*a420*/ 	.byte	0x04, 0x0a
        /*a422*/ 	.short	(.L_68 - .L_67)
	.align		4
.L_67:
        /*a424*/ 	.word	index@(.nv.constant0.matmul_kernel)
        /*a428*/ 	.short	0x0380
        /*a42a*/ 	.short	0x0050


	//----- nvinfo : EIATTR_SW_WAR
	.align		4
.L_68:
        /*a42c*/ 	.byte	0x04, 0x36
        /*a42e*/ 	.short	(.L_70 - .L_69)
.L_69:
        /*a430*/ 	.word	0x00000008
.L_70:


//--------------------- .nv.compat                --------------------------
	.section	.nv.compat,"",@"SHT_CUDA_COMPAT_INFO"
	.align	4
        /*0000*/ 	.byte	0x02, 0x02, 0x02, 0x00, 0x02, 0x05, 0x05, 0x00, 0x02, 0x03, 0x00, 0x00, 0x02, 0x06, 0x01, 0x00


//--------------------- .nv.callgraph             --------------------------
	.section	.nv.callgraph,"",@"SHT_CUDA_CALLGRAPH"
	.align	4
	.sectionentsize	8
	.align		4
        /*0000*/ 	.word	0x00000000
	.align		4
        /*0004*/ 	.word	0xffffffff
	.align		4
        /*0008*/ 	.word	0x00000000
	.align		4
        /*000c*/ 	.word	0xfffffffe
	.align		4
        /*0010*/ 	.word	0x00000000
	.align		4
        /*0014*/ 	.word	0xfffffffd
	.align		4
        /*0018*/ 	.word	0x00000000
	.align		4
        /*001c*/ 	.word	0xfffffffc


//--------------------- .text.matmul_kernel       --------------------------
	.section	.text.matmul_kernel,"ax",@progbits
	.align	128
        .global         matmul_kernel
        .type           matmul_kernel,@function
        .size           matmul_kernel,(.L_x_28 - matmul_kernel)
        .other          matmul_kernel,@"STO_CUDA_ENTRY STV_DEFAULT"
matmul_kernel:
.text.matmul_kernel:
[----:B------:R-:W0:Y:S01]  /*0000*/  LDC R1, c[0x0][0x37c] ;  /* 0x0000df00ff017b82 */ /* 0x000e220000000800 */
[----:B------:R-:W1:Y:S01]  /*0010*/  S2R R0, SR_TID.X ;  /* 0x0000000000007919 */ /* 0x000e620000002100 */
[----:B0-----:R-:W-:Y:S01]  /*0020*/  VIADD R1, R1, 0xffffe490 ;  /* 0xffffe49001017836 */ /* 0x001fe20000000000 */
[----:B-1----:R-:W-:-:S13]  /*0030*/  ISETP.GE.U32.AND P0, PT, R0, 0x20, PT ;  /* 0x000000200000780c */ /* 0x002fda0003f06070 */
[----:B------:R-:W-:Y:S02]  /*0040*/  VOTEU.ANY UP0, P0 ;  /* 0x0000000000ff7886 */ /* 0x000fe40000000100 */
[----:B------:R-:W-:Y:S05]  /*0050*/  BRA.U UP0, `(.L_x_0) ;  /* 0x0000000500887547 */ /* 0x000fea000b800000 */
[----:B------:R-:W0:Y:S01]  /*0060*/  S2R R11, SR_CgaCtaId ;  /* 0x00000000000b7919 */ /* 0x000e220000008800 */
[----:B------:R-:W-:Y:S01]  /*0070*/  NOP ;  /* 0x0000000000007918 */ /* 0x000fe20000000000 */
[----:B------:R-:W-:-:S04]  /*0080*/  MOV R0, 0x40 ;  /* 0x0000004000007802 */ /* 0x000fc80000000f00 */
[----:B0-----:R-:W-:Y:S02]  /*0090*/  LEA R2, R11, R0, 0x18 ;  /* 0x000000000b027211 */ /* 0x001fe400078ec0ff */
[----:B------:R-:W-:-:S04]  /*00a0*/  MOV R0, 0x400 ;  /* 0x0000040000007802 */ /* 0x000fc80000000f00 */
[----:B------:R-:W0:Y:S01]  /*00b0*/  LDS.U8 R2, [R2] ;  /* 0x0000000002027984 */ /* 0x000e220000000000 */
[----:B------:R-:W-:Y:S02]  /*00c0*/  LEA R0, R11, R0, 0x18 ;  /* 0x000000000b007211 */ /* 0x000fe400078ec0ff */
[----:B0-----:R-:W-:-:S13]  /*00d0*/  ISETP.NE.AND P0, PT, R2, RZ, PT ;  /* 0x000000ff0200720c */ /* 0x001fda0003f05270 */
[----:B------:R-:W-:Y:S05]  /*00e0*/  @P0 BRA `(.L_x_1) ;  /* 0x00000004004c0947 */ /* 0x000fea0003800000 */
[C---:B------:R-:W-:Y:S02]  /*00f0*/  LOP3.LUT R2, R11.reuse, 0x1, RZ, 0xc0, !PT ;  /* 0x000000010b027812 */ /* 0x040fe400078ec0ff */
[----:B------:R-:W-:Y:S02]  /*0100*/  LOP3.LUT R5, R11, 0x1, RZ, 0x3c, !PT ;  /* 0x000000010b057812 */ /* 0x000fe400078e3cff */
[----:B------:R-:W-:-:S13]  /*0110*/  ISETP.NE.U32.AND P0, PT, R2, 0x1, PT ;  /* 0x000000010200780c */ /* 0x000fda0003f05070 */
[----:B------:R-:W-:Y:S05]  /*0120*/  @!P0 BRA `(.L_x_2) ;  /* 0x0000000000c08947 */ /* 0x000fea0003800000 */
[----:B------:R-:W-:Y:S01]  /*0130*/  ELECT P1, URZ, PT ;  /* 0x0000000000ff782f */ /* 0x000fe20003820000 */
[----:B------:R-:W-:-:S12]  /*0140*/  BSSY B0, `(.L_x_2) ;  /* 0x000002e000007945 */ /* 0x000fd80003800000 */
[----:B------:R-:W-:Y:S05]  /*0150*/  @!P1 BRA `(.L_x_3) ;  /* 0x0000000000b09947 */ /* 0x000fea0003800000 */
[----:B------:R-:W-:-:S05]  /*0160*/  UMOV UR4, 0x8 ;  /* 0x0000000800047882 */ /* 0x000fca0000000000 */
[----:B------:R-:W-:Y:S04]  /*0170*/  DEPBAR.LE SB0, 0x36 ;  /* 0x00008d800000791a */ /* 0x000fe80000000000 */
[----:B------:R-:W0:Y:S02]  /*0180*/  UTCATOMSWS.2CTA.FIND_AND_SET.ALIGN UP1, UR4, UR4 ;  /* 0x00000004000475e3 */ /* 0x000e240008220800 */
[----:B0-----:R-:W-:Y:S01]  /*0190*/  PLOP3.LUT P1, PT, PT, PT, UP1, 0x80, 0x8 ;  /* 0x000000000008781c */ /* 0x001fe20003f2f018 */
[----:B------:R-:W-:-:S03]  /*01a0*/  IMAD.U32 R4, RZ, RZ, UR4 ;  /* 0x00000004ff047e24 */ /* 0x000fc6000f8e00ff */
[----:B------:R-:W-:-:S04]  /*01b0*/  SEL R2, RZ, 0xffffffff, !P1 ;  /* 0xffffffffff027807 */ /* 0x000fc80004800000 */
[----:B------:R-:W-:-:S13]  /*01c0*/  ISETP.NE.AND P1, PT, R2, RZ, PT ;  /* 0x000000ff0200720c */ /* 0x000fda0003f25270 */
[----:B------:R-:W-:Y:S05]  /*01d0*/  @P1 BRA `(.L_x_4) ;  /* 0x0000000000241947 */ /* 0x000fea0003800000 */
.L_x_5:
[----:B------:R-:W-:Y:S05]  /*01e0*/  NANOSLEEP 0x64 ;  /* 0x000000640000795d */ /* 0x000fea0003800000 */
[----:B------:R-:W-:-:S05]  /*01f0*/  UMOV UR4, 0x8 ;  /* 0x0000000800047882 */ /* 0x000fca0000000000 */
[----:B------:R-:W-:Y:S04]  /*0200*/  DEPBAR.LE SB0, 0x36 ;  /* 0x00008d800000791a */ /* 0x000fe80000000000 */
[----:B------:R-:W0:Y:S02]  /*0210*/  UTCATOMSWS.2CTA.FIND_AND_SET.ALIGN UP1, UR4, UR4 ;  /* 0x00000004000475e3 */ /* 0x000e240008220800 */
[----:B0-----:R-:W-:Y:S01]  /*0220*/  PLOP3.LUT P1, PT, PT, PT, UP1, 0x80, 0x8 ;  /* 0x000000000008781c */ /* 0x001fe20003f2f018 */
[----:B------:R-:W-:-:S03]  /*0230*/  IMAD.U32 R4, RZ, RZ, UR4 ;  /* 0x00000004ff047e24 */ /* 0x000fc6000f8e00ff */
[----:B------:R-:W-:-:S04]  /*0240*/  SEL R2, RZ, 0xffffffff, !P1 ;  /* 0xffffffffff027807 */ /* 0x000fc80004800000 */
[----:B------:R-:W-:-:S13]  /*0250*/  ISETP.NE.AND P1, PT, R2, RZ, PT ;  /* 0x000000ff0200720c */ /* 0x000fda0003f25270 */
[----:B------:R-:W-:Y:S05]  /*0260*/  @!P1 BRA `(.L_x_5) ;  /* 0xfffffffc00dc9947 */ /* 0x000fea000383ffff */
.L_x_4:
[----:B------:R-:W-:Y:S01]  /*0270*/  MOV R2, 0x60 ;  /* 0x0000006000027802 */ /* 0x000fe20000000f00 */
[----:B------:R-:W-:Y:S01]  /*0280*/  IMAD.MOV.U32 R10, RZ, RZ, 0x4 ;  /* 0x00000004ff0a7424 */ /* 0x000fe200078e00ff */
[----:B------:R-:W-:Y:S01]  /*0290*/  MOV R3, 0x58 ;  /* 0x0000005800037802 */ /* 0x000fe20000000f00 */
[----:B------:R-:W-:Y:S01]  /*02a0*/  IMAD.MOV.U32 R13, RZ, RZ, 0xff ;  /* 0x000000ffff0d7424 */ /* 0x000fe200078e00ff */
[C---:B------:R-:W-:Y:S02]  /*02b0*/  LEA R6, R11.reuse, R2, 0x18 ;  /* 0x000000020b067211 */ /* 0x040fe400078ec0ff */
[----:B------:R-:W-:-:S03]  /*02c0*/  LEA R7, R11, R3, 0x18 ;  /* 0x000000030b077211 */ /* 0x000fc600078ec0ff */
[----:B------:R-:W0:Y:S02]  /*02d0*/  LDS R2, [R6] ;  /* 0x0000000006027984 */ /* 0x000e240000000800 */
[----:B0-----:R-:W-:-:S04]  /*02e0*/  IMAD.U32 R2, R2, -0x80000000, RZ ;  /* 0x8000000002027824 */ /* 0x001fc800078e00ff */
[----:B------:R-:W0:Y:S02]  /*02f0*/  SYNCS.PHASECHK.TRANS64.TRYWAIT P1, [R7+URZ], R2 ;  /* 0x00000002070075a7 */ /* 0x000e2400080211ff */
[----:B0-----:R-:W-:Y:S05]  /*0300*/  @P1 BRA `(.L_x_6) ;  /* 0x0000000000081947 */ /* 0x001fea0003800000 */
[----:B------:R-:W0:Y:S02]  /*0310*/  SYNCS.PHASECHK.TRANS64.TRYWAIT P1, [R7+URZ], R2 ;  /* 0x00000002070075a7 */ /* 0x000e2400080211ff */
[----:B0-----:R-:W-:Y:S05]  /*0320*/  @!P1 BRA `(.L_x_7) ;  /* 0x0000030c00d09947 */ /* 0x001fea0003800000 */
.L_x_6:
[C---:B------:R-:W-:Y:S01]  /*0330*/  PRMT R9, R5.reuse, 0x654, R7 ;  /* 0x0000065405097816 */ /* 0x040fe20000000007 */
[C---:B0-----:R-:W-:Y:S01]  /*0340*/  IMAD.SHL.U32 R3, R4.reuse, 0x20, RZ ;  /* 0x0000002004037824 */ /* 0x041fe200078e00ff */
[----:B------:R-:W-:Y:S01]  /*0350*/  PRMT R8, R5, 0x654, R0 ;  /* 0x0000065405087816 */ /* 0x000fe20000000000 */
[----:B------:R-:W-:Y:S01]  /*0360*/  IMAD.MOV.U32 R12, RZ, RZ, 0x1 ;  /* 0x00000001ff0c7424 */ /* 0x000fe200078e00ff */
[----:B------:R0:W-:Y:S01]  /*0370*/  SYNCS.ARRIVE.TRANS64.RED RZ, [R9+URZ], R10 ;  /* 0x0000000a09ff79a7 */ /* 0x0001e200080004ff */
[----:B------:R-:W-:Y:S01]  /*0380*/  VIADD R7, R4, 0x10 ;  /* 0x0000001004077836 */ /* 0x000fe20000000000 */
[----:B------:R1:W-:Y:S01]  /*0390*/  STS [R0], R3 ;  /* 0x0000000300007388 */ /* 0x0003e20000000800 */
[----:B------:R-:W-:-:S03]  /*03a0*/  SHF.L.U32 R2, R13, R4, RZ ;  /* 0x000000040d027219 */ /* 0x000fc600000006ff */
[----:B------:R-:W-:Y:S01]  /*03b0*/  SHF.L.U32 R7, R12, R7, RZ ;  /* 0x000000070c077219 */ /* 0x000fe200000006ff */
[----:B------:R1:W-:Y:S01]  /*03c0*/  STAS [R8.64], R4 ;  /* 0x0000000408007dbd */ /* 0x0003e2000c0008ff */
[----:B0-----:R-:W-:Y:S02]  /*03d0*/  MOV R10, 0x50 ;  /* 0x00000050000a7802 */ /* 0x001fe40000000f00 */
[----:B------:R-:W-:Y:S02]  /*03e0*/  LOP3.LUT R2, R7, R2, RZ, 0xfc, !PT ;  /* 0x0000000207027212 */ /* 0x000fe400078efcff */
[----:B------:R-:W-:-:S05]  /*03f0*/  LEA R7, R11, R10, 0x18 ;  /* 0x0000000a0b077211 */ /* 0x000fca00078ec0ff */
[----:B------:R1:W-:Y:S04]  /*0400*/  ATOMS.OR RZ, [R7], R2 ;  /* 0x0000000207ff738c */ /* 0x0003e80003000000 */
[----:B------:R1:W-:Y:S02]  /*0410*/  ATOMS.XOR RZ, [R6], R12 ;  /* 0x0000000c06ff738c */ /* 0x0003e40003800000 */
.L_x_3:
[----:B------:R-:W-:Y:S05]  /*0420*/  BSYNC B0 ;  /* 0x0000000000007941 */ /* 0x000fea0003800000 */
.L_x_2:
[----:B------:R-:W-:Y:S05]  /*0430*/  @P0 BRA `(.L_x_8) ;  /* 0x0000000000880947 */ /* 0x000fea0003800000 */
[----:B------:R-:W-:Y:S05]  /*0440*/  WARPSYNC.ALL ;  /* 0x0000000000007948 */ /* 0x000fea0003800000 */
[----:B------:R-:W-:Y:S01]  /*0450*/  NOP ;  /* 0x0000000000007918 */ /* 0x000fe20000000000 */
[----:B------:R-:W-:-:S13]  /*0460*/  ELECT P0, URZ, PT ;  /* 0x0000000000ff782f */ /* 0x000fda0003800000 */
[----:B------:R-:W-:Y:S05]  /*0470*/  @!P0 BRA `(.L_x_8) ;  /* 0x0000000000788947 */ /* 0x000fea0003800000 */
[----:B-1----:R-:W-:Y:S02]  /*0480*/  MOV R2, 0x60 ;  /* 0x0000006000027802 */ /* 0x002fe40000000f00 */
[----:B------:R-:W-:Y:S02]  /*0490*/  MOV R4, 0x58 ;  /* 0x0000005800047802 */ /* 0x000fe40000000f00 */
        /* <DEDUP_REMOVED lines=8> */
.L_x_9:
[----:B------:R-:W1:Y:S01]  /*0520*/  LDS R2, [R0] ;  /* 0x0000000000027984 */ /* 0x000e620000000800 */
[----:B------:R-:W-:Y:S01]  /*0530*/  IMAD.MOV.U32 R7, RZ, RZ, 0xff ;  /* 0x000000ffff077424 */ /* 0x000fe200078e00ff */
[----:B------:R-:W-:Y:S01]  /*0540*/  PRMT R5, R5, 0x654, R9 ;  /* 0x0000065405057816 */ /* 0x000fe20000000009 */
[----:B------:R-:W-:Y:S02]  /*0550*/  IMAD.MOV.U32 R13, RZ, RZ, 0x1 ;  /* 0x00000001ff0d7424 */ /* 0x000fe400078e00ff */
[C---:B01----:R-:W-:Y:S02]  /*0560*/  IMAD.SHL.U32 R3, R2.reuse, 0x20, RZ ;  /* 0x0000002002037824 */ /* 0x043fe400078e00ff */
[----:B------:R-:W-:Y:S01]  /*0570*/  VIADD R4, R2, 0x10 ;  /* 0x0000001002047836 */ /* 0x000fe20000000000 */
[----:B------:R-:W-:Y:S02]  /*0580*/  SHF.L.U32 R2, R7, R2, RZ ;  /* 0x0000000207027219 */ /* 0x000fe400000006ff */
[----:B------:R0:W-:Y:S02]  /*0590*/  STS [R0], R3 ;  /* 0x0000000300007388 */ /* 0x0001e40000000800 */
[----:B------:R-:W-:-:S02]  /*05a0*/  SHF.L.U32 R7, R13, R4, RZ ;  /* 0x000000040d077219 */ /* 0x000fc400000006ff */
[----:B------:R-:W-:Y:S02]  /*05b0*/  MOV R4, 0x50 ;  /* 0x0000005000047802 */ /* 0x000fe40000000f00 */
[----:B------:R-:W-:Y:S02]  /*05c0*/  LOP3.LUT R2, R7, R2, RZ, 0xfc, !PT ;  /* 0x0000000207027212 */ /* 0x000fe400078efcff */
[----:B------:R-:W-:-:S05]  /*05d0*/  LEA R11, R11, R4, 0x18 ;  /* 0x000000040b0b7211 */ /* 0x000fca00078ec0ff */
[----:B------:R0:W-:Y:S01]  /*05e0*/  ATOMS.OR RZ, [R11], R2 ;  /* 0x000000020bff738c */ /* 0x0001e20003000000 */
[----:B------:R0:W-:Y:S03]  /*05f0*/  SYNCS.ARRIVE.TRANS64.RED.A1T0 RZ, [R5+URZ], RZ ;  /* 0x000000ff05ff79a7 */ /* 0x0001e600081004ff */
[----:B------:R0:W-:Y:S01]  /*0600*/  ATOMS.XOR RZ, [R6], R13 ;  /* 0x0000000d06ff738c */ /* 0x0001e20003800000 */
[----:B------:R-:W-:Y:S05]  /*0610*/  BRA `(.L_x_8) ;  /* 0x0000000000107947 */ /* 0x000fea0003800000 */
.L_x_1:
[----:B------:R-:W-:Y:S01]  /*0620*/  IMAD.MOV.U32 R3, RZ, RZ, -0x1 ;  /* 0xffffffffff037424 */ /* 0x000fe200078e00ff */
[----:B------:R-:W-:-:S04]  /*0630*/  MOV R2, 0x660 ;  /* 0x0000066000027802 */ /* 0x000fc80000000f00 */
[----:B------:R0:W-:Y:S03]  /*0640*/  STS [R0], R3 ;  /* 0x0000000300007388 */ /* 0x0001e60000000800 */
[----:B0-----:R-:W-:Y:S05]  /*0650*/  CALL.REL.NOINC `($__internal_1_$__cuda_sm10x_tcgen05_guardrail_trap_phase_invalid_during_alloc) ;  /* 0x0000030c00587944 */ /* 0x001fea0003c00000 */
.L_x_8:
[----:B------:R-:W-:Y:S05]  /*0660*/  WARPSYNC.ALL ;  /* 0x0000000000007948 */ /* 0x000fea0003800000 */
[----:B------:R-:W-:Y:S01]  /*0670*/  NOP ;  /* 0x0000000000007918 */ /* 0x000fe20000000000 */
.L_x_0:
[----:B01----:R-:W0:Y:S08]  /*0680*/  LDC.64 R2, c[0x0][0x398] ;  /* 0x0000e600ff027b82 */ /* 0x003e300000000a00 */
[----:B------:R-:W1:Y:S02]  /*0690*/  S2UR UR5, SR_CgaSize ;  /* 0x00000000000579c3 */ /* 0x000e640000008a00 */
[----:B-1----:R-:W-:-:S12]  /*06a0*/  UIMAD UR5, UR5, -0xa0, URZ ;  /* 0xffffff60050578a4 */ /* 0x002fd8000f8e02ff */
[----:B------:R-:W1:Y:S01]  /*06b0*/  LDCU UR5, c[0x0][UR5+0x2b0] ;  /* 0x00005600050577ac */ /* 0x000e620008000800 */
[----:B------:R-:W2:Y:S01]  /*06c0*/  S2R R40, SR_CgaCtaId ;  /* 0x0000000000287919 */ /* 0x000ea20000008800 */
[----:B------:R-:W3:Y:S01]  /*06d0*/  LDCU.128 UR12, c[0x0][0x380] ;  /* 0x00007000ff0c77ac */ /* 0x000ee20008000c00 */
[----:B------:R-:W4:Y:S01]  /*06e0*/  S2R R41, SR_TID.X ;  /* 0x0000000000297919 */ /* 0x000f220000002100 */
[----:B------:R-:W5:Y:S01]  /*06f0*/  S2UR UR4, SR_CTAID.X ;  /* 0x00000000000479c3 */ /* 0x000f620000002500 */
[----:B------:R-:W-:-:S07]  /*0700*/  UMOV UR10, 0x1 ;  /* 0x00000001000a7882 */ /* 0x000fce0000000000 */
[----:B------:R-:W3:Y:S01]  /*0710*/  LDC R70, c[0x0][0x3a0] ;  /* 0x0000e800ff467b82 */ /* 0x000ee20000000800 */
[----:B0-----:R-:W-:Y:S01]  /*0720*/  VIADD R0, R3, 0x7f ;  /* 0x0000007f03007836 */ /* 0x001fe20000000000 */
[----:B------:R-:W-:Y:S02]  /*0730*/  IABS R18, R3 ;  /* 0x0000000300127213 */ /* 0x000fe40000000000 */
[----:B------:R-:W-:Y:S02]  /*0740*/  IABS R19, R2 ;  /* 0x0000000200137213 */ /* 0x000fe40000000000 */
[----:B------:R-:W-:Y:S02]  /*0750*/  SHF.R.S32.HI R5, RZ, 0x1f, R0 ;  /* 0x0000001fff057819 */ /* 0x000fe40000011400 */
[----:B-----5:R-:W-:Y:S01]  /*0760*/  I2FP.F32.U32 R7, UR4 ;  /* 0x0000000400077c45 */ /* 0x020fe20008201000 */
[----:B------:R-:W0:Y:S01]  /*0770*/  S2UR UR4, SR_CgaCtaId ;  /* 0x00000000000479c3 */ /* 0x000e220000008800 */
[----:B------:R-:W-:-:S02]  /*0780*/  LEA.HI R5, R5, R0, RZ, 0x7 ;  /* 0x0000000005057211 */ /* 0x000fc400078f38ff */
[----:B--2---:R-:W-:Y:S01]  /*0790*/  LOP3.LUT R34, R40, 0x1, RZ, 0xc0, !PT ;  /* 0x0000000128227812 */ /* 0x004fe200078ec0ff */
[----:B-1----:R-:W-:Y:S01]  /*07a0*/  FMUL R7, R7, UR5 ;  /* 0x0000000507077c20 */ /* 0x002fe20008400000 */
[----:B------:R-:W-:Y:S02]  /*07b0*/  SHF.R.S32.HI R5, RZ, 0x7, R5 ;  /* 0x00000007ff057819 */ /* 0x000fe40000011405 */
[----:B----4-:R-:W-:-:S03]  /*07c0*/  SHF.R.U32.HI R16, RZ, 0x5, R41 ;  /* 0x00000005ff107819 */ /* 0x010fc60000011629 */
[----:B------:R-:W-:Y:S01]  /*07d0*/  IMAD.SHL.U32 R6, R5, 0x8, RZ ;  /* 0x0000000805067824 */ /* 0x000fe200078e00ff */
[----:B------:R-:W-:Y:S04]  /*07e0*/  F2I.U32.TRUNC.NTZ R7, R7 ;  /* 0x0000000700077305 */ /* 0x000fe8000020f000 */
[----:B------:R-:W-:-:S04]  /*07f0*/  IABS R9, R6 ;  /* 0x0000000600097213 */ /* 0x000fc80000000000 */
[----:B------:R-:W1:Y:S08]  /*0800*/  I2F.RP R0, R9 ;  /* 0x0000000900007306 */ /* 0x000e700000209400 */
[----:B-1----:R-:W1:Y:S02]  /*0810*/  MUFU.RCP R0, R0 ;  /* 0x0000000000007308 */ /* 0x002e640000001000 */
[----:B-1----:R-:W-:Y:S01]  /*0820*/  VIADD R4, R0, 0xffffffe ;  /* 0x0ffffffe00047836 */ /* 0x002fe20000000000 */
[----:B------:R-:W-:-:S05]  /*0830*/  IABS R0, R7 ;  /* 0x0000000700007213 */ /* 0x000fca0000000000 */
[----:B------:R1:W2:Y:S02]  /*0840*/  F2I.FTZ.U32.TRUNC.NTZ R5, R4 ;  /* 0x0000000400057305 */ /* 0x0002a4000021f000 */
[----:B-1----:R-:W-:Y:S02]  /*0850*/  IMAD.MOV.U32 R4, RZ, RZ, RZ ;  /* 0x000000ffff047224 */ /* 0x002fe400078e00ff */
[----:B--2---:R-:W-:-:S04]  /*0860*/  IMAD.MOV R8, RZ, RZ, -R5 ;  /* 0x000000ffff087224 */ /* 0x004fc800078e0a05 */
[----:B------:R-:W-:Y:S01]  /*0870*/  IMAD R11, R8, R9, RZ ;  /* 0x00000009080b7224 */ /* 0x000fe200078e02ff */
[----:B------:R-:W-:-:S03]  /*0880*/  IABS R8, R6 ;  /* 0x0000000600087213 */ /* 0x000fc60000000000 */
[----:B------:R-:W-:-:S04]  /*0890*/  IMAD.HI.U32 R5, R5, R11, R4 ;  /* 0x0000000b05057227 */ /* 0x000fc800078e0004 */
[----:B------:R-:W-:Y:S02]  /*08a0*/  IMAD.MOV R4, RZ, RZ, -R8 ;  /* 0x000000ffff047224 */ /* 0x000fe400078e0a08 */
[----:B------:R-:W-:-:S04]  /*08b0*/  IMAD.HI.U32 R5, R5, R0, RZ ;  /* 0x0000000005057227 */ /* 0x000fc800078e00ff */
[----:B------:R-:W-:Y:S01]  /*08c0*/  IMAD R0, R5, R4, R0 ;  /* 0x0000000405007224 */ /* 0x000fe200078e0200 */
[----:B------:R-:W-:Y:S04]  /*08d0*/  BAR.SYNC.DEFER_BLOCKING 0x0 ;  /* 0x0000000000007b1d */ /* 0x000fe80000010000 */
[----:B------:R-:W-:-:S13]  /*08e0*/  ISETP.GT.U32.AND P1, PT, R9, R0, PT ;  /* 0x000000000900720c */ /* 0x000fda0003f24070 */
[----:B------:R-:W-:Y:S02]  /*08f0*/  @!P1 IMAD.IADD R0, R0, 0x1, -R9 ;  /* 0x0000000100009824 */ /* 0x000fe400078e0a09 */
[----:B------:R-:W-:Y:S01]  /*0900*/  @!P1 VIADD R5, R5, 0x1 ;  /* 0x0000000105059836 */ /* 0x000fe20000000000 */
[----:B------:R-:W-:Y:S02]  /*0910*/  ISETP.NE.AND P1, PT, R6, RZ, PT ;  /* 0x000000ff0600720c */ /* 0x000fe40003f25270 */
[----:B------:R-:W-:Y:S02]  /*0920*/  ISETP.GE.U32.AND P0, PT, R0, R9, PT ;  /* 0x000000090000720c */ /* 0x000fe40003f06070 */
[----:B------:R-:W-:-:S04]  /*0930*/  LOP3.LUT R0, R7, R6, RZ, 0x3c, !PT ;  /* 0x0000000607007212 */ /* 0x000fc800078e3cff */
[----:B------:R-:W-:Y:S01]  /*0940*/  ISETP.GE.AND P2, PT, R0, RZ, PT ;  /* 0x000000ff0000720c */ /* 0x000fe20003f46270 */
[----:B------:R-:W-:-:S06]  /*0950*/  VIADD R0, R2, 0x1ff ;  /* 0x000001ff02007836 */ /* 0x000fcc0000000000 */
[----:B------:R-:W-:-:S04]  /*0960*/  @P0 VIADD R5, R5, 0x1 ;  /* 0x0000000105050836 */ /* 0x000fc80000000000 */
[----:B------:R-:W-:Y:S01]  /*0970*/  IMAD.MOV.U32 R4, RZ, RZ, R5 ;  /* 0x000000ffff047224 */ /* 0x000fe200078e0005 */
[----:B------:R-:W-:-:S03]  /*0980*/  SHF.R.S32.HI R5, RZ, 0x1f, R0 ;  /* 0x0000001fff057819 */ /* 0x000fc60000011400 */
[----:B------:R-:W-:Y:S01]  /*0990*/  @!P2 IMAD.MOV R4, RZ, RZ, -R4 ;  /* 0x000000ffff04a224 */ /* 0x000fe200078e0a04 */
[----:B------:R-:W-:Y:S02]  /*09a0*/  @!P1 LOP3.LUT R4, RZ, R6, RZ, 0x33, !PT ;  /* 0x00000006ff049212 */ /* 0x000fe400078e33ff */
[----:B------:R-:W-:-:S03]  /*09b0*/  LEA.HI R5, R5, R0, RZ, 0x9 ;  /* 0x0000000005057211 */ /* 0x000fc600078f48ff */
[----:B------:R-:W-:Y:S02]  /*09c0*/  IMAD.SHL.U32 R10, R4, 0x8, RZ ;  /* 0x00000008040a7824 */ /* 0x000fe400078e00ff */
[----:B------:R-:W-:-:S03]  /*09d0*/  IMAD.MOV R4, RZ, RZ, -R4 ;  /* 0x000000ffff047224 */ /* 0x000fc600078e0a04 */
[----:B------:R-:W-:Y:S01]  /*09e0*/  LEA.HI.SX32 R5, R5, -R10, 0x17 ;  /* 0x8000000a05057211 */ /* 0x000fe200078fbaff */
[----:B------:R-:W-:Y:S02]  /*09f0*/  IMAD R12, R6, R4, R7 ;  /* 0x00000004060c7224 */ /* 0x000fe400078e0207 */
[----:B------:R-:W-:Y:S01]  /*0a00*/  IMAD.MOV.U32 R4, RZ, RZ, RZ ;  /* 0x000000ffff047224 */ /* 0x000fe200078e00ff */
[----:B------:R-:W-:Y:S02]  /*0a10*/  VIMNMX R11, PT, PT, R5, 0x8, PT ;  /* 0x00000008050b7848 */ /* 0x000fe40003fe0100 */
[----:B------:R-:W-:Y:S02]  /*0a20*/  IABS R6, R12 ;  /* 0x0000000c00067213 */ /* 0x000fe40000000000 */
[----:B------:R-:W-:-:S04]  /*0a30*/  IABS R9, R11 ;  /* 0x0000000b00097213 */ /* 0x000fc80000000000 */
[----:B------:R-:W1:Y:S08]  /*0a40*/  I2F.RP R0, R9 ;  /* 0x0000000900007306 */ /* 0x000e700000209400 */
[----:B-1----:R-:W1:Y:S02]  /*0a50*/  MUFU.RCP R0, R0 ;  /* 0x0000000000007308 */ /* 0x002e640000001000 */
[----:B-1----:R-:W-:-:S06]  /*0a60*/  VIADD R5, R0, 0xffffffe ;  /* 0x0ffffffe00057836 */ /* 0x002fcc0000000000 */
[----:B------:R-:W1:Y:S02]  /*0a70*/  F2I.FTZ.U32.TRUNC.NTZ R5, R5 ;  /* 0x0000000500057305 */ /* 0x000e64000021f000 */
[----:B-1----:R-:W-:-:S05]  /*0a80*/  IADD3 R8, PT, PT, RZ, -R5, RZ ;  /* 0x80000005ff087210 */ /* 0x002fca0007ffe0ff */
[----:B------:R-:W-:Y:S01]  /*0a90*/  IMAD R7, R8, R9, RZ ;  /* 0x0000000908077224 */ /* 0x000fe200078e02ff */
[----:B------:R-:W-:-:S03]  /*0aa0*/  IABS R8, R11 ;  /* 0x0000000b00087213 */ /* 0x000fc60000000000 */
[----:B------:R-:W-:Y:S02]  /*0ab0*/  IMAD.HI.U32 R4, R5, R7, R4 ;  /* 0x0000000705047227 */ /* 0x000fe400078e0004 */
[----:B------:R-:W1:Y:S02]  /*0ac0*/  I2F.RP R5, R18 ;  /* 0x0000001200057306 */ /* 0x000e640000209400 */
[----:B------:R-:W-:Y:S01]  /*0ad0*/  IMAD.MOV.U32 R7, RZ, RZ, R6 ;  /* 0x000000ffff077224 */ /* 0x000fe200078e0006 */
[----:B------:R-:W-:Y:S01]  /*0ae0*/  MOV R6, 0x400 ;  /* 0x0000040000067802 */ /* 0x000fe20000000f00 */
[----:B------:R-:W-:Y:S02]  /*0af0*/  IMAD.MOV R0, RZ, RZ, -R8 ;  /* 0x000000ffff007224 */ /* 0x000fe400078e0a08 */
[----:B------:R-:W-:Y:S01]  /*0b00*/  IMAD.HI.U32 R4, R4, R7, RZ ;  /* 0x0000000704047227 */ /* 0x000fe200078e00ff */
[----:B------:R-:W-:Y:S02]  /*0b10*/  R2UR UR5, R6 ;  /* 0x00000000060572ca */ /* 0x000fe400000e0000 */
[----:B------:R-:W2:Y:S01]  /*0b20*/  I2F.RP R6, R19 ;  /* 0x0000001300067306 */ /* 0x000ea20000209400 */
[----:B------:R-:W-:-:S05]  /*0b30*/  IMAD R0, R4, R0, R7 ;  /* 0x0000000004007224 */ /* 0x000fca00078e0207 */
[----:B------:R-:W-:Y:S02]  /*0b40*/  ISETP.GT.U32.AND P1, PT, R9, R0, PT ;  /* 0x000000000900720c */ /* 0x000fe40003f24070 */
[----:B-1----:R-:W1:Y:S03]  /*0b50*/  MUFU.RCP R5, R5 ;  /* 0x0000000500057308 */ /* 0x002e660000001000 */
[----:B0-----:R-:W-:Y:S01]  /*0b60*/  ULEA UR5, UR4, UR5, 0x18 ;  /* 0x0000000504057291 */ /* 0x001fe2000f8ec0ff */
[----:B------:R-:W0:Y:S04]  /*0b70*/  LDCU UR4, c[0x0][0x3a4] ;  /* 0x00007480ff0477ac */ /* 0x000e280008000800 */
[----:B--2---:R-:W2:Y:S03]  /*0b80*/  MUFU.RCP R6, R6 ;  /* 0x0000000600067308 */ /* 0x004ea60000001000 */
[----:B------:R-:W-:Y:S01]  /*0b90*/  @!P1 IMAD.IADD R0, R0, 0x1, -R9 ;  /* 0x0000000100009824 */ /* 0x000fe200078e0a09 */
[----:B------:R-:W4:Y:S01]  /*0ba0*/  LDS R15, [UR5] ;  /* 0x00000005ff0f7984 */ /* 0x000f220008000800 */
[----:B------:R-:W-:Y:S01]  /*0bb0*/  @!P1 VIADD R4, R4, 0x1 ;  /* 0x0000000104049836 */ /* 0x000fe20000000000 */
[----:B------:R-:W-:Y:S02]  /*0bc0*/  BAR.SYNC.DEFER_BLOCKING 0x0 ;  /* 0x0000000000007b1d */ /* 0x000fe40000010000 */
[----:B------:R-:W-:Y:S01]  /*0bd0*/  ISETP.GE.U32.AND P0, PT, R0, R9, PT ;  /* 0x000000090000720c */ /* 0x000fe20003f06070 */
[----:B-1----:R-:W-:Y:S01]  /*0be0*/  VIADD R7, R5, 0xffffffe ;  /* 0x0ffffffe05077836 */ /* 0x002fe20000000000 */
[----:B------:R-:W-:-:S02]  /*0bf0*/  LOP3.LUT R0, R12, R11, RZ, 0x3c, !PT ;  /* 0x0000000b0c007212 */ /* 0x000fc400078e3cff */
[----:B------:R-:W-:Y:S02]  /*0c00*/  ISETP.NE.AND P1, PT, R11, RZ, PT ;  /* 0x000000ff0b00720c */ /* 0x000fe40003f25270 */
[----:B------:R-:W-:Y:S01]  /*0c10*/  ISETP.GE.AND P2, PT, R0, RZ, PT ;  /* 0x000000ff0000720c */ /* 0x000fe20003f46270 */
[----:B------:R-:W1:Y:S06]  /*0c20*/  F2I.FTZ.U32.TRUNC.NTZ R7, R7 ;  /* 0x0000000700077305 */ /* 0x000e6c000021f000 */
[----:B------:R-:W-:-:S04]  /*0c30*/  @P0 VIADD R4, R4, 0x1 ;  /* 0x0000000104040836 */ /* 0x000fc80000000000 */
[----:B------:R-:W-:Y:S02]  /*0c40*/  IMAD.MOV.U32 R8, RZ, RZ, R4 ;  /* 0x000000ffff087224 */ /* 0x000fe400078e0004 */
[----:B--2---:R-:W-:Y:S02]  /*0c50*/  VIADD R4, R6, 0xffffffe ;  /* 0x0ffffffe06047836 */ /* 0x004fe40000000000 */
[----:B------:R-:W-:Y:S01]  /*0c60*/  @!P2 IMAD.MOV R8, RZ, RZ, -R8 ;  /* 0x000000ffff08a224 */ /* 0x000fe200078e0a08 */
[----:B------:R-:W-:Y:S01]  /*0c70*/  @!P1 LOP3.LUT R8, RZ, R11, RZ, 0x33, !PT ;  /* 0x0000000bff089212 */ /* 0x000fe200078e33ff */
[----:B-1----:R-:W-:Y:S02]  /*0c80*/  IMAD.MOV R33, RZ, RZ, -R7 ;  /* 0x000000ffff217224 */ /* 0x002fe400078e0a07 */
[----:B------:R-:W-:Y:S02]  /*0c90*/  IMAD.MOV.U32 R6, RZ, RZ, RZ ;  /* 0x000000ffff067224 */ /* 0x000fe400078e00ff */
[----:B------:R-:W-:-:S02]  /*0ca0*/  IMAD.SHL.U32 R93, R8, 0x80, RZ ;  /* 0x00000080085d7824 */ /* 0x000fc400078e00ff */
[----:B------:R-:W-:Y:S02]  /*0cb0*/  IMAD R33, R33, R18, RZ ;  /* 0x0000001221217224 */ /* 0x000fe400078e02ff */
[----:B------:R-:W-:Y:S02]  /*0cc0*/  IMAD R5, R34, 0x40, R93 ;  /* 0x0000004022057824 */ /* 0x000fe400078e025d */
[----:B------:R-:W-:Y:S02]  /*0cd0*/  IMAD.HI.U32 R33, R7, R33, R6 ;  /* 0x0000002107217227 */ /* 0x000fe400078e0006 */
[----:B------:R-:W1:Y:S01]  /*0ce0*/  F2I.FTZ.U32.TRUNC.NTZ R7, R4 ;  /* 0x0000000400077305 */ /* 0x000e62000021f000 */
[----:B----4-:R-:W-:Y:S01]  /*0cf0*/  R2UR UR6, R15 ;  /* 0x000000000f0672ca */ /* 0x010fe200000e0000 */
[C---:B------:R-:W-:Y:S01]  /*0d00*/  VIADD R14, R5.reuse, 0x3f ;  /* 0x0000003f050e7836 */ /* 0x040fe20000000000 */
[----:B------:R-:W-:Y:S01]  /*0d10*/  IADD3 R47, PT, PT, R5, 0x2b, RZ ;  /* 0x0000002b052f7810 */ /* 0x000fe20007ffe0ff */
[----:B------:R-:W-:-:S02]  /*0d20*/  IMAD.SHL.U32 R6, R16, 0x200000, RZ ;  /* 0x0020000010067824 */ /* 0x000fc400078e00ff */
[----:B------:R-:W-:Y:S01]  /*0d30*/  IMAD.MOV R8, RZ, RZ, -R8 ;  /* 0x000000ffff087224 */ /* 0x000fe200078e0a08 */
[----:B------:R-:W-:Y:S01]  /*0d40*/  IABS R13, R14 ;  /* 0x0000000e000d7213 */ /* 0x000fe20000000000 */
[C---:B------:R-:W-:Y:S01]  /*0d50*/  VIADD R15, R5.reuse, 0x2 ;  /* 0x00000002050f7836 */ /* 0x040fe20000000000 */
[----:B------:R-:W-:Y:S01]  /*0d60*/  LOP3.LUT R6, R6, 0x600000, RZ, 0xc0, !PT ;  /* 0x0060000006067812 */ /* 0x000fe200078ec0ff */
[----:B------:R-:W-:Y:S01]  /*0d70*/  VIADD R27, R5, 0x23 ;  /* 0x00000023051b7836 */ /* 0x000fe20000000000 */
[----:B------:R-:W-:Y:S01]  /*0d80*/  ISETP.GE.AND P4, PT, R14, RZ, PT ;  /* 0x000000ff0e00720c */ /* 0x000fe20003f86270 */
[----:B------:R-:W-:Y:S01]  /*0d90*/  IMAD.HI.U32 R0, R33, R13, RZ ;  /* 0x0000000d21007227 */ /* 0x000fe200078e00ff */
[----:B------:R-:W-:Y:S02]  /*0da0*/  R2UR UR7, R6 ;  /* 0x00000000060772ca */ /* 0x000fe400000e0000 */
[----:B------:R-:W-:Y:S01]  /*0db0*/  ISETP.GE.AND P6, PT, R15, RZ, PT ;  /* 0x000000ff0f00720c */ /* 0x000fe20003fc6270 */
[----:B------:R-:W-:Y:S01]  /*0dc0*/  IMAD.MOV R9, RZ, RZ, -R0 ;  /* 0x000000ffff097224 */ /* 0x000fe200078e0a00 */
[----:B------:R-:W-:Y:S01]  /*0dd0*/  IABS R24, R27 ;  /* 0x0000001b00187213 */ /* 0x000fe20000000000 */
[----:B------:R-:W-:Y:S01]  /*0de0*/  IMAD R0, R11, R8, R12 ;  /* 0x000000080b007224 */ /* 0x000fe200078e020c */
[----:B------:R-:W-:Y:S01]  /*0df0*/  IABS R8, R5 ;  /* 0x0000000500087213 */ /* 0x000fe20000000000 */
[----:B------:R-:W-:Y:S01]  /*0e00*/  IMAD R13, R18, R9, R13 ;  /* 0x00000009120d7224 */ /* 0x000fe200078e020d */
[----:B------:R-:W-:Y:S01]  /*0e10*/  IABS R11, R15 ;  /* 0x0000000f000b7213 */ /* 0x000fe20000000000 */
[----:B-1----:R-:W-:-:S02]  /*0e20*/  IMAD.MOV R4, RZ, RZ, -R7 ;  /* 0x000000ffff047224 */ /* 0x002fc400078e0a07 */
[----:B------:R-:W-:Y:S01]  /*0e30*/  VIADD R12, R5, 0x1 ;  /* 0x00000001050c7836 */ /* 0x000fe20000000000 */
[----:B------:R-:W-:Y:S01]  /*0e40*/  ISETP.GT.U32.AND P0, PT, R18, R13, PT ;  /* 0x0000000d1200720c */ /* 0x000fe20003f04070 */
[----:B------:R-:W-:Y:S02]  /*0e50*/  IMAD.MOV.U32 R6, RZ, RZ, RZ ;  /* 0x000000ffff067224 */ /* 0x000fe400078e00ff */
[----:B------:R-:W-:Y:S01]  /*0e60*/  IMAD R31, R4, R19, RZ ;  /* 0x00000013041f7224 */ /* 0x000fe200078e02ff */
[----:B------:R-:W-:Y:S01]  /*0e70*/  IABS R9, R12 ;  /* 0x0000000c00097213 */ /* 0x000fe20000000000 */
[----:B------:R-:W-:-:S04]  /*0e80*/  IMAD.HI.U32 R4, R33, R8, RZ ;  /* 0x0000000821047227 */ /* 0x000fc800078e00ff */
[----:B------:R-:W-:-:S04]  /*0e90*/  IMAD.HI.U32 R31, R7, R31, R6 ;  /* 0x0000001f071f7227 */ /* 0x000fc800078e0006 */
[----:B------:R-:W-:Y:S02]  /*0ea0*/  IMAD.MOV R7, RZ, RZ, -R4 ;  /* 0x000000ffff077224 */ /* 0x000fe400078e0a04 */
[----:B------:R-:W-:-:S04]  /*0eb0*/  IMAD.HI.U32 R4, R33, R9, RZ ;  /* 0x0000000921047227 */ /* 0x000fc800078e00ff */
[----:B------:R-:W-:Y:S01]  /*0ec0*/  @!P0 IMAD.IADD R13, R13, 0x1, -R18 ;  /* 0x000000010d0d8824 */ /* 0x000fe200078e0a12 */
[----:B------:R-:W-:Y:S01]  /*0ed0*/  ISETP.GE.AND P0, PT, R12, RZ, PT ;  /* 0x000000ff0c00720c */ /* 0x000fe20003f06270 */
[----:B------:R-:W-:Y:S02]  /*0ee0*/  IMAD.MOV R4, RZ, RZ, -R4 ;  /* 0x000000ffff047224 */ /* 0x000fe400078e0a04 */
[C---:B------:R-:W-:Y:S01]  /*0ef0*/  IMAD R7, R18.reuse, R7, R8 ;  /* 0x0000000712077224 */ /* 0x040fe200078e0208 */
[C---:B------:R-:W-:Y:S01]  /*0f00*/  ISETP.GT.U32.AND P1, PT, R18.reuse, R13, PT ;  /* 0x0000000d1200720c */ /* 0x040fe20003f24070 */
[----:B------:R-:W-:Y:S02]  /*0f10*/  IMAD R9, R18, R4, R9 ;  /* 0x0000000412097224 */ /* 0x000fe400078e0209 */
[----:B------:R-:W-:Y:S01]  /*0f20*/  IMAD.IADD R0, R10, 0x1, R0 ;  /* 0x000000010a007824 */ /* 0x000fe200078e0200 */
[C---:B------:R-:W-:Y:S01]  /*0f30*/  ISETP.GT.U32.AND P2, PT, R18.reuse, R7, PT ;  /* 0x000000071200720c */ /* 0x040fe20003f44070 */
[----:B------:R-:W-:Y:S01]  /*0f40*/  VIADD R4, R5, 0x3 ;  /* 0x0000000305047836 */ /* 0x000fe20000000000 */
[----:B------:R-:W-:Y:S01]  /*0f50*/  ISETP.GT.U32.AND P5, PT, R18, R9, PT ;  /* 0x000000091200720c */ /* 0x000fe20003fa4070 */
[----:B------:R-:W-:-:S02]  /*0f60*/  IMAD R34, R0, 0x2, R34 ;  /* 0x0000000200227824 */ /* 0x000fc400078e0222 */
[----:B------:R-:W-:Y:S01]  /*0f70*/  IMAD.HI.U32 R0, R33, R11, RZ ;  /* 0x0000000b21007227 */ /* 0x000fe200078e00ff */
[----:B------:R-:W-:Y:S02]  /*0f80*/  ISETP.GE.AND P3, PT, R4, RZ, PT ;  /* 0x000000ff0400720c */ /* 0x000fe40003f66270 */
[----:B------:R-:W-:Y:S01]  /*0f90*/  IABS R4, R4 ;  /* 0x0000000400047213 */ /* 0x000fe20000000000 */
[----:B------:R-:W-:Y:S02]  /*0fa0*/  IMAD.MOV R0, RZ, RZ, -R0 ;  /* 0x000000ffff007224 */ /* 0x000fe400078e0a00 */
[----:B------:R-:W-:Y:S02]  /*0fb0*/  @!P1 IMAD.IADD R13, R13, 0x1, -R18 ;  /* 0x000000010d0d9824 */ /* 0x000fe400078e0a12 */
[----:B------:R-:W-:Y:S01]  /*0fc0*/  IMAD R11, R18, R0, R11 ;  /* 0x00000000120b7224 */ /* 0x000fe200078e020b */
[----:B------:R-:W-:Y:S01]  /*0fd0*/  IADD3 R0, PT, PT, R5, 0x4, RZ ;  /* 0x0000000405007810 */ /* 0x000fe20007ffe0ff */
[----:B------:R-:W-:-:S02]  /*0fe0*/  IMAD.MOV.U32 R16, RZ, RZ, R13 ;  /* 0x000000ffff107224 */ /* 0x000fc400078e000d */
[--C-:B------:R-:W-:Y:S01]  /*0ff0*/  @!P2 IMAD.IADD R7, R7, 0x1, -R18.reuse ;  /* 0x000000010707a824 */ /* 0x100fe200078e0a12 */
[----:B------:R-:W-:Y:S01]  /*1000*/  ISETP.GE.AND P1, PT, R0, RZ, PT ;  /* 0x000000ff0000720c */ /* 0x000fe20003f26270 */
[----:B------:R-:W-:Y:S01]  /*1010*/  @!P5 IMAD.IADD R9, R9, 0x1, -R18 ;  /* 0x000000010909d824 */ /* 0x000fe200078e0a12 */
[----:B------:R-:W-:Y:S01]  /*1020*/  IABS R15, R0 ;  /* 0x00000000000f7213 */ /* 0x000fe20000000000 */
[----:B------:R-:W-:Y:S01]  /*1030*/  @!P4 IMAD.MOV R16, RZ, RZ, -R16 ;  /* 0x000000ffff10c224 */ /* 0x000fe200078e0a10 */
[C---:B------:R-:W-:Y:S01]  /*1040*/  ISETP.GT.U32.AND P4, PT, R18.reuse, R11, PT ;  /* 0x0000000b1200720c */ /* 0x040fe20003f84070 */
[----:B------:R-:W-:Y:S01]  /*1050*/  IMAD.HI.U32 R0, R33, R4, RZ ;  /* 0x0000000421007227 */ /* 0x000fe200078e00ff */
[C---:B------:R-:W-:Y:S02]  /*1060*/  ISETP.GT.U32.AND P2, PT, R18.reuse, R7, PT ;  /* 0x000000071200720c */ /* 0x040fe40003f44070 */
[----:B------:R-:W-:Y:S01]  /*1070*/  ISETP.GT.U32.AND P5, PT, R18, R9, PT ;  /* 0x000000091200720c */ /* 0x000fe20003fa4070 */
[----:B------:R-:W-:Y:S01]  /*1080*/  IMAD.MOV R13, RZ, RZ, -R0 ;  /* 0x000000ffff0d7224 */ /* 0x000fe200078e0a00 */
[----:B------:R1:W-:Y:S01]  /*1090*/  STL [R1+0x6bc], R16 ;  /* 0x0006bc1001007387 */ /* 0x0003e20000100800 */
[----:B------:R-:W-:-:S02]  /*10a0*/  VIADD R12, R5, 0x6 ;  /* 0x00000006050c7836 */ /* 0x000fc40000000000 */
[----:B------:R-:W-:Y:S02]  /*10b0*/  IMAD R13, R18, R13, R4 ;  /* 0x0000000d120d7224 */ /* 0x000fe400078e0204 */
[----:B------:R-:W-:Y:S01]  /*10c0*/  IMAD.HI.U32 R0, R33, R15, RZ ;  /* 0x0000000f21007227 */ /* 0x000fe200078e00ff */
[----:B------:R-:W-:-:S03]  /*10d0*/  IABS R8, R12 ;  /* 0x0000000c00087213 */ /* 0x000fc60000000000 */
[--C-:B------:R-:W-:Y:S02]  /*10e0*/  @!P4 IMAD.IADD R11, R11, 0x1, -R18.reuse ;  /* 0x000000010b0bc824 */ /* 0x100fe400078e0a12 */
[--C-:B------:R-:W-:Y:S01]  /*10f0*/  @!P2 IMAD.IADD R7, R7, 0x1, -R18.reuse ;  /* 0x000000010707a824 */ /* 0x100fe200078e0a12 */
[----:B------:R-:W-:Y:S01]  /*1100*/  ISETP.GE.AND P2, PT, R5, RZ, PT ;  /* 0x000000ff0500720c */ /* 0x000fe20003f46270 */
[----:B------:R-:W-:Y:S01]  /*1110*/  @!P5 IMAD.IADD R9, R9, 0x1, -R18 ;  /* 0x000000010909d824 */ /* 0x000fe200078e0a12 */
[C---:B------:R-:W-:Y:S01]  /*1120*/  ISETP.GT.U32.AND P5, PT, R18.reuse, R13, PT ;  /* 0x0000000d1200720c */ /* 0x040fe20003fa4070 */
[----:B------:R-:W-:Y:S01]  /*1130*/  VIADD R10, R5, 0x5 ;  /* 0x00000005050a7836 */ /* 0x000fe20000000000 */
[C---:B------:R-:W-:Y:S01]  /*1140*/  ISETP.GT.U32.AND P4, PT, R18.reuse, R11, PT ;  /* 0x0000000b1200720c */ /* 0x040fe20003f84070 */
[----:B------:R-:W-:Y:S02]  /*1150*/  IMAD.MOV R0, RZ, RZ, -R0 ;  /* 0x000000ffff007224 */ /* 0x000fe400078e0a00 */
[----:B------:R-:W-:Y:S01]  /*1160*/  IMAD.MOV.U32 R17, RZ, RZ, R7 ;  /* 0x000000ffff117224 */ /* 0x000fe200078e0007 */
[----:B------:R-:W-:Y:S01]  /*1170*/  IABS R6, R10 ;  /* 0x0000000a00067213 */ /* 0x000fe20000000000 */
[----:B------:R-:W-:-:S02]  /*1180*/  IMAD R15, R18, R0, R15 ;  /* 0x00000000120f7224 */ /* 0x000fc400078e020f */
[----:B------:R-:W-:-:S04]  /*1190*/  IMAD.HI.U32 R4, R33, R8, RZ ;  /* 0x0000000821047227 */ /* 0x000fc800078e00ff */
[----:B------:R-:W-:-:S04]  /*11a0*/  IMAD.HI.U32 R0, R33, R6, RZ ;  /* 0x0000000621007227 */ /* 0x000fc800078e00ff */
[----:B------:R-:W-:Y:S01]  /*11b0*/  @!P2 IMAD.MOV R17, RZ, RZ, -R17 ;  /* 0x000000ffff11a224 */ /* 0x000fe200078e0a11 */
[C---:B------:R-:W-:Y:S01]  /*11c0*/  ISETP.GT.U32.AND P2, PT, R18.reuse, R15, PT ;  /* 0x0000000f1200720c */ /* 0x040fe20003f44070 */
[----:B-1----:R-:W-:Y:S02]  /*11d0*/  IMAD.MOV.U32 R16, RZ, RZ, R9 ;  /* 0x000000ffff107224 */ /* 0x002fe400078e0009 */
[----:B------:R-:W-:Y:S01]  /*11e0*/  IMAD.MOV R9, RZ, RZ, -R4 ;  /* 0x000000ffff097224 */ /* 0x000fe200078e0a04 */
[----:B------:R1:W-:Y:S01]  /*11f0*/  STL [R1+0x74c], R17 ;  /* 0x00074c1101007387 */ /* 0x0003e20000100800 */
[--C-:B------:R-:W-:Y:S02]  /*1200*/  @!P5 IMAD.IADD R13, R13, 0x1, -R18.reuse ;  /* 0x000000010d0dd824 */ /* 0x100fe400078e0a12 */
[----:B------:R-:W-:Y:S02]  /*1210*/  @!P4 IMAD.IADD R11, R11, 0x1, -R18 ;  /* 0x000000010b0bc824 */ /* 0x000fe400078e0a12 */
[----:B------:R-:W-:Y:S01]  /*1220*/  IMAD.MOV R7, RZ, RZ, -R0 ;  /* 0x000000ffff077224 */ /* 0x000fe200078e0a00 */
[----:B------:R-:W-:Y:S01]  /*1230*/  ISETP.GT.U32.AND P5, PT, R18, R13, PT ;  /* 0x0000000d1200720c */ /* 0x000fe20003fa4070 */
[----:B------:R-:W-:-:S02]  /*1240*/  VIADD R14, R5, 0x7 ;  /* 0x00000007050e7836 */ /* 0x000fc40000000000 */
[C---:B------:R-:W-:Y:S02]  /*1250*/  IMAD R9, R18.reuse, R9, R8 ;  /* 0x0000000912097224 */ /* 0x040fe400078e0208 */
[----:B-1----:R-:W-:Y:S01]  /*1260*/  IMAD.MOV.U32 R17, RZ, RZ, R11 ;  /* 0x000000ffff117224 */ /* 0x002fe200078e000b */
[----:B------:R-:W-:Y:S01]  /*1270*/  IABS R4, R14 ;  /* 0x0000000e00047213 */ /* 0x000fe20000000000 */
[----:B------:R-:W-:Y:S02]  /*1280*/  IMAD R7, R18, R7, R6 ;  /* 0x0000000712077224 */ /* 0x000fe400078e0206 */
[----:B------:R-:W-:Y:S01]  /*1290*/  @!P0 IMAD.MOV R16, RZ, RZ, -R16 ;  /* 0x000000ffff108224 */ /* 0x000fe200078e0a10 */
[----:B------:R-:W-:Y:S01]  /*12a0*/  ISETP.GE.AND P0, PT, R10, RZ, PT ;  /* 0x000000ff0a00720c */ /* 0x000fe20003f06270 */
[----:B------:R-:W-:Y:S01]  /*12b0*/  @!P6 IMAD.MOV R17, RZ, RZ, -R17 ;  /* 0x000000ffff11e224 */ /* 0x000fe200078e0a11 */
[C---:B------:R-:W-:Y:S01]  /*12c0*/  ISETP.GT.U32.AND P6, PT, R18.reuse, R9, PT ;  /* 0x000000091200720c */ /* 0x040fe20003fc4070 */
[----:B------:R-:W-:Y:S01]  /*12d0*/  VIADD R10, R5, 0x8 ;  /* 0x00000008050a7836 */ /* 0x000fe20000000000 */
[----:B------:R-:W-:Y:S01]  /*12e0*/  ISETP.GT.U32.AND P4, PT, R18, R7, PT ;  /* 0x000000071200720c */ /* 0x000fe20003f84070 */
[----:B------:R1:W-:Y:S01]  /*12f0*/  STL [R1+0x748], R16 ;  /* 0x0007481001007387 */ /* 0x0003e20000100800 */
[----:B------:R-:W-:-:S02]  /*1300*/  @!P2 IMAD.IADD R15, R15, 0x1, -R18 ;  /* 0x000000010f0fa824 */ /* 0x000fc400078e0a12 */
[----:B------:R-:W-:Y:S01]  /*1310*/  IMAD.HI.U32 R0, R33, R4, RZ ;  /* 0x0000000421007227 */ /* 0x000fe200078e00ff */
[----:B------:R-:W-:Y:S01]  /*1320*/  IABS R6, R10 ;  /* 0x0000000a00067213 */ /* 0x000fe20000000000 */
[----:B------:R2:W-:Y:S01]  /*1330*/  STL [R1+0x744], R17 ;  /* 0x0007441101007387 */ /* 0x0005e20000100800 */
[----:B------:R-:W-:Y:S01]  /*1340*/  ISETP.GT.U32.AND P2, PT, R18, R15, PT ;  /* 0x0000000f1200720c */ /* 0x000fe20003f44070 */
[----:B------:R-:W-:Y:S02]  /*1350*/  IMAD.MOV R11, RZ, RZ, -R0 ;  /* 0x000000ffff0b7224 */ /* 0x000fe400078e0a00 */
[----:B------:R-:W-:Y:S01]  /*1360*/  @!P5 IMAD.IADD R13, R13, 0x1, -R18 ;  /* 0x000000010d0dd824 */ /* 0x000fe200078e0a12 */
[----:B------:R-:W-:Y:S01]  /*1370*/  ISETP.GE.AND P5, PT, R12, RZ, PT ;  /* 0x000000ff0c00720c */ /* 0x000fe20003fa6270 */
[----:B-1----:R-:W-:Y:S02]  /*1380*/  VIADD R16, R5, 0x9 ;  /* 0x0000000905107836 */ /* 0x002fe40000000000 */
[----:B------:R-:W-:-:S02]  /*1390*/  IMAD R11, R18, R11, R4 ;  /* 0x0000000b120b7224 */ /* 0x000fc400078e0204 */
[----:B--2---:R-:W-:Y:S01]  /*13a0*/  IMAD.MOV.U32 R17, RZ, RZ, R13 ;  /* 0x000000ffff117224 */ /* 0x004fe200078e000d */
[----:B------:R-:W-:Y:S01]  /*13b0*/  IABS R8, R16 ;  /* 0x0000001000087213 */ /* 0x000fe20000000000 */
[--C-:B------:R-:W-:Y:S02]  /*13c0*/  @!P6 IMAD.IADD R9, R9, 0x1, -R18.reuse ;  /* 0x000000010909e824 */ /* 0x100fe400078e0a12 */
[----:B------:R-:W-:Y:S01]  /*13d0*/  IMAD.HI.U32 R0, R33, R6, RZ ;  /* 0x0000000621007227 */ /* 0x000fe200078e00ff */
[----:B------:R-:W-:Y:S02]  /*13e0*/  MOV R4, R8 ;  /* 0x0000000800047202 */ /* 0x000fe40000000f00 */
[----:B------:R-:W-:Y:S01]  /*13f0*/  ISETP.GT.U32.AND P6, PT, R18, R9, PT ;  /* 0x000000091200720c */ /* 0x000fe20003fc4070 */
[----:B------:R-:W-:Y:S02]  /*1400*/  @!P4 IMAD.IADD R7, R7, 0x1, -R18 ;  /* 0x000000010707c824 */ /* 0x000fe400078e0a12 */
[----:B------:R-:W-:Y:S01]  /*1410*/  @!P3 IMAD.MOV R17, RZ, RZ, -R17 ;  /* 0x000000ffff11b224 */ /* 0x000fe200078e0a11 */
[----:B------:R-:W-:Y:S01]  /*1420*/  ISETP.GE.AND P3, PT, R14, RZ, PT ;  /* 0x000000ff0e00720c */ /* 0x000fe20003f66270 */
[----:B------:R-:W-:Y:S01]  /*1430*/  IMAD.MOV R13, RZ, RZ, -R0 ;  /* 0x000000ffff0d7224 */ /* 0x000fe200078e0a00 */
[C---:B------:R-:W-:Y:S01]  /*1440*/  ISETP.GT.U32.AND P4, PT, R18.reuse, R7, PT ;  /* 0x000000071200720c */ /* 0x040fe20003f84070 */
[----:B------:R-:W-:Y:S01]  /*1450*/  IMAD.HI.U32 R0, R33, R4, RZ ;  /* 0x0000000421007227 */ /* 0x000fe200078e00ff */
[----:B------:R1:W-:Y:S03]  /*1460*/  STL [R1+0x740], R17 ;  /* 0x0007401101007387 */ /* 0x0003e60000100800 */
[----:B------:R-:W-:Y:S01]  /*1470*/  @!P2 IMAD.IADD R15, R15, 0x1, -R18 ;  /* 0x000000010f0fa824 */ /* 0x000fe200078e0a12 */
[C---:B------:R-:W-:Y:S01]  /*1480*/  ISETP.GT.U32.AND P2, PT, R18.reuse, R11, PT ;  /* 0x0000000b1200720c */ /* 0x040fe20003f44070 */
[----:B------:R-:W-:-:S02]  /*1490*/  IMAD R13, R18, R13, R6 ;  /* 0x0000000d120d7224 */ /* 0x000fc400078e0206 */
[----:B------:R-:W-:Y:S02]  /*14a0*/  IMAD.MOV.U32 R8, RZ, RZ, R15 ;  /* 0x000000ffff087224 */ /* 0x000fe400078e000f */
[----:B------:R-:W-:Y:S02]  /*14b0*/  @!P6 IMAD.IADD R9, R9, 0x1, -R18 ;  /* 0x000000010909e824 */ /* 0x000fe400078e0a12 */
[----:B-1----:R-:W-:Y:S02]  /*14c0*/  IMAD.MOV R17, RZ, RZ, -R0 ;  /* 0x000000ffff117224 */ /* 0x002fe400078e0a00 */
[----:B------:R-:W-:Y:S02]  /*14d0*/  VIADD R6, R5, 0xa ;  /* 0x0000000a05067836 */ /* 0x000fe40000000000 */
[C---:B------:R-:W-:Y:S02]  /*14e0*/  IMAD R15, R18.reuse, R17, R4 ;  /* 0x00000011120f7224 */ /* 0x040fe400078e0204 */
[----:B------:R-:W-:Y:S01]  /*14f0*/  @!P4 IMAD.IADD R7, R7, 0x1, -R18 ;  /* 0x000000010707c824 */ /* 0x000fe200078e0a12 */
[C---:B------:R-:W-:Y:S01]  /*1500*/  ISETP.GT.U32.AND P4, PT, R18.reuse, R13, PT ;  /* 0x0000000d1200720c */ /* 0x040fe20003f84070 */
[----:B------:R-:W-:Y:S01]  /*1510*/  @!P1 IMAD.MOV R8, RZ, RZ, -R8 ;  /* 0x000000ffff089224 */ /* 0x000fe200078e0a08 */
[----:B------:R-:W-:Y:S01]  /*1520*/  ISETP.GT.U32.AND P6, PT, R18, R15, PT ;  /* 0x0000000f1200720c */ /* 0x000fe20003fc4070 */
[----:B------:R-:W-:Y:S01]  /*1530*/  IMAD.MOV.U32 R12, RZ, RZ, R7 ;  /* 0x000000ffff0c7224 */ /* 0x000fe200078e0007 */
[----:B------:R-:W-:Y:S01]  /*1540*/  IABS R0, R6 ;  /* 0x0000000600007213 */ /* 0x000fe20000000000 */
[----:B------:R-:W-:Y:S01]  /*1550*/  @!P2 IMAD.IADD R11, R11, 0x1, -R18 ;  /* 0x000000010b0ba824 */ /* 0x000fe200078e0a12 */
[----:B------:R1:W-:Y:S01]  /*1560*/  STL [R1+0x73c], R8 ;  /* 0x00073c0801007387 */ /* 0x0003e20000100800 */
[----:B------:R-:W-:Y:S01]  /*1570*/  @!P0 IMAD.MOV R12, RZ, RZ, -R12 ;  /* 0x000000ffff0c8224 */ /* 0x000fe200078e0a0c */
[----:B------:R-:W-:Y:S01]  /*1580*/  ISETP.GE.AND P2, PT, R10, RZ, PT ;  /* 0x000000ff0a00720c */ /* 0x000fe20003f46270 */
[----:B------:R-:W-:Y:S01]  /*1590*/  IMAD.MOV.U32 R7, RZ, RZ, R0 ;  /* 0x000000ffff077224 */ /* 0x000fe200078e0000 */
[----:B------:R-:W-:Y:S01]  /*15a0*/  ISETP.GT.U32.AND P1, PT, R18, R11, PT ;  /* 0x0000000b1200720c */ /* 0x000fe20003f24070 */
[----:B------:R-:W-:Y:S01]  /*15b0*/  VIADD R10, R5, 0xc ;  /* 0x0000000c050a7836 */ /* 0x000fe20000000000 */
[----:B------:R2:W-:Y:S01]  /*15c0*/  STL [R1+0x738], R12 ;  /* 0x0007380c01007387 */ /* 0x0005e20000100800 */
[----:B------:R-:W-:-:S03]  /*15d0*/  IMAD.HI.U32 R0, R33, R7, RZ ;  /* 0x0000000721007227 */ /* 0x000fc600078e00ff */
[----:B------:R-:W-:Y:S01]  /*15e0*/  IABS R21, R10 ;  /* 0x0000000a00157213 */ /* 0x000fe20000000000 */
[----:B-1----:R-:W-:Y:S02]  /*15f0*/  VIADD R8, R5, 0xb ;  /* 0x0000000b05087836 */ /* 0x002fe40000000000 */
[--C-:B------:R-:W-:Y:S02]  /*1600*/  @!P6 IMAD.IADD R15, R15, 0x1, -R18.reuse ;  /* 0x000000010f0fe824 */ /* 0x100fe400078e0a12 */
[----:B------:R-:W-:Y:S01]  /*1610*/  @!P4 IMAD.IADD R13, R13, 0x1, -R18 ;  /* 0x000000010d0dc824 */ /* 0x000fe200078e0a12 */
[----:B------:R-:W-:Y:S01]  /*1620*/  IABS R17, R8 ;  /* 0x0000000800117213 */ /* 0x000fe20000000000 */
[----:B------:R-:W-:Y:S01]  /*1630*/  IMAD.MOV R4, RZ, RZ, -R0 ;  /* 0x000000ffff047224 */ /* 0x000fe200078e0a00 */
[C---:B------:R-:W-:Y:S01]  /*1640*/  ISETP.GT.U32.AND P6, PT, R18.reuse, R15, PT ;  /* 0x0000000f1200720c */ /* 0x040fe20003fc4070 */
[----:B--2---:R-:W-:Y:S01]  /*1650*/  VIADD R12, R5, 0xd ;  /* 0x0000000d050c7836 */ /* 0x004fe20000000000 */
[----:B------:R-:W-:Y:S01]  /*1660*/  ISETP.GT.U32.AND P0, PT, R18, R13, PT ;  /* 0x0000000d1200720c */ /* 0x000fe20003f04070 */
[----:B------:R-:W-:Y:S01]  /*1670*/  IMAD.HI.U32 R0, R33, R17, RZ ;  /* 0x0000001121007227 */ /* 0x000fe200078e00ff */
[----:B------:R-:W-:-:S02]  /*1680*/  ISETP.GE.AND P4, PT, R16, RZ, PT ;  /* 0x000000ff1000720c */ /* 0x000fc40003f86270 */
[----:B------:R-:W-:Y:S01]  /*1690*/  IABS R23, R12 ;  /* 0x0000000c00177213 */ /* 0x000fe20000000000 */
[----:B------:R-:W-:Y:S02]  /*16a0*/  IMAD.MOV R0, RZ, RZ, -R0 ;  /* 0x000000ffff007224 */ /* 0x000fe400078e0a00 */
[C---:B------:R-:W-:Y:S02]  /*16b0*/  IMAD R7, R18.reuse, R4, R7 ;  /* 0x0000000412077224 */ /* 0x040fe400078e0207 */
[C---:B------:R-:W-:Y:S02]  /*16c0*/  IMAD R17, R18.reuse, R0, R17 ;  /* 0x0000000012117224 */ /* 0x040fe400078e0211 */
[--C-:B------:R-:W-:Y:S02]  /*16d0*/  @!P6 IMAD.IADD R15, R15, 0x1, -R18.reuse ;  /* 0x000000010f0fe824 */ /* 0x100fe400078e0a12 */
[----:B------:R-:W-:Y:S01]  /*16e0*/  @!P0 IMAD.IADD R13, R13, 0x1, -R18 ;  /* 0x000000010d0d8824 */ /* 0x000fe200078e0a12 */
[C---:B------:R-:W-:Y:S01]  /*16f0*/  ISETP.GT.U32.AND P6, PT, R18.reuse, R17, PT ;  /* 0x000000111200720c */ /* 0x040fe20003fc4070 */
[----:B------:R-:W-:Y:S01]  /*1700*/  VIADD R14, R5, 0xe ;  /* 0x0000000e050e7836 */ /* 0x000fe20000000000 */
[----:B------:R-:W-:Y:S01]  /*1710*/  ISETP.GT.U32.AND P0, PT, R18, R7, PT ;  /* 0x000000071200720c */ /* 0x000fe20003f04070 */
[----:B------:R-:W-:-:S04]  /*1720*/  IMAD.HI.U32 R0, R33, R21, RZ ;  /* 0x0000001521007227 */ /* 0x000fc800078e00ff */
[----:B------:R-:W-:Y:S01]  /*1730*/  @!P1 IMAD.IADD R11, R11, 0x1, -R18 ;  /* 0x000000010b0b9824 */ /* 0x000fe200078e0a12 */
[----:B------:R-:W-:Y:S01]  /*1740*/  ISETP.GE.AND P1, PT, R6, RZ, PT ;  /* 0x000000ff0600720c */ /* 0x000fe20003f26270 */
[----:B------:R-:W-:Y:S01]  /*1750*/  VIADD R16, R5, 0xf ;  /* 0x0000000f05107836 */ /* 0x000fe20000000000 */
[----:B------:R-:W-:Y:S01]  /*1760*/  IABS R6, R14 ;  /* 0x0000000e00067213 */ /* 0x000fe20000000000 */
[----:B------:R-:W-:-:S04]  /*1770*/  IMAD.HI.U32 R4, R33, R23, RZ ;  /* 0x0000001721047227 */ /* 0x000fc800078e00ff */
[----:B------:R-:W-:Y:S01]  /*1780*/  @!P6 IMAD.IADD R17, R17, 0x1, -R18 ;  /* 0x000000011111e824 */ /* 0x000fe200078e0a12 */
[----:B------:R-:W-:Y:S01]  /*1790*/  @!P0 IADD3 R7, PT, PT, R7, -R18, RZ ;  /* 0x8000001207078210 */ /* 0x000fe20007ffe0ff */
[----:B------:R-:W-:Y:S01]  /*17a0*/  IMAD.MOV R0, RZ, RZ, -R0 ;  /* 0x000000ffff007224 */ /* 0x000fe200078e0a00 */
[----:B------:R-:W-:Y:S01]  /*17b0*/  ISETP.GE.AND P0, PT, R8, RZ, PT ;  /* 0x000000ff0800720c */ /* 0x000fe20003f06270 */
[----:B------:R-:W-:Y:S01]  /*17c0*/  IMAD.MOV R4, RZ, RZ, -R4 ;  /* 0x000000ffff047224 */ /* 0x000fe200078e0a04 */
[----:B------:R-:W-:Y:S01]  /*17d0*/  IABS R8, R16 ;  /* 0x0000001000087213 */ /* 0x000fe20000000000 */
[----:B------:R-:W-:Y:S01]  /*17e0*/  @!P5 IMAD.MOV R9, RZ, RZ, -R9 ;  /* 0x000000ffff09d224 */ /* 0x000fe200078e0a09 */
[C---:B------:R-:W-:Y:S01]  /*17f0*/  ISETP.GT.U32.AND P6, PT, R18.reuse, R17, PT ;  /* 0x000000111200720c */ /* 0x040fe20003fc4070 */
[C---:B------:R-:W-:Y:S01]  /*1800*/  IMAD R21, R18.reuse, R0, R21 ;  /* 0x0000000012157224 */ /* 0x040fe200078e0215 */
[----:B------:R-:W-:Y:S01]  /*1810*/  ISETP.GT.U32.AND P5, PT, R18, R7, PT ;  /* 0x000000071200720c */ /* 0x000fe20003fa4070 */
[----:B------:R-:W-:Y:S01]  /*1820*/  IMAD.HI.U32 R0, R33, R6, RZ ;  /* 0x0000000621007227 */ /* 0x000fe200078e00ff */
[----:B------:R1:W-:Y:S03]  /*1830*/  STL [R1+0x734], R9 ;  /* 0x0007340901007387 */ /* 0x0003e60000100800 */
[----:B------:R-:W-:-:S02]  /*1840*/  IMAD.MOV.U32 R20, RZ, RZ, R11 ;  /* 0x000000ffff147224 */ /* 0x000fc400078e000b */
[C---:B------:R-:W-:Y:S02]  /*1850*/  IMAD R23, R18.reuse, R4, R23 ;  /* 0x0000000412177224 */ /* 0x040fe400078e0217 */
[----:B------:R-:W-:Y:S02]  /*1860*/  IMAD.MOV.U32 R4, RZ, RZ, R8 ;  /* 0x000000ffff047224 */ /* 0x000fe400078e0008 */
[----:B------:R-:W-:Y:S02]  /*1870*/  IMAD.MOV.U32 R8, RZ, RZ, R15 ;  /* 0x000000ffff087224 */ /* 0x000fe400078e000f */
[----:B-1----:R-:W-:Y:S02]  /*1880*/  IMAD.MOV R9, RZ, RZ, -R0 ;  /* 0x000000ffff097224 */ /* 0x002fe400078e0a00 */
[----:B------:R-:W-:Y:S01]  /*1890*/  @!P3 IMAD.MOV R20, RZ, RZ, -R20 ;  /* 0x000000ffff14b224 */ /* 0x000fe200078e0a14 */
[C---:B------:R-:W-:Y:S01]  /*18a0*/  ISETP.GT.U32.AND P3, PT, R18.reuse, R21, PT ;  /* 0x000000151200720c */ /* 0x040fe20003f64070 */
[----:B------:R-:W-:-:S02]  /*18b0*/  IMAD R9, R18, R9, R6 ;  /* 0x0000000912097224 */ /* 0x000fc400078e0206 */
[----:B------:R-:W-:Y:S01]  /*18c0*/  @!P4 IMAD.MOV R8, RZ, RZ, -R8 ;  /* 0x000000ffff08c224 */ /* 0x000fe200078e0a08 */
[C---:B------:R-:W-:Y:S01]  /*18d0*/  ISETP.GT.U32.AND P4, PT, R18.reuse, R23, PT ;  /* 0x000000171200720c */ /* 0x040fe20003f84070 */
[----:B------:R-:W-:Y:S01]  /*18e0*/  IMAD.MOV.U32 R11, RZ, RZ, R13 ;  /* 0x000000ffff0b7224 */ /* 0x000fe200078e000d */
[----:B------:R-:W-:Y:S01]  /*18f0*/  STL [R1+0x730], R20 ;  /* 0x0007301401007387 */ /* 0x000fe20000100800 */
[----:B------:R-:W-:Y:S01]  /*1900*/  @!P6 IMAD.IADD R17, R17, 0x1, -R18 ;  /* 0x000000011111e824 */ /* 0x000fe200078e0a12 */
[----:B------:R-:W-:Y:S01]  /*1910*/  ISETP.GT.U32.AND P6, PT, R18, R9, PT ;  /* 0x000000091200720c */ /* 0x000fe20003fc4070 */
[----:B------:R-:W-:Y:S01]  /*1920*/  @!P2 IMAD.MOV R11, RZ, RZ, -R11 ;  /* 0x000000ffff0ba224 */ /* 0x000fe200078e0a0b */
[----:B------:R-:W-:Y:S01]  /*1930*/  ISETP.GE.AND P2, PT, R10, RZ, PT ;  /* 0x000000ff0a00720c */ /* 0x000fe20003f46270 */
[----:B------:R-:W-:-:S03]  /*1940*/  IMAD.HI.U32 R0, R33, R4, RZ ;  /* 0x0000000421007227 */ /* 0x000fc600078e00ff */
[----:B------:R1:W-:Y:S01]  /*1950*/  STL [R1+0x72c], R11 ;  /* 0x00072c0b01007387 */ /* 0x0003e20000100800 */
[----:B------:R-:W-:Y:S02]  /*1960*/  VIADD R6, R5, 0x10 ;  /* 0x0000001005067836 */ /* 0x000fe40000000000 */
[--C-:B------:R-:W-:Y:S01]  /*1970*/  @!P3 IMAD.IADD R21, R21, 0x1, -R18.reuse ;  /* 0x000000011515b824 */ /* 0x100fe200078e0a12 */
[----:B------:R2:W-:Y:S01]  /*1980*/  STL [R1+0x728], R8 ;  /* 0x0007280801007387 */ /* 0x0005e20000100800 */
[--C-:B------:R-:W-:Y:S01]  /*1990*/  @!P5 IMAD.IADD R7, R7, 0x1, -R18.reuse ;  /* 0x000000010707d824 */ /* 0x100fe200078e0a12 */
[----:B------:R-:W-:Y:S01]  /*19a0*/  ISETP.GE.AND P5, PT, R12, RZ, PT ;  /* 0x000000ff0c00720c */ /* 0x000fe20003fa6270 */
[----:B------:R-:W-:Y:S01]  /*19b0*/  @!P4 IMAD.IADD R23, R23, 0x1, -R18 ;  /* 0x000000011717c824 */ /* 0x000fe200078e0a12 */
[----:B------:R-:W-:Y:S01]  /*19c0*/  ISETP.GT.U32.AND P4, PT, R18, R21, PT ;  /* 0x000000151200720c */ /* 0x000fe20003f84070 */
[----:B------:R-:W-:Y:S01]  /*19d0*/  IMAD.MOV.U32 R12, RZ, RZ, R17 ;  /* 0x000000ffff0c7224 */ /* 0x000fe200078e0011 */
[----:B------:R-:W-:Y:S01]  /*19e0*/  ISETP.GE.AND P3, PT, R14, RZ, PT ;  /* 0x000000ff0e00720c */ /* 0x000fe20003f66270 */
[----:B-1----:R-:W-:Y:S01]  /*19f0*/  IMAD.MOV R11, RZ, RZ, -R0 ;  /* 0x000000ffff0b7224 */ /* 0x002fe200078e0a00 */
[----:B------:R-:W-:Y:S01]  /*1a00*/  IABS R0, R6 ;  /* 0x0000000600007213 */ /* 0x000fe20000000000 */
[----:B------:R-:W-:Y:S01]  /*1a10*/  @!P6 IMAD.IADD R9, R9, 0x1, -R18 ;  /* 0x000000010909e824 */ /* 0x000fe200078e0a12 */
[C---:B------:R-:W-:Y:S01]  /*1a20*/  ISETP.GT.U32.AND P6, PT, R18.reuse, R23, PT ;  /* 0x000000171200720c */ /* 0x040fe20003fc4070 */
[----:B------:R-:W-:-:S02]  /*1a30*/  IMAD R11, R18, R11, R4 ;  /* 0x0000000b120b7224 */ /* 0x000fc400078e0204 */
[----:B--2---:R-:W-:Y:S02]  /*1a40*/  VIADD R8, R5, 0x11 ;  /* 0x0000001105087836 */ /* 0x004fe40000000000 */
[----:B------:R-:W-:Y:S02]  /*1a50*/  IMAD.MOV.U32 R4, RZ, RZ, R0 ;  /* 0x000000ffff047224 */ /* 0x000fe400078e0000 */
[----:B------:R-:W-:Y:S01]  /*1a60*/  @!P0 IMAD.MOV R12, RZ, RZ, -R12 ;  /* 0x000000ffff0c8224 */ /* 0x000fe200078e0a0c */
[----:B------:R-:W-:Y:S01]  /*1a70*/  ISETP.GT.U32.AND P0, PT, R18, R11, PT ;  /* 0x0000000b1200720c */ /* 0x000fe20003f04070 */
[----:B------:R-:W-:Y:S01]  /*1a80*/  IMAD.MOV.U32 R15, RZ, RZ, R7 ;  /* 0x000000ffff0f7224 */ /* 0x000fe200078e0007 */
[----:B------:R-:W-:Y:S01]  /*1a90*/  IABS R13, R8 ;  /* 0x00000008000d7213 */ /* 0x000fe20000000000 */
[----:B------:R-:W-:-:S04]  /*1aa0*/  IMAD.HI.U32 R0, R33, R4, RZ ;  /* 0x0000000421007227 */ /* 0x000fc800078e00ff */
[----:B------:R-:W-:Y:S01]  /*1ab0*/  @!P1 IMAD.MOV R15, RZ, RZ, -R15 ;  /* 0x000000ffff0f9224 */ /* 0x000fe200078e0a0f */
[----:B------:R-:W-:Y:S01]  /*1ac0*/  ISETP.GT.U32.AND P1, PT, R18, R9, PT ;  /* 0x000000091200720c */ /* 0x000fe20003f24070 */
[----:B------:R-:W-:Y:S02]  /*1ad0*/  IMAD.MOV R7, RZ, RZ, -R0 ;  /* 0x000000ffff077224 */ /* 0x000fe400078e0a00 */
[----:B------:R-:W-:Y:S01]  /*1ae0*/  IMAD.HI.U32 R0, R33, R13, RZ ;  /* 0x0000000d21007227 */ /* 0x000fe200078e00ff */
[----:B------:R1:W-:Y:S03]  /*1af0*/  STL [R1+0x724], R15 ;  /* 0x0007240f01007387 */ /* 0x0003e60000100800 */
[----:B------:R-:W-:Y:S01]  /*1b00*/  VIADD R10, R5, 0x12 ;  /* 0x00000012050a7836 */ /* 0x000fe20000000000 */
[----:B------:R-:W-:Y:S01]  /*1b10*/  IADD3 R0, PT, PT, -R0, RZ, RZ ;  /* 0x000000ff00007210 */ /* 0x000fe20007ffe1ff */
[--C-:B------:R-:W-:Y:S01]  /*1b20*/  @!P4 IMAD.IADD R21, R21, 0x1, -R18.reuse ;  /* 0x000000011515c824 */ /* 0x100fe200078e0a12 */
[----:B------:R2:W-:Y:S01]  /*1b30*/  STL [R1+0x720], R12 ;  /* 0x0007200c01007387 */ /* 0x0005e20000100800 */
[----:B------:R-:W-:Y:S01]  /*1b40*/  @!P6 IMAD.IADD R23, R23, 0x1, -R18 ;  /* 0x000000011717e824 */ /* 0x000fe200078e0a12 */
[----:B------:R-:W-:Y:S01]  /*1b50*/  ISETP.GE.AND P4, PT, R16, RZ, PT ;  /* 0x000000ff1000720c */ /* 0x000fe20003f86270 */
[----:B------:R-:W-:Y:S01]  /*1b60*/  IMAD R7, R18, R7, R4 ;  /* 0x0000000712077224 */ /* 0x000fe200078e0204 */
[----:B------:R-:W-:Y:S01]  /*1b70*/  IABS R4, R10 ;  /* 0x0000000a00047213 */ /* 0x000fe20000000000 */
[----:B------:R-:W-:Y:S01]  /*1b80*/  @!P0 IMAD.IADD R11, R11, 0x1, -R18 ;  /* 0x000000010b0b8824 */ /* 0x000fe200078e0a12 */
[----:B------:R-:W-:Y:S01]  /*1b90*/  ISETP.GE.AND P0, PT, R8, RZ, PT ;  /* 0x000000ff0800720c */ /* 0x000fe20003f06270 */
[----:B-1----:R-:W-:Y:S01]  /*1ba0*/  IMAD.MOV.U32 R15, RZ, RZ, R21 ;  /* 0x000000ffff0f7224 */ /* 0x002fe200078e0015 */
[----:B------:R-:W-:Y:S01]  /*1bb0*/  ISETP.GT.U32.AND P6, PT, R18, R7, PT ;  /* 0x000000071200720c */ /* 0x000fe20003fc4070 */
[----:B------:R-:W-:-:S02]  /*1bc0*/  IMAD.MOV.U32 R14, RZ, RZ, R23 ;  /* 0x000000ffff0e7224 */ /* 0x000fc400078e0017 */
[----:B------:R-:W-:Y:S01]  /*1bd0*/  @!P2 IMAD.MOV R15, RZ, RZ, -R15 ;  /* 0x000000ffff0fa224 */ /* 0x000fe200078e0a0f */
[C---:B------:R-:W-:Y:S01]  /*1be0*/  ISETP.GT.U32.AND P2, PT, R18.reuse, R11, PT ;  /* 0x0000000b1200720c */ /* 0x040fe20003f44070 */
[----:B--2---:R-:W-:Y:S02]  /*1bf0*/  VIADD R12, R5, 0x13 ;  /* 0x00000013050c7836 */ /* 0x004fe40000000000 */
[----:B------:R-:W-:Y:S01]  /*1c00*/  IMAD R13, R18, R0, R13 ;  /* 0x00000000120d7224 */ /* 0x000fe200078e020d */
[----:B------:R1:W-:Y:S01]  /*1c10*/  STL [R1+0x71c], R15 ;  /* 0x00071c0f01007387 */ /* 0x0003e20000100800 */
[----:B------:R-:W-:-:S04]  /*1c20*/  IMAD.HI.U32 R0, R33, R4, RZ ;  /* 0x0000000421007227 */ /* 0x000fc800078e00ff */
[----:B------:R-:W-:Y:S02]  /*1c30*/  @!P5 IMAD.MOV R14, RZ, RZ, -R14 ;  /* 0x000000ffff0ed224 */ /* 0x000fe400078e0a0e */
[--C-:B------:R-:W-:Y:S01]  /*1c40*/  @!P1 IMAD.IADD R9, R9, 0x1, -R18.reuse ;  /* 0x0000000109099824 */ /* 0x100fe200078e0a12 */
[----:B------:R-:W-:Y:S01]  /*1c50*/  ISETP.GE.AND P1, PT, R6, RZ, PT ;  /* 0x000000ff0600720c */ /* 0x000fe20003f26270 */
[----:B------:R-:W-:Y:S01]  /*1c60*/  @!P2 IMAD.IADD R11, R11, 0x1, -R18 ;  /* 0x000000010b0ba824 */ /* 0x000fe200078e0a12 */
[----:B------:R-:W-:Y:S01]  /*1c70*/  IABS R6, R12 ;  /* 0x0000000c00067213 */ /* 0x000fe20000000000 */
[----:B-1----:R-:W-:Y:S01]  /*1c80*/  IMAD.MOV R15, RZ, RZ, -R0 ;  /* 0x000000ffff0f7224 */ /* 0x002fe200078e0a00 */
[----:B------:R1:W-:Y:S01]  /*1c90*/  STL [R1+0x718], R14 ;  /* 0x0007180e01007387 */ /* 0x0003e20000100800 */
[----:B------:R-:W-:Y:S01]  /*1ca0*/  @!P6 IMAD.IADD R7, R7, 0x1, -R18 ;  /* 0x000000010707e824 */ /* 0x000fe200078e0a12 */
[----:B------:R-:W-:Y:S01]  /*1cb0*/  ISETP.GT.U32.AND P6, PT, R18, R13, PT ;  /* 0x0000000d1200720c */ /* 0x000fe20003fc4070 */
[----:B------:R-:W-:-:S03]  /*1cc0*/  IMAD.HI.U32 R0, R33, R6, RZ ;  /* 0x0000000621007227 */ /* 0x000fc600078e00ff */
[C---:B------:R-:W-:Y:S01]  /*1cd0*/  ISETP.GT.U32.AND P5, PT, R18.reuse, R7, PT ;  /* 0x000000071200720c */ /* 0x040fe20003fa4070 */
[----:B------:R-:W-:Y:S02]  /*1ce0*/  IMAD.MOV.U32 R16, RZ, RZ, R11 ;  /* 0x000000ffff107224 */ /* 0x000fe400078e000b */
[----:B------:R-:W-:Y:S02]  /*1cf0*/  VIADD R8, R5, 0x14 ;  /* 0x0000001405087836 */ /* 0x000fe40000000000 */
[----:B-1----:R-:W-:Y:S02]  /*1d00*/  IMAD.MOV.U32 R14, RZ, RZ, R9 ;  /* 0x000000ffff0e7224 */ /* 0x002fe400078e0009 */
[C---:B------:R-:W-:Y:S01]  /*1d10*/  IMAD R9, R18.reuse, R15, R4 ;  /* 0x0000000f12097224 */ /* 0x040fe200078e0204 */
[----:B------:R-:W-:Y:S01]  /*1d20*/  IABS R4, R8 ;  /* 0x0000000800047213 */ /* 0x000fe20000000000 */
[----:B------:R-:W-:Y:S02]  /*1d30*/  IMAD.MOV R15, RZ, RZ, -R0 ;  /* 0x000000ffff0f7224 */ /* 0x000fe400078e0a00 */
[----:B------:R-:W-:Y:S01]  /*1d40*/  @!P4 IMAD.MOV R16, RZ, RZ, -R16 ;  /* 0x000000ffff10c224 */ /* 0x000fe200078e0a10 */
[C---:B------:R-:W-:Y:S01]  /*1d50*/  ISETP.GT.U32.AND P2, PT, R18.reuse, R9, PT ;  /* 0x000000091200720c */ /* 0x040fe20003f44070 */
[----:B------:R-:W-:-:S02]  /*1d60*/  IMAD R15, R18, R15, R6 ;  /* 0x0000000f120f7224 */ /* 0x000fc400078e0206 */
[----:B------:R-:W-:Y:S02]  /*1d70*/  @!P6 IMAD.IADD R13, R13, 0x1, -R18 ;  /* 0x000000010d0de824 */ /* 0x000fe400078e0a12 */
[----:B------:R-:W-:Y:S01]  /*1d80*/  @!P3 IMAD.MOV R14, RZ, RZ, -R14 ;  /* 0x000000ffff0eb224 */ /* 0x000fe200078e0a0e */
[----:B------:R-:W-:Y:S01]  /*1d90*/  ISETP.GT.U32.AND P4, PT, R18, R15, PT ;  /* 0x0000000f1200720c */ /* 0x000fe20003f84070 */
[----:B------:R-:W-:Y:S01]  /*1da0*/  @!P5 IMAD.IADD R7, R7, 0x1, -R18 ;  /* 0x000000010707d824 */ /* 0x000fe200078e0a12 */
[----:B------:R-:W-:Y:S01]  /*1db0*/  ISETP.GE.AND P3, PT, R10, RZ, PT ;  /* 0x000000ff0a00720c */ /* 0x000fe20003f66270 */
[----:B------:R-:W-:Y:S01]  /*1dc0*/  VIADD R10, R5, 0x15 ;  /* 0x00000015050a7836 */ /* 0x000fe20000000000 */
[----:B------:R-:W-:Y:S01]  /*1dd0*/  ISETP.GT.U32.AND P6, PT, R18, R13, PT ;  /* 0x0000000d1200720c */ /* 0x000fe20003fc4070 */
[----:B------:R-:W-:Y:S01]  /*1de0*/  IMAD.HI.U32 R0, R33, R4, RZ ;  /* 0x0000000421007227 */ /* 0x000fe200078e00ff */
[----:B------:R1:W-:Y:S01]  /*1df0*/  STL [R1+0x714], R14 ;  /* 0x0007140e01007387 */ /* 0x0003e20000100800 */
[----:B------:R-:W-:-:S02]  /*1e00*/  ISETP.GE.AND P5, PT, R12, RZ, PT ;  /* 0x000000ff0c00720c */ /* 0x000fc40003fa6270 */
[--C-:B------:R-:W-:Y:S01]  /*1e10*/  @!P2 IMAD.IADD R9, R9, 0x1, -R18.reuse ;  /* 0x000000010909a824 */ /* 0x100fe200078e0a12 */
[----:B------:R-:W-:Y:S01]  /*1e20*/  IABS R6, R10 ;  /* 0x0000000a00067213 */ /* 0x000fe20000000000 */
[----:B------:R-:W-:Y:S01]  /*1e30*/  VIADD R12, R5, 0x16 ;  /* 0x00000016050c7836 */ /* 0x000fe20000000000 */
[----:B------:R-:W-:Y:S01]  /*1e40*/  STL [R1+0x710], R16 ;  /* 0x0007101001007387 */ /* 0x000fe20000100800 */
[----:B------:R-:W-:Y:S01]  /*1e50*/  @!P4 IMAD.IADD R15, R15, 0x1, -R18 ;  /* 0x000000010f0fc824 */ /* 0x000fe200078e0a12 */
[C---:B------:R-:W-:Y:S01]  /*1e60*/  ISETP.GT.U32.AND P2, PT, R18.reuse, R9, PT ;  /* 0x000000091200720c */ /* 0x040fe20003f44070 */
[----:B------:R-:W-:Y:S02]  /*1e70*/  VIADD R36, R5, 0x28 ;  /* 0x0000002805247836 */ /* 0x000fe40000000000 */
[----:B-1----:R-:W-:Y:S01]  /*1e80*/  IMAD.MOV.U32 R14, RZ, RZ, R7 ;  /* 0x000000ffff0e7224 */ /* 0x002fe200078e0007 */
[----:B------:R-:W-:Y:S01]  /*1e90*/  ISETP.GT.U32.AND P4, PT, R18, R15, PT ;  /* 0x0000000f1200720c */ /* 0x000fe20003f84070 */
[----:B------:R-:W-:-:S02]  /*1ea0*/  IMAD.MOV R7, RZ, RZ, -R0 ;  /* 0x000000ffff077224 */ /* 0x000fc400078e0a00 */
[----:B------:R-:W-:-:S04]  /*1eb0*/  IMAD.HI.U32 R0, R33, R6, RZ ;  /* 0x0000000621007227 */ /* 0x000fc800078e00ff */
[----:B------:R-:W-:Y:S02]  /*1ec0*/  IMAD.MOV R11, RZ, RZ, -R0 ;  /* 0x000000ffff0b7224 */ /* 0x000fe400078e0a00 */
[--C-:B------:R-:W-:Y:S02]  /*1ed0*/  @!P2 IMAD.IADD R9, R9, 0x1, -R18.reuse ;  /* 0x000000010909a824 */ /* 0x100fe400078e0a12 */
[----:B------:R-:W-:Y:S01]  /*1ee0*/  @!P6 IMAD.IADD R13, R13, 0x1, -R18 ;  /* 0x000000010d0de824 */ /* 0x000fe200078e0a12 */
[----:B------:R-:W-:Y:S01]  /*1ef0*/  ISETP.GE.AND P6, PT, R10, RZ, PT ;  /* 0x000000ff0a00720c */ /* 0x000fe20003fc6270 */
[----:B------:R-:W-:Y:S01]  /*1f00*/  @!P1 IMAD.MOV R14, RZ, RZ, -R14 ;  /* 0x000000ffff0e9224 */ /* 0x000fe200078e0a0e */
[----:B------:R-:W-:Y:S01]  /*1f10*/  ISETP.GE.AND P1, PT, R8, RZ, PT ;  /* 0x000000ff0800720c */ /* 0x000fe20003f26270 */
[----:B------:R-:W-:Y:S01]  /*1f20*/  IMAD.MOV.U32 R10, RZ, RZ, R9 ;  /* 0x000000ffff0a7224 */ /* 0x000fe200078e0009 */
[----:B------:R-:W-:Y:S01]  /*1f30*/  IABS R8, R12 ;  /* 0x0000000c00087213 */ /* 0x000fe20000000000 */
[----:B------:R-:W-:Y:S01]  /*1f40*/  IMAD R9, R18, R11, R6 ;  /* 0x0000000b12097224 */ /* 0x000fe200078e0206 */
[----:B------:R1:W-:Y:S01]  /*1f50*/  STL [R1+0x70c], R14 ;  /* 0x00070c0e01007387 */ /* 0x0003e20000100800 */
[----:B------:R-:W-:-:S02]  /*1f60*/  @!P4 IMAD.IADD R15, R15, 0x1, -R18 ;  /* 0x000000010f0fc824 */ /* 0x000fc400078e0a12 */
[C---:B------:R-:W-:Y:S01]  /*1f70*/  IMAD R7, R18.reuse, R7, R4 ;  /* 0x0000000712077224 */ /* 0x040fe200078e0204 */
[C---:B------:R-:W-:Y:S01]  /*1f80*/  ISETP.GT.U32.AND P4, PT, R18.reuse, R9, PT ;  /* 0x000000091200720c */ /* 0x040fe20003f84070 */
[----:B------:R-:W-:Y:S01]  /*1f90*/  IMAD.MOV.U32 R4, RZ, RZ, R8 ;  /* 0x000000ffff047224 */ /* 0x000fe200078e0008 */
[----:B------:R-:W-:Y:S01]  /*1fa0*/  IADD3 R8, PT, PT, R5, 0x17, RZ ;  /* 0x0000001705087810 */ /* 0x000fe20007ffe0ff */
[----:B------:R-:W-:Y:S01]  /*1fb0*/  @!P3 IMAD.MOV R10, RZ, RZ, -R10 ;  /* 0x000000ffff0ab224 */ /* 0x000fe200078e0a0a */
[----:B------:R-:W-:Y:S01]  /*1fc0*/  ISETP.GT.U32.AND P2, PT, R18, R7, PT ;  /* 0x000000071200720c */ /* 0x000fe20003f44070 */
[----:B------:R-:W-:Y:S01]  /*1fd0*/  IMAD.HI.U32 R0, R33, R4, RZ ;  /* 0x0000000421007227 */ /* 0x000fe200078e00ff */
[----:B------:R-:W-:Y:S02]  /*1fe0*/  IABS R17, R8 ;  /* 0x0000000800117213 */ /* 0x000fe40000000000 */
[----:B------:R-:W-:Y:S01]  /*1ff0*/  ISETP.GE.AND P3, PT, R8, RZ, PT ;  /* 0x000000ff0800720c */ /* 0x000fe20003f66270 */
[----:B-1----:R-:W-:-:S02]  /*2000*/  IMAD.MOV.U32 R14, RZ, RZ, R13 ;  /* 0x000000ffff0e7224 */ /* 0x002fc400078e000d */
[----:B------:R-:W-:Y:S02]  /*2010*/  IMAD.MOV R11, RZ, RZ, -R0 ;  /* 0x000000ffff0b7224 */ /* 0x000fe400078e0a00 */
[----:B------:R-:W-:Y:S01]  /*2020*/  @!P0 IMAD.MOV R14, RZ, RZ, -R14 ;  /* 0x000000ffff0e8224 */ /* 0x000fe200078e0a0e */
[----:B------:R-:W-:Y:S01]  /*2030*/  ISETP.GE.AND P0, PT, R12, RZ, PT ;  /* 0x000000ff0c00720c */ /* 0x000fe20003f06270 */
[C---:B------:R-:W-:Y:S02]  /*2040*/  IMAD R11, R18.reuse, R11, R4 ;  /* 0x0000000b120b7224 */ /* 0x040fe400078e0204 */
[----:B------:R-:W-:Y:S01]  /*2050*/  @!P4 IMAD.IADD R9, R9, 0x1, -R18 ;  /* 0x000000010909c824 */ /* 0x000fe200078e0a12 */
[----:B------:R-:W-:Y:S01]  /*2060*/  STL [R1+0x708], R14 ;  /* 0x0007080e01007387 */ /* 0x000fe20000100800 */
[----:B------:R-:W-:Y:S02]  /*2070*/  VIADD R6, R5, 0x18 ;  /* 0x0000001805067836 */ /* 0x000fe40000000000 */
[----:B------:R-:W-:Y:S01]  /*2080*/  IMAD.HI.U32 R0, R33, R17, RZ ;  /* 0x0000001121007227 */ /* 0x000fe200078e00ff */
[----:B------:R1:W-:Y:S01]  /*2090*/  STL [R1+0x704], R10 ;  /* 0x0007040a01007387 */ /* 0x0003e20000100800 */
[----:B------:R-:W-:-:S02]  /*20a0*/  ISETP.GT.U32.AND P4, PT, R18, R9, PT ;  /* 0x000000091200720c */ /* 0x000fc40003f84070 */
[----:B------:R-:W-:Y:S01]  /*20b0*/  IABS R21, R6 ;  /* 0x0000000600157213 */ /* 0x000fe20000000000 */
[----:B------:R-:W-:Y:S02]  /*20c0*/  IMAD.MOV R0, RZ, RZ, -R0 ;  /* 0x000000ffff007224 */ /* 0x000fe400078e0a00 */
[----:B------:R-:W-:Y:S02]  /*20d0*/  @!P2 IMAD.IADD R7, R7, 0x1, -R18 ;  /* 0x000000010707a824 */ /* 0x000fe400078e0a12 */
[----:B------:R-:W-:-:S03]  /*20e0*/  IMAD.HI.U32 R4, R33, R21, RZ ;  /* 0x0000001521047227 */ /* 0x000fc600078e00ff */
[C---:B------:R-:W-:Y:S01]  /*20f0*/  ISETP.GT.U32.AND P2, PT, R18.reuse, R7, PT ;  /* 0x000000071200720c */ /* 0x040fe20003f44070 */
[----:B-1----:R-:W-:Y:S02]  /*2100*/  IMAD.MOV.U32 R10, RZ, RZ, R15 ;  /* 0x000000ffff0a7224 */ /* 0x002fe400078e000f */
[----:B------:R-:W-:Y:S02]  /*2110*/  IMAD.MOV R4, RZ, RZ, -R4 ;  /* 0x000000ffff047224 */ /* 0x000fe400078e0a04 */
[----:B------:R-:W-:Y:S01]  /*2120*/  @!P5 IMAD.MOV R10, RZ, RZ, -R10 ;  /* 0x000000ffff0ad224 */ /* 0x000fe200078e0a0a */
[C---:B------:R-:W-:Y:S01]  /*2130*/  ISETP.GT.U32.AND P5, PT, R18.reuse, R11, PT ;  /* 0x0000000b1200720c */ /* 0x040fe20003fa4070 */
[C---:B------:R-:W-:Y:S02]  /*2140*/  IMAD R17, R18.reuse, R0, R17 ;  /* 0x0000000012117224 */ /* 0x040fe400078e0211 */
[----:B------:R-:W-:Y:S01]  /*2150*/  @!P4 IMAD.IADD R9, R9, 0x1, -R18 ;  /* 0x000000010909c824 */ /* 0x000fe200078e0a12 */
[----:B------:R1:W-:Y:S01]  /*2160*/  STL [R1+0x700], R10 ;  /* 0x0007000a01007387 */ /* 0x0003e20000100800 */
[C---:B------:R-:W-:Y:S01]  /*2170*/  IMAD R21, R18.reuse, R4, R21 ;  /* 0x0000000412157224 */ /* 0x040fe200078e0215 */
[----:B------:R-:W-:Y:S01]  /*2180*/  ISETP.GT.U32.AND P4, PT, R18, R17, PT ;  /* 0x000000111200720c */ /* 0x000fe20003f84070 */
[----:B------:R-:W-:-:S02]  /*2190*/  IMAD.MOV.U32 R12, RZ, RZ, R9 ;  /* 0x000000ffff0c7224 */ /* 0x000fc400078e0009 */
[----:B------:R-:W-:Y:S02]  /*21a0*/  VIADD R8, R5, 0x19 ;  /* 0x0000001905087836 */ /* 0x000fe40000000000 */
[----:B------:R-:W-:Y:S01]  /*21b0*/  @!P6 IMAD.MOV R12, RZ, RZ, -R12 ;  /* 0x000000ffff0ce224 */ /* 0x000fe200078e0a0c */
[C---:B------:R-:W-:Y:S01]  /*21c0*/  ISETP.GT.U32.AND P6, PT, R18.reuse, R21, PT ;  /* 0x000000151200720c */ /* 0x040fe20003fc4070 */
[--C-:B------:R-:W-:Y:S01]  /*21d0*/  @!P5 IMAD.IADD R11, R11, 0x1, -R18.reuse ;  /* 0x000000010b0bd824 */ /* 0x100fe200078e0a12 */
[----:B------:R-:W-:Y:S01]  /*21e0*/  IABS R23, R8 ;  /* 0x0000000800177213 */ /* 0x000fe20000000000 */
[----:B-1----:R-:W-:Y:S02]  /*21f0*/  VIADD R10, R5, 0x1a ;  /* 0x0000001a050a7836 */ /* 0x002fe40000000000 */
[--C-:B------:R-:W-:Y:S01]  /*2200*/  @!P2 IMAD.IADD R7, R7, 0x1, -R18.reuse ;  /* 0x000000010707a824 */ /* 0x100fe200078e0a12 */
[----:B------:R-:W-:Y:S01]  /*2210*/  ISETP.GT.U32.AND P5, PT, R18, R11, PT ;  /* 0x0000000b1200720c */ /* 0x000fe20003fa4070 */
[----:B------:R-:W-:Y:S01]  /*2220*/  @!P4 IMAD.IADD R17, R17, 0x1, -R18 ;  /* 0x000000011111c824 */ /* 0x000fe200078e0a12 */
[----:B------:R-:W-:Y:S01]  /*2230*/  IABS R15, R10 ;  /* 0x0000000a000f7213 */ /* 0x000fe20000000000 */
[----:B------:R-:W-:Y:S01]  /*2240*/  IMAD.HI.U32 R0, R33, R23, RZ ;  /* 0x0000001721007227 */ /* 0x000fe200078e00ff */
[----:B------:R-:W-:-:S03]  /*2250*/  ISETP.GE.AND P2, PT, R6, RZ, PT ;  /* 0x000000ff0600720c */ /* 0x000fc60003f46270 */
[----:B------:R-:W-:Y:S01]  /*2260*/  IMAD.MOV.U32 R13, RZ, RZ, R7 ;  /* 0x000000ffff0d7224 */ /* 0x000fe200078e0007 */
[----:B------:R-:W-:Y:S01]  /*2270*/  @!P6 IADD3 R21, PT, PT, R21, -R18, RZ ;  /* 0x800000121515e210 */ /* 0x000fe20007ffe0ff */
[----:B------:R-:W-:Y:S01]  /*2280*/  IMAD.HI.U32 R4, R33, R15, RZ ;  /* 0x0000000f21047227 */ /* 0x000fe200078e00ff */
[----:B------:R-:W-:-:S03]  /*2290*/  ISETP.GT.U32.AND P6, PT, R18, R17, PT ;  /* 0x000000111200720c */ /* 0x000fc60003fc4070 */
[----:B------:R-:W-:Y:S01]  /*22a0*/  @!P5 IMAD.IADD R11, R11, 0x1, -R18 ;  /* 0x000000010b0bd824 */ /* 0x000fe200078e0a12 */
[----:B------:R-:W-:Y:S01]  /*22b0*/  ISETP.GE.AND P5, PT, R10, RZ, PT ;  /* 0x000000ff0a00720c */ /* 0x000fe20003fa6270 */
[----:B------:R-:W-:Y:S02]  /*22c0*/  IMAD.MOV R0, RZ, RZ, -R0 ;  /* 0x000000ffff007224 */ /* 0x000fe400078e0a00 */
[----:B------:R-:W-:Y:S02]  /*22d0*/  IMAD.MOV.U32 R7, RZ, RZ, R11 ;  /* 0x000000ffff077224 */ /* 0x000fe400078e000b */
[----:B------:R-:W-:Y:S01]  /*22e0*/  @!P1 IMAD.MOV R13, RZ, RZ, -R13 ;  /* 0x000000ffff0d9224 */ /* 0x000fe200078e0a0d */
[----:B------:R-:W-:Y:S01]  /*22f0*/  ISETP.GE.AND P1, PT, R8, RZ, PT ;  /* 0x000000ff0800720c */ /* 0x000fe20003f26270 */
[----:B------:R-:W-:Y:S01]  /*2300*/  @!P0 IMAD.MOV R7, RZ, RZ, -R7 ;  /* 0x000000ffff078224 */ /* 0x000fe200078e0a07 */
[----:B------:R-:W-:Y:S01]  /*2310*/  ISETP.GT.U32.AND P0, PT, R18, R21, PT ;  /* 0x000000151200720c */ /* 0x000fe20003f04070 */
[----:B------:R-:W-:Y:S01]  /*2320*/  IMAD.MOV R4, RZ, RZ, -R4 ;  /* 0x000000ffff047224 */ /* 0x000fe200078e0a04 */
[----:B------:R1:W-:Y:S01]  /*2330*/  STL [R1+0x6fc], R13 ;  /* 0x0006fc0d01007387 */ /* 0x0003e20000100800 */
[----:B------:R-:W-:-:S02]  /*2340*/  VIADD R6, R5, 0x1b ;  /* 0x0000001b05067836 */ /* 0x000fc40000000000 */
[C---:B------:R-:W-:Y:S01]  /*2350*/  IMAD R23, R18.reuse, R0, R23 ;  /* 0x0000000012177224 */ /* 0x040fe200078e0217 */
[----:B------:R2:W-:Y:S01]  /*2360*/  STL [R1+0x6f8], R12 ;  /* 0x0006f80c01007387 */ /* 0x0005e20000100800 */
[C---:B------:R-:W-:Y:S02]  /*2370*/  IMAD R15, R18.reuse, R4, R15 ;  /* 0x00000004120f7224 */ /* 0x040fe400078e020f */
[--C-:B------:R-:W-:Y:S01]  /*2380*/  @!P6 IMAD.IADD R17, R17, 0x1, -R18.reuse ;  /* 0x000000011111e824 */ /* 0x100fe200078e0a12 */
[C---:B------:R-:W-:Y:S01]  /*2390*/  ISETP.GT.U32.AND P4, PT, R18.reuse, R23, PT ;  /* 0x000000171200720c */ /* 0x040fe20003f84070 */
[----:B------:R-:W-:Y:S01]  /*23a0*/  VIADD R10, R5, 0x1c ;  /* 0x0000001c050a7836 */ /* 0x000fe20000000000 */
[----:B-1----:R-:W-:Y:S01]  /*23b0*/  IABS R13, R6 ;  /* 0x00000006000d7213 */ /* 0x002fe20000000000 */
[----:B------:R-:W-:Y:S01]  /*23c0*/  @!P0 IMAD.IADD R21, R21, 0x1, -R18 ;  /* 0x0000000115158824 */ /* 0x000fe200078e0a12 */
[----:B------:R-:W-:Y:S01]  /*23d0*/  ISETP.GT.U32.AND P6, PT, R18, R15, PT ;  /* 0x0000000f1200720c */ /* 0x000fe20003fc4070 */
[----:B------:R-:W-:Y:S01]  /*23e0*/  VIADD R14, R5, 0x1e ;  /* 0x0000001e050e7836 */ /* 0x000fe20000000000 */
[----:B------:R-:W-:Y:S01]  /*23f0*/  ISETP.GE.AND P0, PT, R6, RZ, PT ;  /* 0x000000ff0600720c */ /* 0x000fe20003f06270 */
[----:B------:R-:W-:Y:S01]  /*2400*/  IMAD.HI.U32 R0, R33, R13, RZ ;  /* 0x0000000d21007227 */ /* 0x000fe200078e00ff */
[----:B------:R-:W-:Y:S01]  /*2410*/  IABS R9, R10 ;  /* 0x0000000a00097213 */ /* 0x000fe20000000000 */
[----:B------:R1:W-:Y:S01]  /*2420*/  STL [R1+0x6f4], R7 ;  /* 0x0006f40701007387 */ /* 0x0003e20000100800 */
[----:B------:R-:W-:Y:S01]  /*2430*/  IABS R29, R14 ;  /* 0x0000000e001d7213 */ /* 0x000fe20000000000 */
[----:B------:R-:W-:-:S02]  /*2440*/  IMAD.MOV R6, RZ, RZ, -R0 ;  /* 0x000000ffff067224 */ /* 0x000fc400078e0a00 */
[--C-:B------:R-:W-:Y:S02]  /*2450*/  @!P4 IMAD.IADD R23, R23, 0x1, -R18.reuse ;  /* 0x000000011717c824 */ /* 0x100fe400078e0a12 */
[C---:B------:R-:W-:Y:S02]  /*2460*/  IMAD R13, R18.reuse, R6, R13 ;  /* 0x00000006120d7224 */ /* 0x040fe400078e020d */
[----:B------:R-:W-:Y:S01]  /*2470*/  @!P6 IMAD.IADD R15, R15, 0x1, -R18 ;  /* 0x000000010f0fe824 */ /* 0x000fe200078e0a12 */
[C---:B------:R-:W-:Y:S01]  /*2480*/  ISETP.GT.U32.AND P4, PT, R18.reuse, R23, PT ;  /* 0x000000171200720c */ /* 0x040fe20003f84070 */
[----:B--2---:R-:W-:Y:S01]  /*2490*/  VIADD R12, R5, 0x1d ;  /* 0x0000001d050c7836 */ /* 0x004fe20000000000 */
[----:B------:R-:W-:Y:S01]  /*24a0*/  ISETP.GT.U32.AND P6, PT, R18, R13, PT ;  /* 0x0000000d1200720c */ /* 0x000fe20003fc4070 */
[----:B------:R-:W-:-:S03]  /*24b0*/  IMAD.HI.U32 R4, R33, R9, RZ ;  /* 0x0000000921047227 */ /* 0x000fc600078e00ff */
[----:B------:R-:W-:Y:S01]  /*24c0*/  IABS R8, R12 ;  /* 0x0000000c00087213 */ /* 0x000fe20000000000 */
[----:B-1----:R-:W-:Y:S02]  /*24d0*/  IMAD.MOV R7, RZ, RZ, -R4 ;  /* 0x000000ffff077224 */ /* 0x002fe400078e0a04 */
[----:B------:R-:W-:Y:S02]  /*24e0*/  IMAD.MOV.U32 R22, RZ, RZ, R17 ;  /* 0x000000ffff167224 */ /* 0x000fe400078e0011 */
[----:B------:R-:W-:Y:S02]  /*24f0*/  IMAD R9, R18, R7, R9 ;  /* 0x0000000712097224 */ /* 0x000fe400078e0209 */
[----:B------:R-:W-:-:S04]  /*2500*/  IMAD.HI.U32 R4, R33, R29, RZ ;  /* 0x0000001d21047227 */ /* 0x000fc800078e00ff */
[----:B------:R-:W-:-:S04]  /*2510*/  IMAD.HI.U32 R0, R33, R8, RZ ;  /* 0x0000000821007227 */ /* 0x000fc800078e00ff */
[----:B------:R-:W-:Y:S01]  /*2520*/  @!P3 IMAD.MOV R22, RZ, RZ, -R22 ;  /* 0x000000ffff16b224 */ /* 0x000fe200078e0a16 */
[C---:B------:R-:W-:Y:S01]  /*2530*/  ISETP.GT.U32.AND P3, PT, R18.reuse, R9, PT ;  /* 0x000000091200720c */ /* 0x040fe20003f64070 */
[----:B------:R-:W-:Y:S02]  /*2540*/  IMAD.MOV R4, RZ, RZ, -R4 ;  /* 0x000000ffff047224 */ /* 0x000fe400078e0a04 */
[--C-:B------:R-:W-:Y:S01]  /*2550*/  @!P6 IMAD.IADD R13, R13, 0x1, -R18.reuse ;  /* 0x000000010d0de824 */ /* 0x100fe200078e0a12 */
[----:B------:R-:W-:Y:S01]  /*2560*/  ISETP.GT.U32.AND P6, PT, R18, R15, PT ;  /* 0x0000000f1200720c */ /* 0x000fe20003fc4070 */
[----:B------:R-:W-:Y:S01]  /*2570*/  @!P4 IMAD.IADD R23, R23, 0x1, -R18 ;  /* 0x000000011717c824 */ /* 0x000fe200078e0a12 */
[----:B------:R-:W-:Y:S01]  /*2580*/  STL [R1+0x6f0], R22 ;  /* 0x0006f01601007387 */ /* 0x000fe20000100800 */
[----:B------:R-:W-:Y:S01]  /*2590*/  IMAD.MOV R11, RZ, RZ, -R0 ;  /* 0x000000ffff0b7224 */ /* 0x000fe200078e0a00 */
[----:B------:R-:W-:Y:S01]  /*25a0*/  ISETP.GE.AND P4, PT, R10, RZ, PT ;  /* 0x000000ff0a00720c */ /* 0x000fe20003f86270 */
[----:B------:R-:W-:-:S02]  /*25b0*/  IMAD R29, R18, R4, R29 ;  /* 0x00000004121d7224 */ /* 0x000fc400078e021d */
[C---:B------:R-:W-:Y:S02]  /*25c0*/  IMAD R6, R18.reuse, R11, R8 ;  /* 0x0000000b12067224 */ /* 0x040fe400078e0208 */
[----:B------:R-:W-:Y:S02]  /*25d0*/  IMAD.MOV.U32 R4, RZ, RZ, R23 ;  /* 0x000000ffff047224 */ /* 0x000fe400078e0017 */
[----:B------:R-:W-:Y:S02]  /*25e0*/  VIADD R16, R5, 0x1f ;  /* 0x0000001f05107836 */ /* 0x000fe40000000000 */
[----:B------:R-:W-:Y:S01]  /*25f0*/  @!P1 IMAD.MOV R4, RZ, RZ, -R4 ;  /* 0x000000ffff049224 */ /* 0x000fe200078e0a04 */
[C---:B------:R-:W-:Y:S01]  /*2600*/  ISETP.GT.U32.AND P1, PT, R18.reuse, R6, PT ;  /* 0x000000061200720c */ /* 0x040fe20003f24070 */
[--C-:B------:R-:W-:Y:S01]  /*2610*/  @!P3 IMAD.IADD R9, R9, 0x1, -R18.reuse ;  /* 0x000000010909b824 */ /* 0x100fe200078e0a12 */
[----:B------:R-:W-:Y:S01]  /*2620*/  IABS R30, R16 ;  /* 0x00000010001e7213 */ /* 0x000fe20000000000 */
[----:B------:R-:W-:Y:S01]  /*2630*/  @!P6 IMAD.IADD R15, R15, 0x1, -R18 ;  /* 0x000000010f0fe824 */ /* 0x000fe200078e0a12 */
[C---:B------:R-:W-:Y:S01]  /*2640*/  ISETP.GT.U32.AND P6, PT, R18.reuse, R29, PT ;  /* 0x0000001d1200720c */ /* 0x040fe20003fc4070 */
[----:B------:R-:W-:Y:S01]  /*2650*/  IMAD.MOV.U32 R20, RZ, RZ, R21 ;  /* 0x000000ffff147224 */ /* 0x000fe200078e0015 */
[----:B------:R-:W-:Y:S01]  /*2660*/  ISETP.GT.U32.AND P3, PT, R18, R9, PT ;  /* 0x000000091200720c */ /* 0x000fe20003f64070 */
[----:B------:R-:W-:-:S02]  /*2670*/  VIADD R11, R5, 0x20 ;  /* 0x00000020050b7836 */ /* 0x000fc40000000000 */
[----:B------:R-:W-:-:S03]  /*2680*/  IMAD.HI.U32 R0, R33, R30, RZ ;  /* 0x0000001e21007227 */ /* 0x000fc600078e00ff */
[----:B------:R-:W-:Y:S01]  /*2690*/  IABS R28, R11 ;  /* 0x0000000b001c7213 */ /* 0x000fe20000000000 */
[----:B------:R-:W-:Y:S01]  /*26a0*/  @!P2 IMAD.MOV R20, RZ, RZ, -R20 ;  /* 0x000000ffff14a224 */ /* 0x000fe200078e0a14 */
[----:B------:R-:W-:Y:S01]  /*26b0*/  ISETP.GT.U32.AND P2, PT, R18, R13, PT ;  /* 0x0000000d1200720c */ /* 0x000fe20003f44070 */
[----:B------:R-:W-:Y:S02]  /*26c0*/  VIADD R7, R5, 0x21 ;  /* 0x0000002105077836 */ /* 0x000fe40000000000 */
[----:B------:R-:W-:Y:S01]  /*26d0*/  IMAD.MOV R17, RZ, RZ, -R0 ;  /* 0x000000ffff117224 */ /* 0x000fe200078e0a00 */
[----:B------:R-:W-:Y:S01]  /*26e0*/  STL [R1+0x6ec], R20 ;  /* 0x0006ec1401007387 */ /* 0x000fe20000100800 */
[----:B------:R-:W-:Y:S01]  /*26f0*/  @!P1 IMAD.IADD R6, R6, 0x1, -R18 ;  /* 0x0000000106069824 */ /* 0x000fe200078e0a12 */
[----:B------:R-:W-:Y:S01]  /*2700*/  IABS R26, R7 ;  /* 0x00000007001a7213 */ /* 0x000fe20000000000 */
[C---:B------:R-:W-:Y:S01]  /*2710*/  IMAD R30, R18.reuse, R17, R30 ;  /* 0x00000011121e7224 */ /* 0x040fe200078e021e */
[----:B------:R1:W-:Y:S01]  /*2720*/  STL [R1+0x6e8], R4 ;  /* 0x0006e80401007387 */ /* 0x0003e20000100800 */
[----:B------:R-:W-:Y:S01]  /*2730*/  @!P6 IADD3 R29, PT, PT, R29, -R18, RZ ;  /* 0x800000121d1de210 */ /* 0x000fe20007ffe0ff */
[----:B------:R-:W-:Y:S01]  /*2740*/  @!P3 IMAD.IADD R9, R9, 0x1, -R18 ;  /* 0x000000010909b824 */ /* 0x000fe200078e0a12 */
[C---:B------:R-:W-:Y:S01]  /*2750*/  ISETP.GT.U32.AND P1, PT, R18.reuse, R6, PT ;  /* 0x000000061200720c */ /* 0x040fe20003f24070 */
[----:B------:R-:W-:Y:S01]  /*2760*/  IMAD.HI.U32 R8, R33, R26, RZ ;  /* 0x0000001a21087227 */ /* 0x000fe200078e00ff */
[C---:B------:R-:W-:Y:S01]  /*2770*/  ISETP.GT.U32.AND P6, PT, R18.reuse, R29, PT ;  /* 0x0000001d1200720c */ /* 0x040fe20003fc4070 */
[----:B------:R2:W-:Y:S01]  /*2780*/  STL [R1+0x8c8], R36 ;  /* 0x0008c82401007387 */ /* 0x0005e20000100800 */
[----:B------:R-:W-:Y:S01]  /*2790*/  ISETP.GT.U32.AND P3, PT, R18, R30, PT ;  /* 0x0000001e1200720c */ /* 0x000fe20003f64070 */
[----:B------:R-:W-:-:S02]  /*27a0*/  IMAD.MOV R23, RZ, RZ, -R8 ;  /* 0x000000ffff177224 */ /* 0x000fc400078e0a08 */
[----:B-1----:R-:W-:-:S04]  /*27b0*/  IMAD.HI.U32 R4, R33, R28, RZ ;  /* 0x0000001c21047227 */ /* 0x002fc800078e00ff */
[----:B------:R-:W-:Y:S02]  /*27c0*/  IMAD.MOV R21, RZ, RZ, -R4 ;  /* 0x000000ffff157224 */ /* 0x000fe400078e0a04 */
[C---:B------:R-:W-:Y:S01]  /*27d0*/  IMAD R26, R18.reuse, R23, R26 ;  /* 0x00000017121a7224 */ /* 0x040fe200078e021a */
[----:B--2---:R-:W-:Y:S01]  /*27e0*/  IABS R36, R36 ;  /* 0x0000002400247213 */ /* 0x004fe20000000000 */
[----:B------:R-:W-:Y:S02]  /*27f0*/  IMAD R28, R18, R21, R28 ;  /* 0x00000015121c7224 */ /* 0x000fe400078e021c */
[----:B------:R-:W-:Y:S02]  /*2800*/  VIADD R17, R5, 0x22 ;  /* 0x0000002205117836 */ /* 0x000fe40000000000 */
[--C-:B------:R-:W-:Y:S01]  /*2810*/  @!P1 IMAD.IADD R6, R6, 0x1, -R18.reuse ;  /* 0x0000000106069824 */ /* 0x100fe200078e0a12 */
[----:B------:R-:W-:Y:S01]  /*2820*/  ISETP.GT.U32.AND P1, PT, R18, R28, PT ;  /* 0x0000001c1200720c */ /* 0x000fe20003f24070 */
[--C-:B------:R-:W-:Y:S01]  /*2830*/  @!P6 IMAD.IADD R29, R29, 0x1, -R18.reuse ;  /* 0x000000011d1de824 */ /* 0x100fe200078e0a12 */
[----:B------:R-:W-:Y:S01]  /*2840*/  IABS R25, R17 ;  /* 0x0000001100197213 */ /* 0x000fe20000000000 */
[----:B------:R-:W-:Y:S01]  /*2850*/  @!P3 IMAD.IADD R30, R30, 0x1, -R18 ;  /* 0x000000011e1eb824 */ /* 0x000fe200078e0a12 */
[----:B------:R-:W-:Y:S01]  /*2860*/  ISETP.GT.U32.AND P6, PT, R18, R26, PT ;  /* 0x0000001a1200720c */ /* 0x000fe20003fc4070 */
[----:B------:R-:W-:-:S02]  /*2870*/  VIADD R20, R5, 0x24 ;  /* 0x0000002405147836 */ /* 0x000fc40000000000 */
[----:B------:R-:W-:Y:S01]  /*2880*/  IMAD.HI.U32 R0, R33, R25, RZ ;  /* 0x0000001921007227 */ /* 0x000fe200078e00ff */
[----:B------:R-:W-:-:S03]  /*2890*/  ISETP.GT.U32.AND P3, PT, R18, R30, PT ;  /* 0x0000001e1200720c */ /* 0x000fc60003f64070 */
[----:B------:R-:W-:Y:S02]  /*28a0*/  IMAD.MOV R0, RZ, RZ, -R0 ;  /* 0x000000ffff007224 */ /* 0x000fe400078e0a00 */
[--C-:B------:R-:W-:Y:S02]  /*28b0*/  @!P1 IMAD.IADD R28, R28, 0x1, -R18.reuse ;  /* 0x000000011c1c9824 */ /* 0x100fe400078e0a12 */
[--C-:B------:R-:W-:Y:S01]  /*28c0*/  @!P2 IMAD.IADD R13, R13, 0x1, -R18.reuse ;  /* 0x000000010d0da824 */ /* 0x100fe200078e0a12 */
[----:B------:R-:W-:Y:S01]  /*28d0*/  ISETP.GE.AND P2, PT, R12, RZ, PT ;  /* 0x000000ff0c00720c */ /* 0x000fe20003f46270 */
[----:B------:R-:W-:Y:S01]  /*28e0*/  IMAD R25, R18, R0, R25 ;  /* 0x0000000012197224 */ /* 0x000fe200078e0219 */
[----:B------:R-:W-:Y:S01]  /*28f0*/  IABS R12, R20 ;  /* 0x00000014000c7213 */ /* 0x000fe20000000000 */
[----:B------:R-:W-:Y:S01]  /*2900*/  @!P6 IMAD.IADD R26, R26, 0x1, -R18 ;  /* 0x000000011a1ae824 */ /* 0x000fe200078e0a12 */
[----:B------:R-:W-:Y:S01]  /*2910*/  ISETP.GT.U32.AND P1, PT, R18, R28, PT ;  /* 0x0000001c1200720c */ /* 0x000fe20003f24070 */
[----:B------:R-:W-:-:S03]  /*2920*/  IMAD.HI.U32 R4, R33, R24, RZ ;  /* 0x0000001821047227 */ /* 0x000fc600078e00ff */
[----:B------:R-:W-:Y:S01]  /*2930*/  ISETP.GT.U32.AND P6, PT, R18, R26, PT ;  /* 0x0000001a1200720c */ /* 0x000fe20003fc4070 */
[----:B------:R-:W-:Y:S02]  /*2940*/  VIADD R21, R5, 0x25 ;  /* 0x0000002505157836 */ /* 0x000fe40000000000 */
[----:B------:R-:W-:Y:S01]  /*2950*/  @!P3 IMAD.IADD R30, R30, 0x1, -R18 ;  /* 0x000000011e1eb824 */ /* 0x000fe200078e0a12 */
[----:B------:R-:W-:Y:S01]  /*2960*/  ISETP.GT.U32.AND P3, PT, R18, R25, PT ;  /* 0x000000191200720c */ /* 0x000fe20003f64070 */
[----:B------:R-:W-:Y:S01]  /*2970*/  IMAD.HI.U32 R8, R33, R12, RZ ;  /* 0x0000000c21087227 */ /* 0x000fe200078e00ff */
[----:B------:R-:W-:-:S03]  /*2980*/  IABS R22, R21 ;  /* 0x0000001500167213 */ /* 0x000fc60000000000 */
[----:B------:R-:W-:Y:S02]  /*2990*/  IMAD.MOV R23, RZ, RZ, -R4 ;  /* 0x000000ffff177224 */ /* 0x000fe400078e0a04 */
[----:B------:R-:W-:Y:S02]  /*29a0*/  IMAD.MOV R35, RZ, RZ, -R8 ;  /* 0x000000ffff237224 */ /* 0x000fe400078e0a08 */
[----:B------:R-:W-:Y:S02]  /*29b0*/  IMAD R24, R18, R23, R24 ;  /* 0x0000001712187224 */ /* 0x000fe400078e0218 */
[----:B------:R-:W-:-:S04]  /*29c0*/  IMAD.HI.U32 R10, R33, R22, RZ ;  /* 0x00000016210a7227 */ /* 0x000fc800078e00ff */
[----:B------:R-:W-:Y:S02]  /*29d0*/  IMAD R0, R18, R35, R12 ;  /* 0x0000002312007224 */ /* 0x000fe400078e020c */
[----:B------:R-:W-:Y:S01]  /*29e0*/  @!P1 IMAD.IADD R28, R28, 0x1, -R18 ;  /* 0x000000011c1c9824 */ /* 0x000fe200078e0a12 */
[----:B------:R-:W-:Y:S01]  /*29f0*/  ISETP.GT.U32.AND P1, PT, R18, R24, PT ;  /* 0x000000181200720c */ /* 0x000fe20003f24070 */
[----:B------:R-:W-:Y:S02]  /*2a00*/  IMAD.MOV R37, RZ, RZ, -R10 ;  /* 0x000000ffff257224 */ /* 0x000fe400078e0a0a */
[--C-:B------:R-:W-:Y:S01]  /*2a10*/  @!P6 IMAD.IADD R26, R26, 0x1, -R18.reuse ;  /* 0x000000011a1ae824 */ /* 0x100fe200078e0a12 */
[C---:B------:R-:W-:Y:S01]  /*2a20*/  ISETP.GT.U32.AND P6, PT, R18.reuse, R0, PT ;  /* 0x000000001200720c */ /* 0x040fe20003fc4070 */
[----:B------:R-:W-:Y:S02]  /*2a30*/  @!P3 IMAD.IADD R25, R25, 0x1, -R18 ;  /* 0x000000011919b824 */ /* 0x000fe400078e0a12 */
[----:B------:R-:W-:-:S02]  /*2a40*/  IMAD R4, R18, R37, R22 ;  /* 0x0000002512047224 */ /* 0x000fc400078e0216 */
[C---:B------:R-:W-:Y:S01]  /*2a50*/  VIADD R22, R5.reuse, 0x26 ;  /* 0x0000002605167836 */ /* 0x040fe20000000000 */
[----:B------:R-:W-:Y:S01]  /*2a60*/  ISETP.GT.U32.AND P3, PT, R18, R25, PT ;  /* 0x000000191200720c */ /* 0x000fe20003f64070 */
[C---:B------:R-:W-:Y:S02]  /*2a70*/  VIADD R23, R5.reuse, 0x27 ;  /* 0x0000002705177836 */ /* 0x040fe40000000000 */
[--C-:B------:R-:W-:Y:S01]  /*2a80*/  @!P1 IMAD.IADD R24, R24, 0x1, -R18.reuse ;  /* 0x0000000118189824 */ /* 0x100fe200078e0a12 */
[----:B------:R-:W-:Y:S01]  /*2a90*/  IABS R12, R22 ;  /* 0x00000016000c7213 */ /* 0x000fe20000000000 */
[----:B------:R-:W-:Y:S01]  /*2aa0*/  VIADD R38, R5, 0x29 ;  /* 0x0000002905267836 */ /* 0x000fe20000000000 */
[----:B------:R-:W-:Y:S01]  /*2ab0*/  IABS R32, R23 ;  /* 0x0000001700207213 */ /* 0x000fe20000000000 */
[--C-:B------:R-:W-:Y:S01]  /*2ac0*/  @!P6 IMAD.IADD R0, R0, 0x1, -R18.reuse ;  /* 0x000000010000e824 */ /* 0x100fe200078e0a12 */
[C---:B------:R-:W-:Y:S01]  /*2ad0*/  ISETP.GT.U32.AND P1, PT, R18.reuse, R24, PT ;  /* 0x000000181200720c */ /* 0x040fe20003f24070 */
[----:B------:R-:W-:Y:S01]  /*2ae0*/  IMAD.HI.U32 R8, R33, R12, RZ ;  /* 0x0000000c21087227 */ /* 0x000fe200078e00ff */
[----:B------:R1:W-:Y:S02]  /*2af0*/  STL [R1+0x8cc], R38 ;  /* 0x0008cc2601007387 */ /* 0x0003e40000100800 */
[C---:B------:R-:W-:Y:S01]  /*2b00*/  ISETP.GT.U32.AND P6, PT, R18.reuse, R0, PT ;  /* 0x000000001200720c */ /* 0x040fe20003fc4070 */
[----:B------:R-:W-:Y:S01]  /*2b10*/  @!P3 IMAD.IADD R25, R25, 0x1, -R18 ;  /* 0x000000011919b824 */ /* 0x000fe200078e0a12 */
[----:B------:R-:W-:Y:S01]  /*2b20*/  ISETP.GT.U32.AND P3, PT, R18, R4, PT ;  /* 0x000000041200720c */ /* 0x000fe20003f64070 */
[----:B------:R-:W-:-:S02]  /*2b30*/  IMAD.MOV R35, RZ, RZ, -R8 ;  /* 0x000000ffff237224 */ /* 0x000fc400078e0a08 */
[----:B------:R-:W-:Y:S01]  /*2b40*/  IMAD.HI.U32 R8, R33, R32, RZ ;  /* 0x0000002021087227 */ /* 0x000fe200078e00ff */
[----:B-1----:R-:W-:-:S03]  /*2b50*/  IABS R38, R38 ;  /* 0x0000002600267213 */ /* 0x002fc60000000000 */
[----:B------:R-:W-:Y:S02]  /*2b60*/  IMAD R44, R18, R35, R12 ;  /* 0x00000023122c7224 */ /* 0x000fe400078e020c */
[----:B------:R-:W-:Y:S02]  /*2b70*/  IMAD.MOV R35, RZ, RZ, -R8 ;  /* 0x000000ffff237224 */ /* 0x000fe400078e0a08 */
[----:B------:R-:W-:Y:S01]  /*2b80*/  @!P1 IMAD.IADD R24, R24, 0x1, -R18 ;  /* 0x0000000118189824 */ /* 0x000fe200078e0a12 */
[C---:B------:R-:W-:Y:S01]  /*2b90*/  ISETP.GT.U32.AND P1, PT, R18.reuse, R44, PT ;  /* 0x0000002c1200720c */ /* 0x040fe20003f24070 */
[----:B------:R-:W-:Y:S01]  /*2ba0*/  IMAD R43, R18, R35, R32 ;  /* 0x00000023122b7224 */ /* 0x000fe200078e0220 */
[----:B------:R-:W-:Y:S01]  /*2bb0*/  IABS R32, R47 ;  /* 0x0000002f00207213 */ /* 0x000fe20000000000 */
[--C-:B------:R-:W-:Y:S02]  /*2bc0*/  @!P6 IMAD.IADD R0, R0, 0x1, -R18.reuse ;  /* 0x000000010000e824 */ /* 0x100fe400078e0a12 */
[----:B------:R-:W-:Y:S01]  /*2bd0*/  @!P3 IMAD.IADD R4, R4, 0x1, -R18 ;  /* 0x000000010404b824 */ /* 0x000fe200078e0a12 */
[----:B------:R-:W-:Y:S01]  /*2be0*/  ISETP.GT.U32.AND P6, PT, R18, R43, PT ;  /* 0x0000002b1200720c */ /* 0x000fe20003fc4070 */
[----:B------:R-:W-:-:S03]  /*2bf0*/  IMAD.HI.U32 R10, R33, R36, RZ ;  /* 0x00000024210a7227 */ /* 0x000fc600078e00ff */
[----:B------:R-:W-:Y:S01]  /*2c00*/  ISETP.GT.U32.AND P3, PT, R18, R4, PT ;  /* 0x000000041200720c */ /* 0x000fe20003f64070 */
[----:B------:R-:W-:-:S04]  /*2c10*/  IMAD.HI.U32 R12, R33, R38, RZ ;  /* 0x00000026210c7227 */ /* 0x000fc800078e00ff */
[C---:B------:R-:W-:Y:S02]  /*2c20*/  VIADD R48, R5.reuse, 0x2a ;  /* 0x0000002a05307836 */ /* 0x040fe40000000000 */
[C---:B------:R-:W-:Y:S02]  /*2c30*/  VIADD R46, R5.reuse, 0x2c ;  /* 0x0000002c052e7836 */ /* 0x040fe40000000000 */
[----:B------:R-:W-:Y:S01]  /*2c40*/  IMAD.MOV R37, RZ, RZ, -R10 ;  /* 0x000000ffff257224 */ /* 0x000fe200078e0a0a */
[----:B------:R-:W-:Y:S01]  /*2c50*/  IABS R10, R48 ;  /* 0x00000030000a7213 */ /* 0x000fe20000000000 */
[----:B------:R-:W-:Y:S01]  /*2c60*/  IMAD.MOV R39, RZ, RZ, -R12 ;  /* 0x000000ffff277224 */ /* 0x000fe200078e0a0c */
[----:B------:R-:W-:Y:S01]  /*2c70*/  STL [R1+0x8d4], R48 ;  /* 0x0008d43001007387 */ /* 0x000fe20000100800 */
[----:B------:R-:W-:Y:S01]  /*2c80*/  VIADD R8, R5, 0x2d ;  /* 0x0000002d05087836 */ /* 0x000fe20000000000 */
[----:B------:R-:W-:Y:S01]  /*2c90*/  IABS R35, R46 ;  /* 0x0000002e00237213 */ /* 0x000fe20000000000 */
[----:B------:R-:W-:Y:S01]  /*2ca0*/  @!P1 IMAD.IADD R44, R44, 0x1, -R18 ;  /* 0x000000012c2c9824 */ /* 0x000fe200078e0a12 */
[----:B------:R-:W-:Y:S01]  /*2cb0*/  STL [R1+0x8d0], R47 ;  /* 0x0008d02f01007387 */ /* 0x000fe20000100800 */
[C---:B------:R-:W-:Y:S01]  /*2cc0*/  IMAD R42, R18.reuse, R37, R36 ;  /* 0x00000025122a7224 */ /* 0x040fe200078e0224 */
[----:B------:R-:W-:Y:S01]  /*2cd0*/  IABS R36, R8 ;  /* 0x0000000800247213 */ /* 0x000fe20000000000 */
[C---:B------:R-:W-:Y:S01]  /*2ce0*/  IMAD R45, R18.reuse, R39, R38 ;  /* 0x00000027122d7224 */ /* 0x040fe200078e0226 */
[----:B------:R-:W-:Y:S01]  /*2cf0*/  STL [R1+0x8dc], R46 ;  /* 0x0008dc2e01007387 */ /* 0x000fe20000100800 */
[--C-:B------:R-:W-:Y:S01]  /*2d00*/  @!P6 IMAD.IADD R43, R43, 0x1, -R18.reuse ;  /* 0x000000012b2be824 */ /* 0x100fe200078e0a12 */
[----:B------:R-:W-:Y:S01]  /*2d10*/  ISETP.GT.U32.AND P6, PT, R18, R44, PT ;  /* 0x0000002c1200720c */ /* 0x000fe20003fc4070 */
[----:B------:R-:W-:Y:S01]  /*2d20*/  @!P3 IMAD.IADD R4, R4, 0x1, -R18 ;  /* 0x000000010404b824 */ /* 0x000fe200078e0a12 */
[----:B------:R1:W-:Y:S01]  /*2d30*/  STL [R1+0x8d8], R8 ;  /* 0x0008d80801007387 */ /* 0x0003e20000100800 */
[----:B------:R-:W-:Y:S01]  /*2d40*/  IMAD.MOV.U32 R12, RZ, RZ, R15 ;  /* 0x000000ffff0c7224 */ /* 0x000fe200078e000f */
[C---:B------:R-:W-:Y:S01]  /*2d50*/  ISETP.GT.U32.AND P3, PT, R18.reuse, R45, PT ;  /* 0x0000002d1200720c */ /* 0x040fe20003f64070 */
[----:B------:R-:W-:Y:S01]  /*2d60*/  VIADD R39, R5, 0x31 ;  /* 0x0000003105277836 */ /* 0x000fe20000000000 */
[C---:B------:R-:W-:Y:S01]  /*2d70*/  ISETP.GT.U32.AND P1, PT, R18.reuse, R42, PT ;  /* 0x0000002a1200720c */ /* 0x040fe20003f24070 */
[----:B------:R-:W-:Y:S01]  /*2d80*/  @!P5 IMAD.MOV R12, RZ, RZ, -R12 ;  /* 0x000000ffff0cd224 */ /* 0x000fe200078e0a0c */
[----:B------:R-:W-:Y:S01]  /*2d90*/  ISETP.GT.U32.AND P5, PT, R18, R43, PT ;  /* 0x0000002b1200720c */ /* 0x000fe20003fa4070 */
[----:B------:R-:W-:-:S02]  /*2da0*/  @!P4 IMAD.MOV R9, RZ, RZ, -R9 ;  /* 0x000000ffff09c224 */ /* 0x000fc400078e0a09 */
[----:B------:R-:W-:Y:S01]  /*2db0*/  @!P2 IMAD.MOV R6, RZ, RZ, -R6 ;  /* 0x000000ffff06a224 */ /* 0x000fe200078e0a06 */
[----:B------:R-:W-:Y:S01]  /*2dc0*/  STL [R1+0x6e4], R12 ;  /* 0x0006e40c01007387 */ /* 0x000fe20000100800 */
[----:B-1----:R-:W-:-:S04]  /*2dd0*/  IMAD.HI.U32 R8, R33, R10, RZ ;  /* 0x0000000a21087227 */ /* 0x002fc800078e00ff */
[----:B------:R-:W-:Y:S02]  /*2de0*/  IMAD.MOV R15, RZ, RZ, -R8 ;  /* 0x000000ffff0f7224 */ /* 0x000fe400078e0a08 */
[----:B------:R-:W-:Y:S02]  /*2df0*/  @!P6 IMAD.IADD R44, R44, 0x1, -R18 ;  /* 0x000000012c2ce824 */ /* 0x000fe400078e0a12 */
[----:B------:R-:W-:Y:S02]  /*2e00*/  IMAD R38, R18, R15, R10 ;  /* 0x0000000f12267224 */ /* 0x000fe400078e020a */
[--C-:B------:R-:W-:Y:S01]  /*2e10*/  @!P3 IMAD.IADD R45, R45, 0x1, -R18.reuse ;  /* 0x000000012d2db824 */ /* 0x100fe200078e0a12 */
[----:B------:R1:W-:Y:S01]  /*2e20*/  STL [R1+0x6b0], R44 ;  /* 0x0006b02c01007387 */ /* 0x0003e20000100800 */
[----:B------:R-:W-:Y:S01]  /*2e30*/  @!P1 IMAD.IADD R42, R42, 0x1, -R18 ;  /* 0x000000012a2a9824 */ /* 0x000fe200078e0a12 */
[C---:B------:R-:W-:Y:S01]  /*2e40*/  ISETP.GT.U32.AND P6, PT, R18.reuse, R38, PT ;  /* 0x000000261200720c */ /* 0x040fe20003fc4070 */
[----:B------:R-:W-:Y:S01]  /*2e50*/  IMAD.HI.U32 R8, R33, R32, RZ ;  /* 0x0000002021087227 */ /* 0x000fe200078e00ff */
[----:B------:R-:W-:-:S02]  /*2e60*/  ISETP.GT.U32.AND P3, PT, R18, R45, PT ;  /* 0x0000002d1200720c */ /* 0x000fc40003f64070 */
[----:B------:R-:W-:Y:S01]  /*2e70*/  ISETP.GT.U32.AND P1, PT, R18, R42, PT ;  /* 0x0000002a1200720c */ /* 0x000fe20003f24070 */
[----:B------:R-:W-:Y:S02]  /*2e80*/  IMAD.MOV R15, RZ, RZ, -R8 ;  /* 0x000000ffff0f7224 */ /* 0x000fe400078e0a08 */
[----:B------:R-:W-:-:S04]  /*2e90*/  IMAD.HI.U32 R10, R33, R35, RZ ;  /* 0x00000023210a7227 */ /* 0x000fc800078e00ff */
[----:B-1----:R-:W-:Y:S02]  /*2ea0*/  IMAD R44, R18, R15, R32 ;  /* 0x0000000f122c7224 */ /* 0x002fe400078e0220 */
[--C-:B------:R-:W-:Y:S02]  /*2eb0*/  @!P6 IMAD.IADD R38, R38, 0x1, -R18.reuse ;  /* 0x000000012626e824 */ /* 0x100fe400078e0a12 */
[--C-:B------:R-:W-:Y:S01]  /*2ec0*/  @!P5 IMAD.IADD R43, R43, 0x1, -R18.reuse ;  /* 0x000000012b2bd824 */ /* 0x100fe200078e0a12 */
[----:B------:R-:W-:Y:S01]  /*2ed0*/  ISETP.GE.AND P5, PT, R14, RZ, PT ;  /* 0x000000ff0e00720c */ /* 0x000fe20003fa6270 */
[----:B------:R-:W-:Y:S01]  /*2ee0*/  @!P3 IMAD.IADD R45, R45, 0x1, -R18 ;  /* 0x000000012d2db824 */ /* 0x000fe200078e0a12 */
[C---:B------:R-:W-:Y:S01]  /*2ef0*/  ISETP.GT.U32.AND P6, PT, R18.reuse, R38, PT ;  /* 0x000000261200720c */ /* 0x040fe20003fc4070 */
[----:B------:R-:W-:Y:S01]  /*2f00*/  IMAD.HI.U32 R12, R33, R36, RZ ;  /* 0x00000024210c7227 */ /* 0x000fe200078e00ff */
[----:B------:R-:W-:Y:S01]  /*2f10*/  ISETP.GT.U32.AND P3, PT, R18, R44, PT ;  /* 0x0000002c1200720c */ /* 0x000fe20003f64070 */
[----:B------:R1:W-:Y:S02]  /*2f20*/  STL [R1+0x144], R43 ;  /* 0x0001442b01007387 */ /* 0x0003e40000100800 */
[----:B------:R-:W-:-:S02]  /*2f30*/  IMAD.MOV R10, RZ, RZ, -R10 ;  /* 0x000000ffff0a7224 */ /* 0x000fc400078e0a0a */
[----:B------:R-:W-:Y:S01]  /*2f40*/  @!P1 IMAD.IADD R42, R42, 0x1, -R18 ;  /* 0x000000012a2a9824 */ /* 0x000fe200078e0a12 */
[----:B------:R-:W-:Y:S01]  /*2f50*/  ISETP.GE.AND P1, PT, R16, RZ, PT ;  /* 0x000000ff1000720c */ /* 0x000fe20003f26270 */
[----:B------:R-:W-:Y:S02]  /*2f60*/  IMAD.MOV R37, RZ, RZ, -R12 ;  /* 0x000000ffff257224 */ /* 0x000fe400078e0a0c */
[C---:B------:R-:W-:Y:S01]  /*2f70*/  VIADD R8, R5.reuse, 0x2e ;  /* 0x0000002e05087836 */ /* 0x040fe20000000000 */
[----:B------:R2:W-:Y:S01]  /*2f80*/  STL [R1+0x140], R42 ;  /* 0x0001402a01007387 */ /* 0x0005e20000100800 */
[----:B-1----:R-:W-:Y:S01]  /*2f90*/  IMAD R43, R18, R10, R35 ;  /* 0x0000000a122b7224 */ /* 0x002fe200078e0223 */
[----:B------:R-:W-:Y:S01]  /*2fa0*/  IABS R10, R39 ;  /* 0x00000027000a7213 */ /* 0x000fe20000000000 */
[--C-:B------:R-:W-:Y:S01]  /*2fb0*/  @!P6 IMAD.IADD R38, R38, 0x1, -R18.reuse ;  /* 0x000000012626e824 */ /* 0x100fe200078e0a12 */
[----:B------:R1:W-:Y:S01]  /*2fc0*/  STL [R1+0x8e4], R8 ;  /* 0x0008e40801007387 */ /* 0x0003e20000100800 */
[C---:B------:R-:W-:Y:S01]  /*2fd0*/  VIADD R14, R5.reuse, 0x2f ;  /* 0x0000002f050e7836 */ /* 0x040fe20000000000 */
[----:B------:R-:W-:Y:S01]  /*2fe0*/  ISETP.GT.U32.AND P6, PT, R18, R43, PT ;  /* 0x0000002b1200720c */ /* 0x000fe20003fc4070 */
[----:B------:R-:W-:Y:S01]  /*2ff0*/  VIADD R12, R5, 0x30 ;  /* 0x00000030050c7836 */ /* 0x000fe20000000000 */
[----:B------:R-:W-:Y:S01]  /*3000*/  IABS R15, R8 ;  /* 0x00000008000f7213 */ /* 0x000fe20000000000 */
[----:B------:R-:W-:Y:S01]  /*3010*/  @!P3 IMAD.IADD R44, R44, 0x1, -R18 ;  /* 0x000000012c2cb824 */ /* 0x000fe200078e0a12 */
[----:B------:R4:W-:Y:S01]  /*3020*/  STL [R1+0x8e0], R14 ;  /* 0x0008e00e01007387 */ /* 0x0009e20000100800 */
[----:B--2---:R-:W-:-:S02]  /*3030*/  IMAD R42, R18, R37, R36 ;  /* 0x00000025122a7224 */ /* 0x004fc400078e0224 */
[----:B------:R-:W-:Y:S01]  /*3040*/  IMAD.MOV.U32 R36, RZ, RZ, R13 ;  /* 0x000000ffff247224 */ /* 0x000fe200078e000d */
[----:B------:R2:W-:Y:S01]  /*3050*/  STL [R1+0x8ec], R12 ;  /* 0x0008ec0c01007387 */ /* 0x0005e20000100800 */
[----:B-1----:R-:W-:Y:S01]  /*3060*/  VIADD R8, R5, 0x32 ;  /* 0x0000003205087836 */ /* 0x002fe20000000000 */
[----:B------:R-:W-:Y:S01]  /*3070*/  ISETP.GT.U32.AND P3, PT, R18, R42, PT ;  /* 0x0000002a1200720c */ /* 0x000fe20003f64070 */
[----:B------:R-:W-:Y:S01]  /*3080*/  @!P0 IMAD.MOV R36, RZ, RZ, -R36 ;  /* 0x000000ffff248224 */ /* 0x000fe200078e0a24 */
[----:B------:R-:W-:Y:S01]  /*3090*/  STL [R1+0x8e8], R39 ;  /* 0x0008e82701007387 */ /* 0x000fe20000100800 */
[----:B------:R-:W-:Y:S01]  /*30a0*/  @!P6 IADD3 R43, PT, PT, R43, -R18, RZ ;  /* 0x800000122b2be210 */ /* 0x000fe20007ffe0ff */
[----:B------:R-:W-:Y:S01]  /*30b0*/  @!P1 IMAD.MOV R30, RZ, RZ, -R30 ;  /* 0x000000ffff1e9224 */ /* 0x000fe200078e0a1e */
[----:B------:R-:W-:Y:S01]  /*30c0*/  IABS R32, R8 ;  /* 0x0000000800207213 */ /* 0x000fe20000000000 */
[----:B------:R-:W-:Y:S01]  /*30d0*/  STL [R1+0x13c], R45 ;  /* 0x00013c2d01007387 */ /* 0x000fe20000100800 */
[----:B----4-:R-:W-:-:S02]  /*30e0*/  IABS R14, R14 ;  /* 0x0000000e000e7213 */ /* 0x010fc40000000000 */
[----:B------:R-:W-:Y:S01]  /*30f0*/  ISETP.GT.U32.AND P6, PT, R18, R44, PT ;  /* 0x0000002c1200720c */ /* 0x000fe20003fc4070 */
[----:B------:R1:W-:Y:S01]  /*3100*/  STL [R1+0x8f0], R8 ;  /* 0x0008f00801007387 */ /* 0x0003e20000100800 */
[----:B--2---:R-:W-:Y:S02]  /*3110*/  IABS R12, R12 ;  /* 0x0000000c000c7213 */ /* 0x004fe40000000000 */
[----:B------:R-:W-:Y:S01]  /*3120*/  @!P3 IMAD.IADD R42, R42, 0x1, -R18 ;  /* 0x000000012a2ab824 */ /* 0x000fe200078e0a12 */
[C---:B------:R-:W-:Y:S01]  /*3130*/  ISETP.GT.U32.AND P3, PT, R18.reuse, R43, PT ;  /* 0x0000002b1200720c */ /* 0x040fe20003f64070 */
[----:B------:R2:W-:Y:S03]  /*3140*/  STL [R1+0x138], R38 ;  /* 0x0001382601007387 */ /* 0x0005e60000100800 */
[----:B------:R-:W-:Y:S01]  /*3150*/  ISETP.GT.U32.AND P0, PT, R18, R42, PT ;  /* 0x0000002a1200720c */ /* 0x000fe20003f04070 */
[----:B------:R4:W-:Y:S01]  /*3160*/  STL [R1+0x6e0], R36 ;  /* 0x0006e02401007387 */ /* 0x0009e20000100800 */
[----:B-1----:R-:W-:-:S04]  /*3170*/  IMAD.HI.U32 R8, R33, R15, RZ ;  /* 0x0000000f21087227 */ /* 0x002fc800078e00ff */
[----:B------:R-:W-:Y:S02]  /*3180*/  IMAD.MOV R16, RZ, RZ, -R8 ;  /* 0x000000ffff107224 */ /* 0x000fe400078e0a08 */
[----:B------:R-:W-:Y:S02]  /*3190*/  @!P6 IMAD.IADD R44, R44, 0x1, -R18 ;  /* 0x000000012c2ce824 */ /* 0x000fe400078e0a12 */
[C---:B------:R-:W-:Y:S02]  /*31a0*/  IMAD R39, R18.reuse, R16, R15 ;  /* 0x0000001012277224 */ /* 0x040fe400078e020f */
[----:B------:R-:W-:Y:S01]  /*31b0*/  IMAD.HI.U32 R15, R33, R14, RZ ;  /* 0x0000000e210f7227 */ /* 0x000fe200078e00ff */
[----:B------:R-:W-:Y:S02]  /*31c0*/  STL [R1+0xc4], R44 ;  /* 0x0000c42c01007387 */ /* 0x000fe40000100800 */
[----:B------:R-:W-:Y:S01]  /*31d0*/  ISETP.GT.U32.AND P6, PT, R18, R39, PT ;  /* 0x000000271200720c */ /* 0x000fe20003fc4070 */
[----:B------:R-:W-:-:S02]  /*31e0*/  IMAD.MOV R15, RZ, RZ, -R15 ;  /* 0x000000ffff0f7224 */ /* 0x000fc400078e0a0f */
[----:B------:R-:W-:-:S04]  /*31f0*/  IMAD.HI.U32 R16, R33, R12, RZ ;  /* 0x0000000c21107227 */ /* 0x000fc800078e00ff */
[----:B--2---:R-:W-:Y:S02]  /*3200*/  IMAD R38, R18, R15, R14 ;  /* 0x0000000f12267224 */ /* 0x004fe400078e020e */
[----:B------:R-:W-:Y:S02]  /*3210*/  IMAD.MOV.U32 R8, RZ, RZ, R32 ;  /* 0x000000ffff087224 */ /* 0x000fe400078e0020 */
[----:B------:R-:W-:-:S04]  /*3220*/  IMAD.HI.U32 R32, R33, R10, RZ ;  /* 0x0000000a21207227 */ /* 0x000fc800078e00ff */
[----:B------:R-:W-:Y:S02]  /*3230*/  IMAD.MOV R13, RZ, RZ, -R16 ;  /* 0x000000ffff0d7224 */ /* 0x000fe400078e0a10 */
[----:B------:R-:W-:Y:S01]  /*3240*/  @!P3 IMAD.IADD R43, R43, 0x1, -R18 ;  /* 0x000000012b2bb824 */ /* 0x000fe200078e0a12 */
[C---:B------:R-:W-:Y:S01]  /*3250*/  ISETP.GT.U32.AND P3, PT, R18.reuse, R38, PT ;  /* 0x000000261200720c */ /* 0x040fe20003f64070 */
[----:B------:R-:W-:Y:S02]  /*3260*/  IMAD.MOV R37, RZ, RZ, -R32 ;  /* 0x000000ffff257224 */ /* 0x000fe400078e0a20 */
[C---:B----4-:R-:W-:Y:S02]  /*3270*/  IMAD R36, R18.reuse, R13, R12 ;  /* 0x0000000d12247224 */ /* 0x050fe400078e020c */
[----:B------:R-:W-:Y:S02]  /*3280*/  IMAD R16, R18, R37, R10 ;  /* 0x0000002512107224 */ /* 0x000fe400078e020a */
[--C-:B------:R-:W-:Y:S01]  /*3290*/  @!P0 IMAD.IADD R42, R42, 0x1, -R18.reuse ;  /* 0x000000012a2a8824 */ /* 0x100fe200078e0a12 */
[C---:B------:R-:W-:Y:S01]  /*32a0*/  ISETP.GT.U32.AND P0, PT, R18.reuse, R36, PT ;  /* 0x000000241200720c */ /* 0x040fe20003f04070 */
[----:B------:R-:W-:Y:S01]  /*32b0*/  @!P6 IMAD.IADD R39, R39, 0x1, -R18 ;  /* 0x000000012727e824 */ /* 0x000fe200078e0a12 */
[----:B------:R-:W-:Y:S01]  /*32c0*/  ISETP.GT.U32.AND P6, PT, R18, R16, PT ;  /* 0x000000101200720c */ /* 0x000fe20003fc4070 */
[----:B------:R-:W-:-:S04]  /*32d0*/  IMAD.HI.U32 R35, R33, R8, RZ ;  /* 0x0000000821237227 */ /* 0x000fc800078e00ff */
[--C-:B------:R-:W-:Y:S01]  /*32e0*/  @!P3 IMAD.IADD R38, R38, 0x1, -R18.reuse ;  /* 0x000000012626b824 */ /* 0x100fe200078e0a12 */
[----:B------:R-:W-:Y:S01]  /*32f0*/  ISETP.GT.U32.AND P3, PT, R18, R39, PT ;  /* 0x000000271200720c */ /* 0x000fe20003f64070 */
[C---:B------:R-:W-:Y:S02]  /*3300*/  VIADD R13, R5.reuse, 0x33 ;  /* 0x00000033050d7836 */ /* 0x040fe40000000000 */
[----:B------:R-:W-:Y:S02]  /*3310*/  IMAD.MOV R35, RZ, RZ, -R35 ;  /* 0x000000ffff237224 */ /* 0x000fe400078e0a23 */
[----:B------:R-:W-:Y:S01]  /*3320*/  VIADD R12, R5, 0x34 ;  /* 0x00000034050c7836 */ /* 0x000fe20000000000 */
[----:B------:R-:W-:Y:S01]  /*3330*/  IABS R92, R13 ;  /* 0x0000000d005c7213 */ /* 0x000fe20000000000 */
[----:B------:R-:W-:Y:S01]  /*3340*/  @!P0 IMAD.IADD R36, R36, 0x1, -R18 ;  /* 0x0000000124248824 */ /* 0x000fe200078e0a12 */
[----:B------:R-:W-:Y:S01]  /*3350*/  STL [R1+0x8f4], R13 ;  /* 0x0008f40d01007387 */ /* 0x000fe20000100800 */
[----:B------:R-:W-:Y:S01]  /*3360*/  IMAD R32, R18, R35, R8 ;  /* 0x0000002312207224 */ /* 0x000fe200078e0208 */
[----:B------:R-:W-:Y:S01]  /*3370*/  IABS R15, R12 ;  /* 0x0000000c000f7213 */ /* 0x000fe20000000000 */
[--C-:B------:R-:W-:Y:S01]  /*3380*/  @!P6 IMAD.IADD R16, R16, 0x1, -R18.reuse ;  /* 0x000000011010e824 */ /* 0x100fe200078e0a12 */
[----:B------:R1:W-:Y:S01]  /*3390*/  STL [R1+0x8f8], R12 ;  /* 0x0008f80c01007387 */ /* 0x0003e20000100800 */
[C---:B------:R-:W-:Y:S01]  /*33a0*/  ISETP.GT.U32.AND P6, PT, R18.reuse, R36, PT ;  /* 0x000000241200720c */ /* 0x040fe20003fc4070 */
[----:B------:R-:W-:Y:S01]  /*33b0*/  @!P3 IMAD.IADD R39, R39, 0x1, -R18 ;  /* 0x000000012727b824 */ /* 0x000fe200078e0a12 */
[C---:B------:R-:W-:Y:S01]  /*33c0*/  ISETP.GT.U32.AND P3, PT, R18.reuse, R32, PT ;  /* 0x000000201200720c */ /* 0x040fe20003f64070 */
[C---:B------:R-:W-:Y:S01]  /*33d0*/  VIADD R10, R5.reuse, 0x35 ;  /* 0x00000035050a7836 */ /* 0x040fe20000000000 */
[----:B------:R-:W-:Y:S01]  /*33e0*/  STL [R1+0xc0], R43 ;  /* 0x0000c02b01007387 */ /* 0x000fe20000100800 */
[C---:B------:R-:W-:Y:S01]  /*33f0*/  VIADD R8, R5.reuse, 0x36 ;  /* 0x0000003605087836 */ /* 0x040fe20000000000 */
[----:B------:R-:W-:Y:S01]  /*3400*/  ISETP.GT.U32.AND P0, PT, R18, R38, PT ;  /* 0x000000261200720c */ /* 0x000fe20003f04070 */
[----:B------:R-:W-:Y:S01]  /*3410*/  VIADD R35, R5, 0x3a ;  /* 0x0000003a05237836 */ /* 0x000fe20000000000 */
[----:B------:R2:W-:Y:S01]  /*3420*/  STL [R1+0x908], R10 ;  /* 0x0009080a01007387 */ /* 0x0005e20000100800 */
[----:B-1----:R-:W-:Y:S01]  /*3430*/  IMAD.HI.U32 R12, R33, R92, RZ ;  /* 0x0000005c210c7227 */ /* 0x002fe200078e00ff */
[----:B------:R-:W-:-:S02]  /*3440*/  IABS R13, R8 ;  /* 0x00000008000d7213 */ /* 0x000fc40000000000 */
[----:B------:R1:W-:Y:S01]  /*3450*/  STL [R1+0x90c], R8 ;  /* 0x00090c0801007387 */ /* 0x0003e20000100800 */
[----:B------:R-:W-:Y:S01]  /*3460*/  IMAD.MOV R12, RZ, RZ, -R12 ;  /* 0x000000ffff0c7224 */ /* 0x000fe200078e0a0c */
[----:B------:R-:W-:Y:S01]  /*3470*/  IABS R14, R10 ;  /* 0x0000000a000e7213 */ /* 0x000fe20000000000 */
[----:B------:R-:W-:Y:S01]  /*3480*/  @!P6 IMAD.IADD R36, R36, 0x1, -R18 ;  /* 0x000000012424e824 */ /* 0x000fe200078e0a12 */
[----:B------:R-:W-:Y:S01]  /*3490*/  STL [R1+0xbc], R42 ;  /* 0x0000bc2a01007387 */ /* 0x000fe20000100800 */
[C---:B------:R-:W-:Y:S01]  /*34a0*/  IMAD R92, R18.reuse, R12, R92 ;  /* 0x0000000c125c7224 */ /* 0x040fe200078e025c */
[----:B------:R-:W-:Y:S01]  /*34b0*/  ISETP.GT.U32.AND P4, PT, R18, R16, PT ;  /* 0x000000101200720c */ /* 0x000fe20003f84070 */
[----:B------:R-:W-:Y:S01]  /*34c0*/  @!P3 IMAD.IADD R32, R32, 0x1, -R18 ;  /* 0x000000012020b824 */ /* 0x000fe200078e0a12 */
[----:B------:R4:W-:Y:S01]  /*34d0*/  STL [R1+0x6dc], R9 ;  /* 0x0006dc0901007387 */ /* 0x0009e20000100800 */
[----:B--2---:R-:W-:Y:S01]  /*34e0*/  IMAD.HI.U32 R10, R33, R13, RZ ;  /* 0x0000000d210a7227 */ /* 0x004fe200078e00ff */
[----:B------:R-:W-:-:S02]  /*34f0*/  ISETP.GT.U32.AND P6, PT, R18, R92, PT ;  /* 0x0000005c1200720c */ /* 0x000fc40003fc4070 */
[----:B------:R-:W-:Y:S01]  /*3500*/  ISETP.GT.U32.AND P3, PT, R18, R32, PT ;  /* 0x000000201200720c */ /* 0x000fe20003f64070 */
[C---:B-1----:R-:W-:Y:S01]  /*3510*/  IMAD.HI.U32 R8, R33.reuse, R15, RZ ;  /* 0x0000000f21087227 */ /* 0x042fe200078e00ff */
[----:B------:R-:W-:Y:S03]  /*3520*/  STL [R1+0xb8], R39 ;  /* 0x0000b82701007387 */ /* 0x000fe60000100800 */
[----:B------:R-:W-:Y:S02]  /*3530*/  IMAD.MOV R8, RZ, RZ, -R8 ;  /* 0x000000ffff087224 */ /* 0x000fe400078e0a08 */
[----:B----4-:R-:W-:-:S04]  /*3540*/  IMAD.HI.U32 R9, R33, R14, RZ ;  /* 0x0000000e21097227 */ /* 0x010fc800078e00ff */
[--C-:B------:R-:W-:Y:S02]  /*3550*/  @!P6 IMAD.IADD R92, R92, 0x1, -R18.reuse ;  /* 0x000000015c5ce824 */ /* 0x100fe400078e0a12 */
[----:B------:R-:W-:Y:S02]  /*3560*/  IMAD R15, R18, R8, R15 ;  /* 0x00000008120f7224 */ /* 0x000fe400078e020f */
[----:B------:R-:W-:Y:S01]  /*3570*/  @!P3 IMAD.IADD R32, R32, 0x1, -R18 ;  /* 0x000000012020b824 */ /* 0x000fe200078e0a12 */
[C---:B------:R-:W-:Y:S01]  /*3580*/  ISETP.GT.U32.AND P6, PT, R18.reuse, R92, PT ;  /* 0x0000005c1200720c */ /* 0x040fe20003fc4070 */
[----:B------:R-:W-:Y:S01]  /*3590*/  IMAD.MOV R9, RZ, RZ, -R9 ;  /* 0x000000ffff097224 */ /* 0x000fe200078e0a09 */
[C---:B------:R-:W-:Y:S01]  /*35a0*/  ISETP.GT.U32.AND P3, PT, R18.reuse, R15, PT ;  /* 0x0000000f1200720c */ /* 0x040fe20003f64070 */
[----:B------:R-:W-:Y:S02]  /*35b0*/  IMAD.MOV R10, RZ, RZ, -R10 ;  /* 0x000000ffff0a7224 */ /* 0x000fe400078e0a0a */
[C---:B------:R-:W-:Y:S01]  /*35c0*/  IMAD R14, R18.reuse, R9, R14 ;  /* 0x00000009120e7224 */ /* 0x040fe200078e020e */
[----:B------:R-:W-:Y:S01]  /*35d0*/  IABS R9, R35 ;  /* 0x0000002300097213 */ /* 0x000fe20000000000 */
[----:B------:R-:W-:-:S02]  /*35e0*/  IMAD R13, R18, R10, R13 ;  /* 0x0000000a120d7224 */ /* 0x000fc400078e020d */
[--C-:B------:R-:W-:Y:S01]  /*35f0*/  @!P0 IMAD.IADD R38, R38, 0x1, -R18.reuse ;  /* 0x0000000126268824 */ /* 0x100fe200078e0a12 */
[----:B------:R-:W-:Y:S01]  /*3600*/  ISETP.GE.AND P0, PT, R11, RZ, PT ;  /* 0x000000ff0b00720c */ /* 0x000fe20003f06270 */
[--C-:B------:R-:W-:Y:S01]  /*3610*/  @!P4 IMAD.IADD R16, R16, 0x1, -R18.reuse ;  /* 0x000000011010c824 */ /* 0x100fe200078e0a12 */
[----:B------:R-:W-:Y:S01]  /*3620*/  IADD3 R11, PT, PT, R5, 0x38, RZ ;  /* 0x00000038050b7810 */ /* 0x000fe20007ffe0ff */
[--C-:B------:R-:W-:Y:S01]  /*3630*/  @!P6 IMAD.IADD R92, R92, 0x1, -R18.reuse ;  /* 0x000000015c5ce824 */ /* 0x100fe200078e0a12 */
[C---:B------:R-:W-:Y:S01]  /*3640*/  ISETP.GT.U32.AND P6, PT, R18.reuse, R14, PT ;  /* 0x0000000e1200720c */ /* 0x040fe20003fc4070 */
[----:B------:R-:W-:Y:S01]  /*3650*/  @!P3 IMAD.IADD R15, R15, 0x1, -R18 ;  /* 0x000000010f0fb824 */ /* 0x000fe200078e0a12 */
[----:B------:R-:W-:Y:S01]  /*3660*/  ISETP.GT.U32.AND P3, PT, R18, R13, PT ;  /* 0x0000000d1200720c */ /* 0x000fe20003f64070 */
[----:B------:R-:W-:Y:S01]  /*3670*/  VIADD R12, R5, 0x37 ;  /* 0x00000037050c7836 */ /* 0x000fe20000000000 */
[----:B------:R-:W-:Y:S01]  /*3680*/  STL [R1+0x44], R38 ;  /* 0x0000442601007387 */ /* 0x000fe20000100800 */
[----:B------:R-:W-:Y:S01]  /*3690*/  ISETP.GE.AND P4, PT, R7, RZ, PT ;  /* 0x000000ff0700720c */ /* 0x000fe20003f86270 */
[----:B------:R-:W-:-:S02]  /*36a0*/  IMAD.HI.U32 R7, R33, R9, RZ ;  /* 0x0000000921077227 */ /* 0x000fc400078e00ff */
[----:B------:R1:W-:Y:S02]  /*36b0*/  STL [R1+0x40], R36 ;  /* 0x0000402401007387 */ /* 0x0003e40000100800 */
[----:B------:R-:W-:Y:S02]  /*36c0*/  IMAD.MOV R7, RZ, RZ, -R7 ;  /* 0x000000ffff077224 */ /* 0x000fe400078e0a07 */
[----:B------:R2:W-:Y:S01]  /*36d0*/  STL [R1+0x3c], R16 ;  /* 0x00003c1001007387 */ /* 0x0005e20000100800 */
[--C-:B------:R-:W-:Y:S01]  /*36e0*/  @!P6 IMAD.IADD R14, R14, 0x1, -R18.reuse ;  /* 0x000000010e0ee824 */ /* 0x100fe200078e0a12 */
[C---:B------:R-:W-:Y:S01]  /*36f0*/  ISETP.GT.U32.AND P6, PT, R18.reuse, R15, PT ;  /* 0x0000000f1200720c */ /* 0x040fe20003fc4070 */
[----:B------:R-:W-:Y:S01]  /*3700*/  @!P3 IMAD.IADD R13, R13, 0x1, -R18 ;  /* 0x000000010d0db824 */ /* 0x000fe200078e0a12 */
[----:B------:R4:W-:Y:S01]  /*3710*/  STL [R1+0x910], R12 ;  /* 0x0009100c01007387 */ /* 0x0009e20000100800 */
[C---:B------:R-:W-:Y:S01]  /*3720*/  IMAD R9, R18.reuse, R7, R9 ;  /* 0x0000000712097224 */ /* 0x040fe200078e0209 */
[C---:B------:R-:W-:Y:S01]  /*3730*/  ISETP.GT.U32.AND P3, PT, R18.reuse, R14, PT ;  /* 0x0000000e1200720c */ /* 0x040fe20003f64070 */
[C---:B-1----:R-:W-:Y:S01]  /*3740*/  VIADD R36, R5.reuse, 0x39 ;  /* 0x0000003905247836 */ /* 0x042fe20000000000 */
[----:B------:R1:W-:Y:S01]  /*3750*/  STL [R1+0x914], R11 ;  /* 0x0009140b01007387 */ /* 0x0003e20000100800 */
[----:B------:R-:W-:Y:S01]  /*3760*/  ISETP.GT.U32.AND P2, PT, R18, R13, PT ;  /* 0x0000000d1200720c */ /* 0x000fe20003f44070 */
[----:B--2---:R-:W-:-:S02]  /*3770*/  VIADD R16, R5, 0x3b ;  /* 0x0000003b05107836 */ /* 0x004fc40000000000 */
[----:B------:R2:W-:Y:S01]  /*3780*/  STL [R1+0x918], R36 ;  /* 0x0009182401007387 */ /* 0x0005e20000100800 */
[----:B------:R-:W-:Y:S01]  /*3790*/  IABS R10, R36 ;  /* 0x00000024000a7213 */ /* 0x000fe20000000000 */
[----:B------:R-:W-:Y:S01]  /*37a0*/  VIADD R37, R5, 0x3c ;  /* 0x0000003c05257836 */ /* 0x000fe20000000000 */
[----:B----4-:R-:W-:Y:S01]  /*37b0*/  IABS R12, R12 ;  /* 0x0000000c000c7213 */ /* 0x010fe20000000000 */
[----:B------:R4:W-:Y:S01]  /*37c0*/  STL [R1+0x91c], R35 ;  /* 0x00091c2301007387 */ /* 0x0009e20000100800 */
[----:B------:R-:W-:Y:S01]  /*37d0*/  IABS R8, R16 ;  /* 0x0000001000087213 */ /* 0x000fe20000000000 */
[--C-:B------:R-:W-:Y:S01]  /*37e0*/  @!P6 IMAD.IADD R15, R15, 0x1, -R18.reuse ;  /* 0x000000010f0fe824 */ /* 0x100fe200078e0a12 */
[----:B-1----:R-:W-:Y:S01]  /*37f0*/  IABS R11, R11 ;  /* 0x0000000b000b7213 */ /* 0x002fe20000000000 */
[----:B------:R1:W-:Y:S01]  /*3800*/  STL [R1+0x920], R16 ;  /* 0x0009201001007387 */ /* 0x0003e20000100800 */
[--C-:B------:R-:W-:Y:S01]  /*3810*/  @!P3 IMAD.IADD R14, R14, 0x1, -R18.reuse ;  /* 0x000000010e0eb824 */ /* 0x100fe200078e0a12 */
[----:B------:R-:W-:Y:S01]  /*3820*/  IABS R7, R37 ;  /* 0x0000002500077213 */ /* 0x000fe20000000000 */
[----:B------:R-:W-:Y:S01]  /*3830*/  @!P2 IMAD.IADD R13, R13, 0x1, -R18 ;  /* 0x000000010d0da824 */ /* 0x000fe200078e0a12 */
[----:B------:R5:W-:Y:S01]  /*3840*/  STL [R1+0x38], R32 ;  /* 0x0000382001007387 */ /* 0x000be20000100800 */
[----:B--2---:R-:W-:-:S02]  /*3850*/  VIADD R36, R5, 0x3d ;  /* 0x0000003d05247836 */ /* 0x004fc40000000000 */
[C---:B----4-:R-:W-:Y:S01]  /*3860*/  IMAD.HI.U32 R35, R33.reuse, R12, RZ ;  /* 0x0000000c21237227 */ /* 0x050fe200078e00ff */
[----:B------:R-:W-:Y:S03]  /*3870*/  STL [R1+0x8fc], R37 ;  /* 0x0008fc2501007387 */ /* 0x000fe60000100800 */
[----:B------:R-:W-:Y:S01]  /*3880*/  IMAD.MOV R35, RZ, RZ, -R35 ;  /* 0x000000ffff237224 */ /* 0x000fe200078e0a23 */
[----:B------:R-:W-:Y:S01]  /*3890*/  STL [R1+0x904], R36 ;  /* 0x0009042401007387 */ /* 0x000fe20000100800 */
[----:B-1----:R-:W-:-:S03]  /*38a0*/  IMAD.HI.U32 R16, R33, R10, RZ ;  /* 0x0000000a21107227 */ /* 0x002fc600078e00ff */
[----:B------:R1:W-:Y:S01]  /*38b0*/  STL [R1+0x6d8], R6 ;  /* 0x0006d80601007387 */ /* 0x0003e20000100800 */
[----:B-----5:R-:W-:-:S04]  /*38c0*/  IMAD.HI.U32 R32, R33, R11, RZ ;  /* 0x0000000b21207227 */ /* 0x020fc800078e00ff */
[C---:B------:R-:W-:Y:S01]  /*38d0*/  IMAD R12, R18.reuse, R35, R12 ;  /* 0x00000023120c7224 */ /* 0x040fe200078e020c */
[----:B------:R-:W-:Y:S01]  /*38e0*/  LOP3.LUT R35, R41, 0x7f, RZ, 0xc0, !PT ;  /* 0x0000007f29237812 */ /* 0x000fe200078ec0ff */
[----:B------:R-:W-:Y:S02]  /*38f0*/  IMAD.MOV R32, RZ, RZ, -R32 ;  /* 0x000000ffff207224 */ /* 0x000fe400078e0a20 */
[----:B------:R-:W-:Y:S01]  /*3900*/  IMAD.MOV R16, RZ, RZ, -R16 ;  /* 0x000000ffff107224 */ /* 0x000fe200078e0a10 */
[C---:B------:R-:W-:Y:S01]  /*3910*/  ISETP.GT.U32.AND P6, PT, R18.reuse, R12, PT ;  /* 0x0000000c1200720c */ /* 0x040fe20003fc4070 */
[C---:B------:R-:W-:Y:S01]  /*3920*/  IMAD R11, R18.reuse, R32, R11 ;  /* 0x00000020120b7224 */ /* 0x040fe200078e020b */
[----:B-1----:R-:W-:Y:S01]  /*3930*/  IABS R6, R36 ;  /* 0x0000002400067213 */ /* 0x002fe20000000000 */
[C---:B------:R-:W-:Y:S02]  /*3940*/  IMAD R10, R18.reuse, R16, R10 ;  /* 0x00000010120a7224 */ /* 0x040fe400078e020a */
[----:B------:R-:W-:Y:S01]  /*3950*/  IMAD.HI.U32 R16, R33, R8, RZ ;  /* 0x0000000821107227 */ /* 0x000fe200078e00ff */
[----:B------:R-:W-:-:S02]  /*3960*/  ISETP.GT.U32.AND P3, PT, R18, R11, PT ;  /* 0x0000000b1200720c */ /* 0x000fc40003f64070 */
[----:B------:R-:W-:Y:S01]  /*3970*/  ISETP.GT.U32.AND P2, PT, R18, R10, PT ;  /* 0x0000000a1200720c */ /* 0x000fe20003f44070 */
[----:B------:R-:W-:Y:S02]  /*3980*/  IMAD.MOV R16, RZ, RZ, -R16 ;  /* 0x000000ffff107224 */ /* 0x000fe400078e0a10 */
[----:B------:R-:W-:Y:S02]  /*3990*/  VIADD R5, R5, 0x3e ;  /* 0x0000003e05057836 */ /* 0x000fe40000000000 */
[----:B------:R-:W-:Y:S01]  /*39a0*/  @!P6 IMAD.IADD R12, R12, 0x1, -R18 ;  /* 0x000000010c0ce824 */ /* 0x000fe200078e0a12 */
[C---:B------:R-:W-:Y:S01]  /*39b0*/  ISETP.GT.U32.AND P6, PT, R18.reuse, R9, PT ;  /* 0x000000091200720c */ /* 0x040fe20003fc4070 */
[----:B------:R-:W-:Y:S01]  /*39c0*/  IMAD.MOV.U32 R37, RZ, RZ, R29 ;  /* 0x000000ffff257224 */ /* 0x000fe200078e001d */
[----:B------:R1:W-:Y:S01]  /*39d0*/  STL [R1+0x900], R5 ;  /* 0x0009000501007387 */ /* 0x0003e20000100800 */
[C---:B------:R-:W-:Y:S02]  /*39e0*/  IMAD R8, R18.reuse, R16, R8 ;  /* 0x0000001012087224 */ /* 0x040fe400078e0208 */
[--C-:B------:R-:W-:Y:S01]  /*39f0*/  @!P3 IMAD.IADD R11, R11, 0x1, -R18.reuse ;  /* 0x000000010b0bb824 */ /* 0x100fe200078e0a12 */
[----:B------:R-:W-:Y:S01]  /*3a00*/  ISETP.GT.U32.AND P3, PT, R18, R12, PT ;  /* 0x0000000c1200720c */ /* 0x000fe20003f64070 */
[----:B------:R-:W-:-:S02]  /*3a10*/  @!P2 IMAD.IADD R10, R10, 0x1, -R18 ;  /* 0x000000010a0aa824 */ /* 0x000fc400078e0a12 */
[----:B------:R-:W-:Y:S01]  /*3a20*/  IMAD.HI.U32 R16, R33, R6, RZ ;  /* 0x0000000621107227 */ /* 0x000fe200078e00ff */
[C---:B------:R-:W-:Y:S02]  /*3a30*/  ISETP.GT.U32.AND P2, PT, R18.reuse, R11, PT ;  /* 0x0000000b1200720c */ /* 0x040fe40003f44070 */
[----:B-1----:R-:W-:Y:S01]  /*3a40*/  IABS R5, R5 ;  /* 0x0000000500057213 */ /* 0x002fe20000000000 */
[----:B------:R-:W-:Y:S01]  /*3a50*/  @!P5 IMAD.MOV R37, RZ, RZ, -R37 ;  /* 0x000000ffff25d224 */ /* 0x000fe200078e0a25 */
[----:B------:R-:W-:Y:S01]  /*3a60*/  ISETP.GT.U32.AND P5, PT, R18, R10, PT ;  /* 0x0000000a1200720c */ /* 0x000fe20003fa4070 */
[----:B------:R-:W-:Y:S01]  /*3a70*/  IMAD.MOV R16, RZ, RZ, -R16 ;  /* 0x000000ffff107224 */ /* 0x000fe200078e0a10 */
[----:B------:R-:W-:Y:S01]  /*3a80*/  @!P6 IADD3 R9, PT, PT, R9, -R18, RZ ;  /* 0x800000120909e210 */ /* 0x000fe20007ffe0ff */
[----:B------:R-:W-:Y:S02]  /*3a90*/  IMAD.U32 R34, R34, 0x100, R35 ;  /* 0x0000010022227824 */ /* 0x000fe400078e0023 */
[----:B------:R-:W-:Y:S01]  /*3aa0*/  IMAD.HI.U32 R32, R33, R7, RZ ;  /* 0x0000000721207227 */ /* 0x000fe200078e00ff */
[----:B------:R-:W-:-:S02]  /*3ab0*/  ISETP.GT.U32.AND P6, PT, R18, R9, PT ;  /* 0x000000091200720c */ /* 0x000fc40003fc4070 */
[----:B------:R1:W-:Y:S01]  /*3ac0*/  STL [R1+0x6a8], R34 ;  /* 0x0006a82201007387 */ /* 0x0003e20000100800 */
[----:B------:R-:W-:Y:S01]  /*3ad0*/  IMAD R6, R18, R16, R6 ;  /* 0x0000001012067224 */ /* 0x000fe200078e0206 */
[----:B------:R-:W-:Y:S01]  /*3ae0*/  IABS R16, R34 ;  /* 0x0000002200107213 */ /* 0x000fe20000000000 */
[----:B------:R-:W-:Y:S02]  /*3af0*/  VIADD R36, R34, 0x80 ;  /* 0x0000008022247836 */ /* 0x000fe40000000000 */
[----:B------:R-:W-:Y:S02]  /*3b00*/  IMAD.MOV R32, RZ, RZ, -R32 ;  /* 0x000000ffff207224 */ /* 0x000fe400078e0a20 */
[----:B------:R-:W-:Y:S01]  /*3b10*/  IMAD.HI.U32 R33, R33, R5, RZ ;  /* 0x0000000521217227 */ /* 0x000fe200078e00ff */
[----:B------:R-:W-:Y:S01]  /*3b20*/  IABS R29, R36 ;  /* 0x00000024001d7213 */ /* 0x000fe20000000000 */
[----:B------:R1:W-:Y:S02]  /*3b30*/  STL [R1+0x6ac], R36 ;  /* 0x0006ac2401007387 */ /* 0x0003e40000100800 */
[----:B------:R-:W-:Y:S01]  /*3b40*/  @!P3 IMAD.IADD R12, R12, 0x1, -R18 ;  /* 0x000000010c0cb824 */ /* 0x000fe200078e0a12 */
[C---:B------:R-:W-:Y:S01]  /*3b50*/  ISETP.GT.U32.AND P3, PT, R18.reuse, R8, PT ;  /* 0x000000081200720c */ /* 0x040fe20003f64070 */
[----:B------:R-:W-:Y:S01]  /*3b60*/  IMAD R7, R18, R32, R7 ;  /* 0x0000002012077224 */ /* 0x000fe200078e0207 */
[----:B------:R1:W-:Y:S01]  /*3b70*/  STL [R1+0x6d4], R37 ;  /* 0x0006d42501007387 */ /* 0x0003e20000100800 */
[----:B------:R-:W-:-:S02]  /*3b80*/  IMAD.MOV R33, RZ, RZ, -R33 ;  /* 0x000000ffff217224 */ /* 0x000fc400078e0a21 */
[C---:B------:R-:W-:Y:S01]  /*3b90*/  IMAD.HI.U32 R32, R31.reuse, R16, RZ ;  /* 0x000000101f207227 */ /* 0x040fe200078e00ff */
[----:B------:R1:W-:Y:S03]  /*3ba0*/  STL [R1+0x6d0], R30 ;  /* 0x0006d01e01007387 */ /* 0x0003e60000100800 */
[----:B------:R-:W-:Y:S01]  /*3bb0*/  @!P5 IMAD.IADD R10, R10, 0x1, -R18 ;  /* 0x000000010a0ad824 */ /* 0x000fe200078e0a12 */
[C---:B------:R-:W-:Y:S01]  /*3bc0*/  ISETP.GT.U32.AND P5, PT, R18.reuse, R6, PT ;  /* 0x000000061200720c */ /* 0x040fe20003fa4070 */
[----:B------:R-:W-:Y:S02]  /*3bd0*/  IMAD R5, R18, R33, R5 ;  /* 0x0000002112057224 */ /* 0x000fe400078e0205 */
[----:B------:R-:W-:Y:S02]  /*3be0*/  IMAD.MOV R32, RZ, RZ, -R32 ;  /* 0x000000ffff207224 */ /* 0x000fe400078e0a20 */
[----:B------:R-:W-:-:S04]  /*3bf0*/  IMAD.HI.U32 R31, R31, R29, RZ ;  /* 0x0000001d1f1f7227 */ /* 0x000fc800078e00ff */
[--C-:B------:R-:W-:Y:S01]  /*3c00*/  @!P2 IMAD.IADD R11, R11, 0x1, -R18.reuse ;  /* 0x000000010b0ba824 */ /* 0x100fe200078e0a12 */
[C---:B------:R-:W-:Y:S01]  /*3c10*/  ISETP.GT.U32.AND P2, PT, R18.reuse, R7, PT ;  /* 0x000000071200720c */ /* 0x040fe20003f44070 */
[----:B------:R-:W-:Y:S01]  /*3c20*/  @!P6 IMAD.IADD R9, R9, 0x1, -R18 ;  /* 0x000000010909e824 */ /* 0x000fe200078e0a12 */
[----:B------:R-:W-:Y:S01]  /*3c30*/  ISETP.GT.U32.AND P6, PT, R18, R5, PT ;  /* 0x000000051200720c */ /* 0x000fe20003fc4070 */
[----:B------:R-:W-:Y:S02]  /*3c40*/  IMAD R16, R19, R32, R16 ;  /* 0x0000002013107224 */ /* 0x000fe400078e0210 */
[----:B------:R-:W-:Y:S02]  /*3c50*/  IMAD.MOV R31, RZ, RZ, -R31 ;  /* 0x000000ffff1f7224 */ /* 0x000fe400078e0a1f */
[--C-:B------:R-:W-:Y:S01]  /*3c60*/  @!P3 IMAD.IADD R8, R8, 0x1, -R18.reuse ;  /* 0x000000010808b824 */ /* 0x100fe200078e0a12 */
[----:B------:R-:W-:Y:S01]  /*3c70*/  ISETP.GE.AND P3, PT, R17, RZ, PT ;  /* 0x000000ff1100720c */ /* 0x000fe20003f66270 */
[C---:B------:R-:W-:Y:S01]  /*3c80*/  IMAD R17, R19.reuse, R31, R29 ;  /* 0x0000001f13117224 */ /* 0x040fe200078e021d */
[----:B------:R-:W-:Y:S01]  /*3c90*/  ISETP.GT.U32.AND P1, PT, R19, R16, PT ;  /* 0x000000101300720c */ /* 0x000fe20003f24070 */
[----:B------:R-:W-:-:S02]  /*3ca0*/  @!P5 IMAD.IADD R6, R6, 0x1, -R18 ;  /* 0x000000010606d824 */ /* 0x000fc400078e0a12 */
[--C-:B------:R-:W-:Y:S01]  /*3cb0*/  @!P2 IMAD.IADD R7, R7, 0x1, -R18.reuse ;  /* 0x000000010707a824 */ /* 0x100fe200078e0a12 */
[----:B------:R-:W-:Y:S01]  /*3cc0*/  ISETP.GT.U32.AND P5, PT, R19, R17, PT ;  /* 0x000000111300720c */ /* 0x000fe20003fa4070 */
[----:B------:R-:W-:Y:S01]  /*3cd0*/  @!P6 IMAD.IADD R5, R5, 0x1, -R18 ;  /* 0x000000010505e824 */ /* 0x000fe200078e0a12 */
[----:B------:R-:W-:Y:S01]  /*3ce0*/  ISETP.GE.AND P2, PT, R27, RZ, PT ;  /* 0x000000ff1b00720c */ /* 0x000fe20003f46270 */
[----:B------:R-:W-:Y:S01]  /*3cf0*/  @!P0 IMAD.MOV R28, RZ, RZ, -R28 ;  /* 0x000000ffff1c8224 */ /* 0x000fe200078e0a1c */
[C---:B------:R-:W-:Y:S01]  /*3d00*/  ISETP.GT.U32.AND P6, PT, R18.reuse, R6, PT ;  /* 0x000000061200720c */ /* 0x040fe20003fc4070 */
[----:B------:R-:W-:Y:S01]  /*3d10*/  @!P4 IMAD.MOV R26, RZ, RZ, -R26 ;  /* 0x000000ffff1ac224 */ /* 0x000fe200078e0a1a */
[----:B------:R-:W-:Y:S01]  /*3d20*/  ISETP.GT.U32.AND P0, PT, R18, R8, PT ;  /* 0x000000081200720c */ /* 0x000fe20003f04070 */
[----:B------:R-:W-:Y:S01]  /*3d30*/  @!P3 IMAD.MOV R25, RZ, RZ, -R25 ;  /* 0x000000ffff19b224 */ /* 0x000fe200078e0a19 */
[----:B------:R1:W-:Y:S01]  /*3d40*/  STL [R1+0x6cc], R28 ;  /* 0x0006cc1c01007387 */ /* 0x0003e20000100800 */
[----:B------:R-:W-:Y:S01]  /*3d50*/  @!P1 IMAD.IADD R16, R16, 0x1, -R19 ;  /* 0x0000000110109824 */ /* 0x000fe200078e0a13 */
[----:B------:R-:W-:-:S02]  /*3d60*/  ISETP.GT.U32.AND P1, PT, R18, R5, PT ;  /* 0x000000051200720c */ /* 0x000fc40003f24070 */
[----:B------:R1:W-:Y:S01]  /*3d70*/  STL [R1+0x6c8], R26 ;  /* 0x0006c81a01007387 */ /* 0x0003e20000100800 */
[----:B------:R-:W-:Y:S01]  /*3d80*/  @!P5 IMAD.IADD R17, R17, 0x1, -R19 ;  /* 0x000000011111d824 */ /* 0x000fe200078e0a13 */
[C---:B------:R-:W-:Y:S01]  /*3d90*/  ISETP.GT.U32.AND P3, PT, R19.reuse, R16, PT ;  /* 0x000000101300720c */ /* 0x040fe20003f64070 */
[----:B------:R-:W-:Y:S01]  /*3da0*/  @!P2 IMAD.MOV R24, RZ, RZ, -R24 ;  /* 0x000000ffff18a224 */ /* 0x000fe200078e0a18 */
[----:B------:R1:W-:Y:S01]  /*3db0*/  STL [R1+0x6c4], R25 ;  /* 0x0006c41901007387 */ /* 0x0003e20000100800 */
[--C-:B------:R-:W-:Y:S01]  /*3dc0*/  @!P6 IMAD.IADD R6, R6, 0x1, -R18.reuse ;  /* 0x000000010606e824 */ /* 0x100fe200078e0a12 */
[----:B------:R-:W-:Y:S01]  /*3dd0*/  ISETP.GT.U32.AND P5, PT, R19, R17, PT ;  /* 0x000000111300720c */ /* 0x000fe20003fa4070 */
[--C-:B------:R-:W-:Y:S01]  /*3de0*/  @!P0 IMAD.IADD R8, R8, 0x1, -R18.reuse ;  /* 0x0000000108088824 */ /* 0x100fe200078e0a12 */
[----:B------:R-:W-:Y:S01]  /*3df0*/  ISETP.GE.AND P6, PT, R34, RZ, PT ;  /* 0x000000ff2200720c */ /* 0x000fe20003fc6270 */
[----:B------:R1:W-:Y:S01]  /*3e00*/  STL [R1+0x6c0], R24 ;  /* 0x0006c01801007387 */ /* 0x0003e20000100800 */
[----:B------:R-:W-:Y:S01]  /*3e10*/  ISETP.GT.U32.AND P4, PT, R18, R7, PT ;  /* 0x000000071200720c */ /* 0x000fe20003f84070 */
[----:B------:R-:W-:Y:S01]  /*3e20*/  @!P1 IMAD.IADD R5, R5, 0x1, -R18 ;  /* 0x0000000105059824 */ /* 0x000fe200078e0a12 */
[----:B------:R-:W-:-:S02]  /*3e30*/  ISETP.GE.AND P1, PT, R36, RZ, PT ;  /* 0x000000ff2400720c */ /* 0x000fc40003f26270 */
[----:B------:R-:W-:Y:S01]  /*3e40*/  ISETP.GE.AND P2, PT, R20, RZ, PT ;  /* 0x000000ff1400720c */ /* 0x000fe20003f46270 */
[--C-:B------:R-:W-:Y:S01]  /*3e50*/  @!P3 IMAD.IADD R16, R16, 0x1, -R19.reuse ;  /* 0x000000011010b824 */ /* 0x100fe200078e0a13 */
[----:B------:R-:W-:Y:S02]  /*3e60*/  ISETP.GE.AND P0, PT, R21, RZ, PT ;  /* 0x000000ff1500720c */ /* 0x000fe40003f06270 */
[----:B------:R-:W-:Y:S01]  /*3e70*/  ISETP.GE.AND P3, PT, R23, RZ, PT ;  /* 0x000000ff1700720c */ /* 0x000fe20003f66270 */
[----:B------:R-:W-:Y:S01]  /*3e80*/  @!P5 IMAD.IADD R17, R17, 0x1, -R19 ;  /* 0x000000011111d824 */ /* 0x000fe200078e0a13 */
[----:B------:R-:W-:Y:S01]  /*3e90*/  ISETP.NE.AND P5, PT, R2, RZ, PT ;  /* 0x000000ff0200720c */ /* 0x000fe20003fa5270 */
[----:B------:R-:W-:Y:S01]  /*3ea0*/  @!P6 IMAD.MOV R16, RZ, RZ, -R16 ;  /* 0x000000ffff10e224 */ /* 0x000fe200078e0a10 */
[----:B------:R-:W-:Y:S01]  /*3eb0*/  LOP3.LUT R2, RZ, R2, RZ, 0x33, !PT ;  /* 0x00000002ff027212 */ /* 0x000fe200078e33ff */
[----:B------:R-:W-:Y:S01]  /*3ec0*/  @!P4 IMAD.IADD R7, R7, 0x1, -R18 ;  /* 0x000000010707c824 */ /* 0x000fe200078e0a12 */
[----:B------:R-:W-:Y:S01]  /*3ed0*/  ISETP.GE.AND P4, PT, R22, RZ, PT ;  /* 0x000000ff1600720c */ /* 0x000fe20003f86270 */
[----:B---3--:R-:W-:Y:S01]  /*3ee0*/  VIADD R18, R70, 0xffffffff ;  /* 0xffffffff46127836 */ /* 0x008fe20000000000 */
[----:B------:R-:W-:Y:S01]  /*3ef0*/  SEL R16, R2, R16, !P5 ;  /* 0x0000001002107207 */ /* 0x000fe20006800000 */
[----:B------:R-:W-:Y:S01]  /*3f00*/  @!P1 IMAD.MOV R17, RZ, RZ, -R17 ;  /* 0x000000ffff119224 */ /* 0x000fe200078e0a11 */
[----:B------:R-:W-:-:S02]  /*3f10*/  ISETP.NE.U32.AND P1, PT, R35, RZ, PT ;  /* 0x000000ff2300720c */ /* 0x000fc40003f25070 */
[----:B------:R-:W-:Y:S01]  /*3f20*/  ISETP.GE.U32.AND P6, PT, R18, 0x7fffff80, PT ;  /* 0x7fffff801200780c */ /* 0x000fe20003fc6070 */
[----:B0-----:R-:W-:Y:S01]  /*3f30*/  IMAD R16, R16, UR4, RZ ;  /* 0x0000000410107c24 */ /* 0x001fe2000f8e02ff */
[----:B------:R-:W-:Y:S01]  /*3f40*/  SEL R2, R2, R17, !P5 ;  /* 0x0000001102027207 */ /* 0x000fe20006800000 */
[----:B-1----:R-:W-:Y:S10]  /*3f50*/  BRA.U UP0, `(.L_x_11) ;  /* 0x0000000100187547 */ /* 0x002ff4000b800000 */
[----:B------:R-:W-:Y:S01]  /*3f60*/  ELECT P5, URZ, PT ;  /* 0x0000000000ff782f */ /* 0x000fe200038a0000 */
[----:B------:R-:W-:Y:S01]  /*3f70*/  IMAD.MOV.U32 R17, RZ, RZ, 0x1 ;  /* 0x00000001ff117424 */ /* 0x000fe200078e00ff */
[----:B------:R-:W-:Y:S11]  /*3f80*/  UVIRTCOUNT.DEALLOC.SMPOOL 0x80 ;  /* 0x000000800000784c */ /* 0x000ff60000000000 */
[----:B------:R-:W-:-:S04]  /*3f90*/  @P5 MOV R18, 0x40 ;  /* 0x0000004000125802 */ /* 0x000fc80000000f00 */
[----:B------:R-:W-:-:S05]  /*3fa0*/  @P5 LEA R18, R40, R18, 0x18 ;  /* 0x0000001228125211 */ /* 0x000fca00078ec0ff */
[----:B------:R0:W-:Y:S02]  /*3fb0*/  @P5 STS.U8 [R18], R17 ;  /* 0x0000001112005388 */ /* 0x0001e40000000000 */
.L_x_11:
[----:B------:R-:W-:Y:S01]  /*3fc0*/  UIADD3 UR7, UPT, UPT, UR6, UR7, URZ ;  /* 0x0000000706077290 */ /* 0x000fe2000fffe0ff */
[----:B------:R-:W-:Y:S01]  /*3fd0*/  IMAD R2, R2, UR4, RZ ;  /* 0x0000000402027c24 */ /* 0x000fe2000f8e02ff */
[C---:B------:R-:W-:Y:S01]  /*3fe0*/  LEA R88, P5, R16.reuse, UR12, 0x1 ;  /* 0x0000000c10587c11 */ /* 0x040fe2000f8a08ff */
[----:B------:R-:W-:Y:S01]  /*3ff0*/  VOTEU.ALL UP1, P1 ;  /* 0x0000000000ff7886 */ /* 0x000fe20000820000 */
[----:B------:R-:W-:Y:S01]  /*4000*/  STL.64 [R1+0x1528], R76 ;  /* 0x0015284c01007387 */ /* 0x000fe20000100a00 */
[----:B------:R-:W-:Y:S01]  /*4010*/  UIADD3 UR8, UPT, UPT, UR5, 0x28000, URZ ;  /* 0x0002800005087890 */ /* 0x000fe2000fffe0ff */
[----:B------:R-:W-:Y:S01]  /*4020*/  LEA.HI.X.SX32 R89, R16, UR13, 0x1, P5 ;  /* 0x0000000d10597c11 */ /* 0x000fe2000a8f0eff */
[----:B------:R-:W-:Y:S01]  /*4030*/  VOTEU.ALL UP2, P1 ;  /* 0x0000000000ff7886 */ /* 0x000fe20000840000 */
[C---:B------:R-:W-:Y:S01]  /*4040*/  LEA R86, P5, R2.reuse, UR12, 0x1 ;  /* 0x0000000c02567c11 */ /* 0x040fe2000f8a08ff */
[----:B------:R-:W-:Y:S01]  /*4050*/  STTM.x64 tmem[UR7], RZ ;  /* 0x000000ff000079ed */ /* 0x000fe20008340007 */
[----:B------:R-:W-:Y:S01]  /*4060*/  STTM.x64 tmem[UR7+0x40], RZ ;  /* 0x000040ff000079ed */ /* 0x000fe20008340007 */
[----:B------:R-:W-:Y:S01]  /*4070*/  STTM.x64 tmem[UR7+0x80], RZ ;  /* 0x000080ff000079ed */ /* 0x000fe20008340007 */
[----:B------:R-:W-:Y:S01]  /*4080*/  STTM.x64 tmem[UR7+0xc0], RZ ;  /* 0x0000c0ff000079ed */ /* 0x000fe20008340007 */
[----:B------:R-:W1:Y:S02]  /*4090*/  FENCE.VIEW.ASYNC.T ;  /* 0x00000000000073c6 */ /* 0x000e640000000200 */
[----:B-1----:R-:W-:Y:S01]  /*40a0*/  BAR.SYNC.DEFER_BLOCKING 0x0 ;  /* 0x0000000000007b1d */ /* 0x002fe20000010000 */
[----:B------:R-:W-:Y:S01]  /*40b0*/  LEA.HI.X.SX32 R87, R2, UR13, 0x1, P5 ;  /* 0x0000000d02577c11 */ /* 0x000fe2000a8f0eff */
[----:B------:R-:W-:Y:S01]  /*40c0*/  VIADD R2, R70, 0xffffffef ;  /* 0xffffffef46027836 */ /* 0x000fe20000000000 */
[----:B------:R-:W-:-:S04]  /*40d0*/  @!UP1 UIADD3 UR12, UPT, UPT, -UR10, 0x100000, URZ ;  /* 0x001000000a0c9890 */ /* 0x000fc8000fffe1ff */
[----:B------:R-:W-:Y:S02]  /*40e0*/  @!UP1 USHF.L.U32 UR13, UR12, 0xb, URZ ;  /* 0x0000000b0c0d9899 */ /* 0x000fe400080006ff */
[----:B------:R-:W-:Y:S01]  /*40f0*/  @!UP1 USHF.L.U32 UR12, UR12, 0x1, URZ ;  /* 0x000000010c0c9899 */ /* 0x000fe200080006ff */
[----:B------:R-:W-:Y:S01]  /*4100*/  PRMT R19, RZ, 0x7610, R19 ;  /* 0x00007610ff137816 */ /* 0x000fe20000000013 */
[----:B------:R-:W1:Y:S01]  /*4110*/  LDC.64 R90, c[0x0][0x3a8] ;  /* 0x0000ea00ff5a7b82 */ /* 0x000e620000000a00 */
[----:B------:R-:W2:Y:S01]  /*4120*/  LDCU.64 UR16, c[0x0][0x358] ;  /* 0x00006b00ff1077ac */ /* 0x000ea20008000a00 */
[----:B------:R-:W-:Y:S01]  /*4130*/  STL.64 [R1+0x1548], R76 ;  /* 0x0015484c01007387 */ /* 0x000fe20000100a00 */
[----:B0-----:R-:W-:Y:S02]  /*4140*/  PRMT R18, RZ, 0x7610, R18 ;  /* 0x00007610ff127816 */ /* 0x001fe40000000012 */
[----:B------:R-:W-:Y:S01]  /*4150*/  IADD3 R17, PT, PT, R70, -0x9, RZ ;  /* 0xfffffff746117810 */ /* 0x000fe20007ffe0ff */
[----:B------:R-:W-:Y:S01]  /*4160*/  STL.64 [R1+0x1520], R74 ;  /* 0x0015204a01007387 */ /* 0x000fe20000100a00 */
[----:B------:R-:W-:Y:S01]  /*4170*/  PRMT R29, RZ, 0x7610, R29 ;  /* 0x00007610ff1d7816 */ /* 0x000fe2000000001d */
[----:B------:R-:W0:Y:S01]  /*4180*/  LDCU UR4, c[0x0][0x3b0] ;  /* 0x00007600ff0477ac */ /* 0x000e220008000800 */
[----:B------:R-:W-:Y:S01]  /*4190*/  ISETP.GE.U32.AND P5, PT, R17, 0x7fffff78, PT ;  /* 0x7fffff781100780c */ /* 0x000fe20003fa6070 */
[----:B------:R-:W-:Y:S01]  /*41a0*/  STL.64 [R1+0x1538], R74 ;  /* 0x0015384a01007387 */ /* 0x000fe20000100a00 */
[----:B------:R-:W-:Y:S01]  /*41b0*/  PRMT R28, RZ, 0x7610, R28 ;  /* 0x00007610ff1c7816 */ /* 0x000fe2000000001c */
[----:B------:R-:W3:Y:S02]  /*41c0*/  LDCU UR56, c[0x0][0x3b0] ;  /* 0x00007600ff3877ac */ /* 0x000ee40008000800 */
[----:B------:R-:W-:Y:S01]  /*41d0*/  STL.64 [R1+0x1518], R64 ;  /* 0x0015184001007387 */ /* 0x000fe20000100a00 */
[----:B------:R-:W-:Y:S01]  /*41e0*/  PRMT R31, RZ, 0x7610, R31 ;  /* 0x00007610ff1f7816 */ /* 0x000fe2000000001f */
[----:B------:R-:W4:Y:S02]  /*41f0*/  LDCU UR60, c[0x0][0x3b0] ;  /* 0x00007600ff3c77ac */ /* 0x000f240008000800 */
[----:B------:R-:W-:Y:S04]  /*4200*/  STL.64 [R1+0x1540], R64 ;  /* 0x0015404001007387 */ /* 0x000fe80000100a00 */
[----:B------:R-:W0:Y:S02]  /*4210*/  FENCE.VIEW.ASYNC.S ;  /* 0x00000000000073c6 */ /* 0x000e240000000000 */
[----:B0-----:R0:W0:Y:S01]  /*4220*/  @!UP2 SYNCS.EXCH.64 URZ, [UR8], UR12 ;  /* 0x0000000c08ffa5b2 */ /* 0x0010220008000100 */
[----:B------:R-:W-:Y:S01]  /*4230*/  PRMT R30, RZ, 0x7610, R30 ;  /* 0x00007610ff1e7816 */ /* 0x000fe2000000001e */
[----:B------:R-:W0:Y:S01]  /*4240*/  LDCU UR55, c[0x0][0x3b0] ;  /* 0x00007600ff3777ac */ /* 0x000e220008000800 */
[----:B------:R-:W-:Y:S01]  /*4250*/  STL [R1+0x1508], R47 ;  /* 0x0015082f01007387 */ /* 0x000fe20000100800 */
[----:B------:R-:W-:-:S02]  /*4260*/  PRMT R25, RZ, 0x7610, R25 ;  /* 0x00007610ff197816 */ /* 0x000fc40000000019 */
[----:B------:R-:W-:Y:S01]  /*4270*/  PRMT R24, RZ, 0x7610, R24 ;  /* 0x00007610ff187816 */ /* 0x000fe20000000018 */
[----:B------:R-:W-:Y:S01]  /*4280*/  STL [R1+0x14e8], R0 ;  /* 0x0014e80001007387 */ /* 0x000fe20000100800 */
[----:B------:R-:W-:Y:S01]  /*4290*/  PRMT R27, RZ, 0x7610, R27 ;  /* 0x00007610ff1b7816 */ /* 0x000fe2000000001b */
[----:B------:R-:W0:Y:S02]  /*42a0*/  LDCU UR59, c[0x0][0x3b0] ;  /* 0x00007600ff3b77ac */ /* 0x000e240008000800 */
[----:B------:R-:W-:Y:S01]  /*42b0*/  STL.64 [R1+0x14c8], R66 ;  /* 0x0014c84201007387 */ /* 0x000fe20000100a00 */
[----:B-1----:R-:W-:Y:S01]  /*42c0*/  IMAD.SHL.U32 R16, R90, 0x8, RZ ;  /* 0x000000085a107824 */ /* 0x002fe200078e00ff */
[----:B------:R-:W-:Y:S01]  /*42d0*/  PRMT R26, RZ, 0x7610, R26 ;  /* 0x00007610ff1a7816 */ /* 0x000fe2000000001a */
[----:B------:R-:W-:Y:S01]  /*42e0*/  VIADD R17, R70, 0xffffffe7 ;  /* 0xffffffe746117836 */ /* 0x000fe20000000000 */
[----:B------:R-:W-:Y:S01]  /*42f0*/  STL.64 [R1+0x14f8], R66 ;  /* 0x0014f84201007387 */ /* 0x000fe20000100a00 */
[----:B------:R-:W-:Y:S01]  /*4300*/  PRMT R21, RZ, 0x7610, R21 ;  /* 0x00007610ff157816 */ /* 0x000fe20000000015 */
[----:B------:R-:W1:Y:S02]  /*4310*/  LDCU UR50, c[0x0][0x3b0] ;  /* 0x00007600ff3277ac */ /* 0x000e640008000800 */
        /* <DEDUP_REMOVED lines=8> */
[----:B0-----:R-:W0:Y:S02]  /*43a0*/  LDCU UR12, c[0x0][0x3b0] ;  /* 0x00007600ff0c77ac */ /* 0x001e240008000800 */
[----:B------:R-:W-:Y:S01]  /*43b0*/  STL.64 [R1+0x14b8], R68 ;  /* 0x0014b84401007387 */ /* 0x000fe20000100a00 */
[----:B------:R-:W-:Y:S01]  /*43c0*/  PRMT R42, RZ, 0x7610, R42 ;  /* 0x00007610ff2a7816 */ /* 0x000fe2000000002a */
[----:B------:R-:W0:Y:S02]  /*43d0*/  LDCU UR39, c[0x0][0x3b0] ;  /* 0x00007600ff2777ac */ /* 0x000e240008000800 */
        /* <DEDUP_REMOVED lines=8> */
[----:B------:R-:W0:Y:S01]  /*4460*/  LDCU UR38, c[0x0][0x3b0] ;  /* 0x00007600ff2677ac */ /* 0x000e220008000800 */
[----:B------:R-:W-:Y:S01]  /*4470*/  BAR.SYNC.DEFER_BLOCKING 0x0 ;  /* 0x0000000000007b1d */ /* 0x000fe20000010000 */
[----:B------:R-:W-:-:S02]  /*4480*/  PRMT R37, RZ, 0x7610, R37 ;  /* 0x00007610ff257816 */ /* 0x000fc40000000025 */
[----:B------:R-:W-:Y:S02]  /*4490*/  PRMT R36, RZ, 0x7610, R36 ;  /* 0x00007610ff247816 */ /* 0x000fe40000000024 */
[----:B------:R-:W-:Y:S01]  /*44a0*/  PRMT R39, RZ, 0x7610, R39 ;  /* 0x00007610ff277816 */ /* 0x000fe20000000027 */
[----:B------:R-:W0:Y:S01]  /*44b0*/  LDCU UR19, c[0x0][0x3b0] ;  /* 0x00007600ff1377ac */ /* 0x000e220008000800 */
        /* <DEDUP_REMOVED lines=25> */
[----:B------:R-:W0:Y:S03]  /*4650*/  LDCU UR26, c[0x0][0x3b0] ;  /* 0x00007600ff1a77ac */ /* 0x000e260008000800 */
        /* <DEDUP_REMOVED lines=16> */
[----:B------:R-:W-:Y:S01]  /*4760*/  STL [R1+0x1418], R4 ;  /* 0x0014180401007387 */ /* 0x000fe20000100800 */
[----:B------:R-:W0:Y:S03]  /*4770*/  LDCU UR37, c[0x0][0x3b0] ;  /* 0x00007600ff2577ac */ /* 0x000e260008000800 */
[----:B------:R-:W-:Y:S01]  /*4780*/  STL [R1+0x1390], R92 ;  /* 0x0013905c01007387 */ /* 0x000fe20000100800 */
[----:B------:R-:W0:Y:S03]  /*4790*/  LDCU UR40, c[0x0][0x3b0] ;  /* 0x00007600ff2877ac */ /* 0x000e260008000800 */
[----:B------:R-:W-:Y:S01]  /*47a0*/  STL [R1+0x138c], R15 ;  /* 0x00138c0f01007387 */ /* 0x000fe20000100800 */
[----:B------:R-:W0:Y:S03]  /*47b0*/  LDCU UR42, c[0x0][0x3b0] ;  /* 0x00007600ff2a77ac */ /* 0x000e260008000800 */
[----:B------:R-:W-:Y:S01]  /*47c0*/  STL [R1+0x1388], R14 ;  /* 0x0013880e01007387 */ /* 0x000fe20000100800 */
[----:B------:R-:W0:Y:S03]  /*47d0*/  LDCU UR41, c[0x0][0x3b0] ;  /* 0x00007600ff2977ac */ /* 0x000e260008000800 */
[----:B------:R-:W-:Y:S01]  /*47e0*/  STL.64 [R1+0x1428], R14 ;  /* 0x0014280e01007387 */ /* 0x000fe20000100a00 */
[----:B------:R-:W0:Y:S03]  /*47f0*/  LDCU UR43, c[0x0][0x3b0] ;  /* 0x00007600ff2b77ac */ /* 0x000e260008000800 */
[----:B------:R-:W-:Y:S01]  /*4800*/  STL [R1+0x1384], R13 ;  /* 0x0013840d01007387 */ /* 0x000fe20000100800 */
[----:B------:R-:W0:Y:S03]  /*4810*/  LDCU UR44, c[0x0][0x3b0] ;  /* 0x00007600ff2c77ac */ /* 0x000e260008000800 */
[----:B------:R-:W-:Y:S01]  /*4820*/  STL [R1+0x1380], R12 ;  /* 0x0013800c01007387 */ /* 0x000fe20000100800 */
[----:B------:R-:W0:Y:S03]  /*4830*/  LDCU UR45, c[0x0][0x3b0] ;  /* 0x00007600ff2d77ac */ /* 0x000e260008000800 */
[----:B--2---:R-:W2:Y:S01]  /*4840*/  @!P6 LDG.E.U16 R19, desc[UR16][R88.64] ;  /* 0x000000105813e981 */ /* 0x004ea2000c1e1500 */
[----:B------:R-:W0:Y:S03]  /*4850*/  LDCU UR46, c[0x0][0x3b0] ;  /* 0x00007600ff2e77ac */ /* 0x000e260008000800 */
[----:B------:R-:W2:Y:S01]  /*4860*/  @!P6 LDG.E.U16 R18, desc[UR16][R86.64] ;  /* 0x000000105612e981 */ /* 0x000ea2000c1e1500 */
[----:B------:R-:W-:Y:S01]  /*4870*/  ISETP.GE.U32.AND P6, PT, R2, 0x7fffff70, PT ;  /* 0x7fffff700200780c */ /* 0x000fe20003fc6070 */
[----:B------:R-:W0:Y:S02]  /*4880*/  LDCU UR47, c[0x0][0x3b0] ;  /* 0x00007600ff2f77ac */ /* 0x000e240008000800 */
[----:B------:R-:W-:Y:S01]  /*4890*/  STL.64 [R1+0x1430], R12 ;  /* 0x0014300c01007387 */ /* 0x000fe20000100a00 */
[----:B------:R-:W-:Y:S01]  /*48a0*/  IMAD.SHL.U32 R2, R90, 0x10, RZ ;  /* 0x000000105a027824 */ /* 0x000fe200078e00ff */
[----:B------:R-:W0:Y:S02]  /*48b0*/  LDCU UR49, c[0x0][0x3b0] ;  /* 0x00007600ff3177ac */ /* 0x000e240008000800 */
[----:B------:R-:W-:Y:S01]  /*48c0*/  STL [R1+0x137c], R11 ;  /* 0x00137c0b01007387 */ /* 0x000fe20000100800 */
[----:B------:R-:W0:Y:S03]  /*48d0*/  LDCU UR51, c[0x0][0x3b0] ;  /* 0x00007600ff3377ac */ /* 0x000e260008000800 */
[----:B------:R-:W-:Y:S01]  /*48e0*/  STL [R1+0x1378], R10 ;  /* 0x0013780a01007387 */ /* 0x000fe20000100800 */
[----:B------:R-:W0:Y:S03]  /*48f0*/  LDCU UR52, c[0x0][0x3b0] ;  /* 0x00007600ff3477ac */ /* 0x000e260008000800 */
[----:B------:R-:W-:Y:S01]  /*4900*/  STL.64 [R1+0x1438], R10 ;  /* 0x0014380a01007387 */ /* 0x000fe20000100a00 */
[----:B------:R-:W0:Y:S03]  /*4910*/  LDCU UR53, c[0x0][0x3b0] ;  /* 0x00007600ff3577ac */ /* 0x000e260008000800 */
[----:B------:R-:W-:Y:S01]  /*4920*/  STL [R1+0x1374], R9 ;  /* 0x0013740901007387 */ /* 0x000fe20000100800 */
[C---:B------:R-:W-:Y:S01]  /*4930*/  IMAD.WIDE R82, R16.reuse, 0x2, R88 ;  /* 0x0000000210527825 */ /* 0x040fe200078e0258 */
[----:B------:R-:W0:Y:S02]  /*4940*/  LDCU UR54, c[0x0][0x3b0] ;  /* 0x00007600ff3677ac */ /* 0x000e240008000800 */
[----:B------:R-:W-:Y:S01]  /*4950*/  STL [R1+0x1370], R8 ;  /* 0x0013700801007387 */ /* 0x000fe20000100800 */
[----:B------:R-:W-:Y:S01]  /*4960*/  IMAD.WIDE R80, R16, 0x2, R86 ;  /* 0x0000000210507825 */ /* 0x000fe200078e0256 */
[----:B------:R-:W0:Y:S02]  /*4970*/  LDCU UR57, c[0x0][0x3b0] ;  /* 0x00007600ff3977ac */ /* 0x000e240008000800 */
[----:B------:R-:W-:Y:S01]  /*4980*/  STL.64 [R1+0x1440], R8 ;  /* 0x0014400801007387 */ /* 0x000fe20000100a00 */
[C---:B------:R-:W-:Y:S01]  /*4990*/  IMAD.WIDE R78, R2.reuse, 0x2, R88 ;  /* 0x00000002024e7825 */ /* 0x040fe200078e0258 */
[----:B------:R-:W0:Y:S02]  /*49a0*/  LDCU UR58, c[0x0][0x3b0] ;  /* 0x00007600ff3a77ac */ /* 0x000e240008000800 */
[----:B------:R-:W-:Y:S01]  /*49b0*/  STL [R1+0x136c], R3 ;  /* 0x00136c0301007387 */ /* 0x000fe20000100800 */
[----:B------:R-:W-:-:S03]  /*49c0*/  IMAD.WIDE R72, R2, 0x2, R86 ;  /* 0x0000000202487825 */ /* 0x000fc600078e0256 */
[----:B------:R-:W-:Y:S01]  /*49d0*/  STL [R1+0x1368], R7 ;  /* 0x0013680701007387 */ /* 0x000fe20000100800 */
[----:B------:R-:W-:-:S03]  /*49e0*/  VIADD R16, R70, 0xffffffdf ;  /* 0xffffffdf46107836 */ /* 0x000fc60000000000 */
[----:B------:R-:W-:Y:S04]  /*49f0*/  STL [R1+0x1364], R6 ;  /* 0x0013640601007387 */ /* 0x000fe80000100800 */
[----:B------:R-:W-:Y:S04]  /*4a00*/  STL [R1+0x1360], R5 ;  /* 0x0013600501007387 */ /* 0x000fe80000100800 */
[----:B------:R-:W-:Y:S04]  /*4a10*/  STL [R1+0xfb0], R93 ;  /* 0x000fb05d01007387 */ /* 0x000fe80000100800 */
[----:B------:R-:W-:Y:S04]  /*4a20*/  STL [R1+0x10b8], R93 ;  /* 0x0010b85d01007387 */ /* 0x000fe80000100800 */
[----:B------:R-:W-:Y:S04]  /*4a30*/  STL [R1+0x1118], R93 ;  /* 0x0011185d01007387 */ /* 0x000fe80000100800 */
[----:B------:R-:W2:Y:S04]  /*4a40*/  @!P6 LDG.E.U16 R29, desc[UR16][R78.64] ;  /* 0x000000104e1de981 */ /* 0x000ea8000c1e1500 */
[----:B------:R-:W2:Y:S01]  /*4a50*/  @!P6 LDG.E.U16 R28, desc[UR16][R72.64] ;  /* 0x00000010481ce981 */ /* 0x000ea2000c1e1500 */
[----:B------:R-:W-:-:S03]  /*4a60*/  ISETP.GE.U32.AND P6, PT, R16, 0x7fffff60, PT ;  /* 0x7fffff601000780c */ /* 0x000fc60003fc6070 */
[----:B------:R-:W-:Y:S01]  /*4a70*/  STL [R1+0x1180], R93 ;  /* 0x0011805d01007387 */ /* 0x000fe20000100800 */
[----:B------:R-:W-:-:S03]  /*4a80*/  IMAD R16, R90, 0x18, RZ ;  /* 0x000000185a107824 */ /* 0x000fc600078e02ff */
[----:B------:R-:W-:Y:S01]  /*4a90*/  STL [R1+0x1394], R93 ;  /* 0x0013945d01007387 */ /* 0x000fe20000100800 */
[----:B------:R-:W-:-:S03]  /*4aa0*/  IMAD.SHL.U32 R2, R90, 0x20, RZ ;  /* 0x000000205a027824 */ /* 0x000fc600078e00ff */
[----:B------:R-:W-:Y:S04]  /*4ab0*/  STL [R1+0x134c], R91 ;  /* 0x00134c5b01007387 */ /* 0x000fe80000100800 */
[----:B------:R0:W2:Y:S04]  /*4ac0*/  @!P5 LDG.E.U16 R31, desc[UR16][R82.64] ;  /* 0x00000010521fd981 */ /* 0x0000a8000c1e1500 */
[----:B------:R0:W2:Y:S01]  /*4ad0*/  @!P5 LDG.E.U16 R30, desc[UR16][R80.64] ;  /* 0x00000010501ed981 */ /* 0x0000a2000c1e1500 */
[----:B------:R-:W-:-:S03]  /*4ae0*/  ISETP.GE.U32.AND P5, PT, R17, 0x7fffff68, PT ;  /* 0x7fffff681100780c */ /* 0x000fc60003fa6070 */
[----:B------:R-:W-:Y:S04]  /*4af0*/  STL [R1+0x1398], R91 ;  /* 0x0013985b01007387 */ /* 0x000fe80000100800 */
[----:B------:R0:W-:Y:S04]  /*4b00*/  STL.64 [R1+0x630], R82 ;  /* 0x0006305201007387 */ /* 0x0001e80000100a00 */
[----:B------:R1:W-:Y:S04]  /*4b10*/  STL.64 [R1+0x628], R80 ;  /* 0x0006285001007387 */ /* 0x0003e80000100a00 */
[----:B------:R3:W-:Y:S04]  /*4b20*/  STL.64 [R1+0x5b0], R78 ;  /* 0x0005b04e01007387 */ /* 0x0007e80000100a00 */
[----:B------:R4:W-:Y:S01]  /*4b30*/  STL.64 [R1+0x5a8], R72 ;  /* 0x0005a84801007387 */ /* 0x0009e20000100a00 */
[----:B0-----:R-:W-:-:S04]  /*4b40*/  IMAD.WIDE R82, R16, 0x2, R88 ;  /* 0x0000000210527825 */ /* 0x001fc800078e0258 */
[----:B-1----:R-:W-:Y:S01]  /*4b50*/  IMAD.WIDE R80, R16, 0x2, R86 ;  /* 0x0000000210507825 */ /* 0x002fe200078e0256 */
[----:B------:R0:W2:Y:S03]  /*4b60*/  @!P5 LDG.E.U16 R27, desc[UR16][R82.64] ;  /* 0x00000010521bd981 */ /* 0x0000a6000c1e1500 */
[C---:B---3--:R-:W-:Y:S01]  /*4b70*/  IMAD.WIDE R78, R2.reuse, 0x2, R88 ;  /* 0x00000002024e7825 */ /* 0x048fe200078e0258 */
[----:B------:R1:W3:Y:S03]  /*4b80*/  @!P5 LDG.E.U16 R26, desc[UR16][R80.64] ;  /* 0x00000010501ad981 */ /* 0x0002e6000c1e1500 */
[----:B----4-:R-:W-:Y:S01]  /*4b90*/  IMAD.WIDE R72, R2, 0x2, R86 ;  /* 0x0000000202487825 */ /* 0x010fe200078e0256 */
[----:B------:R4:W2:Y:S03]  /*4ba0*/  @!P6 LDG.E.U16 R25, desc[UR16][R78.64] ;  /* 0x000000104e19e981 */ /* 0x0008a6000c1e1500 */
[C---:B------:R-:W-:Y:S01]  /*4bb0*/  VIADD R16, R70.reuse, 0xffffffcf ;  /* 0xffffffcf46107836 */ /* 0x040fe20000000000 */
[----:B------:R0:W2:Y:S01]  /*4bc0*/  @!P6 LDG.E.U16 R24, desc[UR16][R72.64] ;  /* 0x000000104818e981 */ /* 0x0000a2000c1e1500 */
[----:B------:R-:W-:-:S03]  /*4bd0*/  VIADD R17, R70, 0xffffffd7 ;  /* 0xffffffd746117836 */ /* 0x000fc60000000000 */
[----:B------:R-:W-:Y:S01]  /*4be0*/  ISETP.GE.U32.AND P6, PT, R16, 0x7fffff50, PT ;  /* 0x7fffff501000780c */ /* 0x000fe20003fc6070 */
[----:B------:R0:W-:Y:S01]  /*4bf0*/  STL.64 [R1+0x530], R82 ;  /* 0x0005305201007387 */ /* 0x0001e20000100a00 */
[----:B------:R-:W-:Y:S01]  /*4c00*/  ISETP.GE.U32.AND P5, PT, R17, 0x7fffff58, PT ;  /* 0x7fffff581100780c */ /* 0x000fe20003fa6070 */
[C---:B------:R-:W-:Y:S02]  /*4c10*/  IMAD R16, R90.reuse, 0x28, RZ ;  /* 0x000000285a107824 */ /* 0x040fe400078e02ff */
[----:B------:R-:W-:Y:S01]  /*4c20*/  IMAD R2, R90, 0x30, RZ ;  /* 0x000000305a027824 */ /* 0x000fe200078e02ff */
[----:B------:R1:W-:Y:S04]  /*4c30*/  STL.64 [R1+0x528], R80 ;  /* 0x0005285001007387 */ /* 0x0003e80000100a00 */
[----:B------:R4:W-:Y:S01]  /*4c40*/  STL.64 [R1+0x4b0], R78 ;  /* 0x0004b04e01007387 */ /* 0x0009e20000100a00 */
[----:B0-----:R-:W-:-:S03]  /*4c50*/  IMAD.WIDE R82, R16, 0x2, R88 ;  /* 0x0000000210527825 */ /* 0x001fc600078e0258 */
[----:B------:R0:W-:Y:S01]  /*4c60*/  STL.64 [R1+0x4a8], R72 ;  /* 0x0004a84801007387 */ /* 0x0001e20000100a00 */
[----:B-1----:R-:W-:-:S03]  /*4c70*/  IMAD.WIDE R80, R16, 0x2, R86 ;  /* 0x0000000210507825 */ /* 0x002fc600078e0256 */
[----:B------:R1:W2:Y:S01]  /*4c80*/  @!P5 LDG.E.U16 R23, desc[UR16][R82.64] ;  /* 0x000000105217d981 */ /* 0x0002a2000c1e1500 */
[----:B----4-:R-:W-:-:S03]  /*4c90*/  IMAD.WIDE R78, R2, 0x2, R88 ;  /* 0x00000002024e7825 */ /* 0x010fc600078e0258 */
[----:B------:R4:W2:Y:S01]  /*4ca0*/  @!P5 LDG.E.U16 R22, desc[UR16][R80.64] ;  /* 0x000000105016d981 */ /* 0x0008a2000c1e1500 */
[----:B0-----:R-:W-:-:S03]  /*4cb0*/  IMAD.WIDE R72, R2, 0x2, R86 ;  /* 0x0000000202487825 */ /* 0x001fc600078e0256 */
[----:B------:R0:W2:Y:S01]  /*4cc0*/  @!P6 LDG.E.U16 R21, desc[UR16][R78.64] ;  /* 0x000000104e15e981 */ /* 0x0000a2000c1e1500 */
[----:B------:R-:W-:-:S03]  /*4cd0*/  VIADD R16, R70, 0xffffffbf ;  /* 0xffffffbf46107836 */ /* 0x000fc60000000000 */
[----:B------:R0:W2:Y:S01]  /*4ce0*/  @!P6 LDG.E.U16 R20, desc[UR16][R72.64] ;  /* 0x000000104814e981 */ /* 0x0000a2000c1e1500 */
[----:B------:R-:W-:Y:S01]  /*4cf0*/  VIADD R17, R70, 0xffffffc7 ;  /* 0xffffffc746117836 */ /* 0x000fe20000000000 */
[----:B------:R-:W-:Y:S02]  /*4d00*/  ISETP.GE.U32.AND P6, PT, R16, 0x7fffff40, PT ;  /* 0x7fffff401000780c */ /* 0x000fe40003fc6070 */
[----:B------:R1:W-:Y:S02]  /*4d10*/  STL.64 [R1+0x430], R82 ;  /* 0x0004305201007387 */ /* 0x0003e40000100a00 */
[----:B------:R-:W-:Y:S01]  /*4d20*/  ISETP.GE.U32.AND P5, PT, R17, 0x7fffff48, PT ;  /* 0x7fffff481100780c */ /* 0x000fe20003fa6070 */
[C---:B------:R-:W-:Y:S02]  /*4d30*/  IMAD R16, R90.reuse, 0x38, RZ ;  /* 0x000000385a107824 */ /* 0x040fe400078e02ff */
[----:B------:R-:W-:Y:S01]  /*4d40*/  IMAD.SHL.U32 R2, R90, 0x40, RZ ;  /* 0x000000405a027824 */ /* 0x000fe200078e00ff */
[----:B------:R4:W-:Y:S04]  /*4d50*/  STL.64 [R1+0x428], R80 ;  /* 0x0004285001007387 */ /* 0x0009e80000100a00 */
[----:B------:R0:W-:Y:S01]  /*4d60*/  STL.64 [R1+0x3b0], R78 ;  /* 0x0003b04e01007387 */ /* 0x0001e20000100a00 */
[----:B-1----:R-:W-:-:S03]  /*4d70*/  IMAD.WIDE R82, R16, 0x2, R88 ;  /* 0x0000000210527825 */ /* 0x002fc600078e0258 */
[----:B------:R1:W-:Y:S01]  /*4d80*/  STL.64 [R1+0x3a8], R72 ;  /* 0x0003a84801007387 */ /* 0x0003e20000100a00 */
[----:B----4-:R-:W-:-:S03]  /*4d90*/  IMAD.WIDE R80, R16, 0x2, R86 ;  /* 0x0000000210507825 */ /* 0x010fc600078e0256 */
[----:B------:R4:W2:Y:S01]  /*4da0*/  @!P5 LDG.E.U16 R46, desc[UR16][R82.64] ;  /* 0x00000010522ed981 */ /* 0x0008a2000c1e1500 */
[----:B0-----:R-:W-:-:S03]  /*4db0*/  IMAD.WIDE R78, R2, 0x2, R88 ;  /* 0x00000002024e7825 */ /* 0x001fc600078e0258 */
[----:B------:R0:W2:Y:S01]  /*4dc0*/  @!P5 LDG.E.U16 R45, desc[UR16][R80.64] ;  /* 0x00000010502dd981 */ /* 0x0000a2000c1e1500 */
[----:B-1----:R-:W-:-:S03]  /*4dd0*/  IMAD.WIDE R72, R2, 0x2, R86 ;  /* 0x0000000202487825 */ /* 0x002fc600078e0256 */
        /* <DEDUP_REMOVED lines=8> */
[----:B------:R-:W-:Y:S01]  /*4e60*/  IMAD R2, R90, 0x50, RZ ;  /* 0x000000505a027824 */ /* 0x000fe200078e02ff */
[----:B------:R0:W-:Y:S04]  /*4e70*/  STL.64 [R1+0x328], R80 ;  /* 0x0003285001007387 */ /* 0x0001e80000100a00 */
[----:B------:R1:W-:Y:S01]  /*4e80*/  STL.64 [R1+0x2b0], R78 ;  /* 0x0002b04e01007387 */ /* 0x0003e20000100a00 */
[----:B----4-:R-:W-:-:S03]  /*4e90*/  IMAD.WIDE R82, R16, 0x2, R88 ;  /* 0x0000000210527825 */ /* 0x010fc600078e0258 */
[----:B------:R4:W-:Y:S01]  /*4ea0*/  STL.64 [R1+0x2a8], R72 ;  /* 0x0002a84801007387 */ /* 0x0009e20000100a00 */
[----:B0-----:R-:W-:-:S03]  /*4eb0*/  IMAD.WIDE R80, R16, 0x2, R86 ;  /* 0x0000000210507825 */ /* 0x001fc600078e0256 */
[----:B------:R0:W2:Y:S01]  /*4ec0*/  @!P5 LDG.E.U16 R39, desc[UR16][R82.64] ;  /* 0x000000105227d981 */ /* 0x0000a2000c1e1500 */
[----:B-1----:R-:W-:-:S03]  /*4ed0*/  IMAD.WIDE R78, R2, 0x2, R88 ;  /* 0x00000002024e7825 */ /* 0x002fc600078e0258 */
[----:B------:R1:W2:Y:S01]  /*4ee0*/  @!P5 LDG.E.U16 R38, desc[UR16][R80.64] ;  /* 0x000000105026d981 */ /* 0x0002a2000c1e1500 */
[----:B----4-:R-:W-:-:S03]  /*4ef0*/  IMAD.WIDE R72, R2, 0x2, R86 ;  /* 0x0000000202487825 */ /* 0x010fc600078e0256 */
        /* <DEDUP_REMOVED lines=15> */
[----:B----4-:R-:W-:-:S04]  /*4ff0*/  IMAD.WIDE R78, R2, 0x2, R88 ;  /* 0x00000002024e7825 */ /* 0x010fc800078e0258 */
[----:B0-----:R-:W-:Y:S01]  /*5000*/  IMAD.WIDE R72, R2, 0x2, R86 ;  /* 0x0000000202487825 */ /* 0x001fe200078e0256 */
[----:B------:R0:W4:Y:S03]  /*5010*/  @!P6 LDG.E.U16 R33, desc[UR16][R78.64] ;  /* 0x000000104e21e981 */ /* 0x000126000c1e1500 */
[C---:B------:R-:W-:Y:S01]  /*5020*/  VIADD R16, R70.reuse, 0xffffff8f ;  /* 0xffffff8f46107836 */ /* 0x040fe20000000000 */
[----:B------:R0:W2:Y:S01]  /*5030*/  @!P6 LDG.E.U16 R32, desc[UR16][R72.64] ;  /* 0x000000104820e981 */ /* 0x0000a2000c1e1500 */
[----:B------:R-:W-:-:S03]  /*5040*/  VIADD R17, R70, 0xffffff97 ;  /* 0xffffff9746117836 */ /* 0x000fc60000000000 */
[----:B------:R-:W-:Y:S01]  /*5050*/  ISETP.GE.U32.AND P6, PT, R16, 0x7fffff10, PT ;  /* 0x7fffff101000780c */ /* 0x000fe20003fc6070 */
[----:B------:R1:W-:Y:S04]  /*5060*/  STL.64 [R1+0x130], R82 ;  /* 0x0001305201007387 */ /* 0x0003e80000100a00 */
[----:B------:R-:W2:Y:S01]  /*5070*/  @!P5 LDG.E.U16 R34, desc[UR16][R80.64] ;  /* 0x000000105022d981 */ /* 0x000ea2000c1e1500 */
[----:B------:R-:W-:Y:S02]  /*5080*/  ISETP.GE.U32.AND P5, PT, R17, 0x7fffff18, PT ;  /* 0x7fffff181100780c */ /* 0x000fe40003fa6070 */
[----:B------:R-:W-:Y:S01]  /*5090*/  PRMT R17, RZ, 0x7610, R17 ;  /* 0x00007610ff117816 */ /* 0x000fe20000000011 */
[----:B-1----:R-:W-:-:S04]  /*50a0*/  IMAD R82, R90, 0x70, RZ ;  /* 0x000000705a527824 */ /* 0x002fc800078e02ff */
[----:B------:R-:W-:-:S04]  /*50b0*/  IMAD.WIDE R84, R82, 0x2, R88 ;  /* 0x0000000252547825 */ /* 0x000fc800078e0258 */
[----:B------:R-:W-:Y:S01]  /*50c0*/  IMAD.WIDE R82, R82, 0x2, R86 ;  /* 0x0000000252527825 */ /* 0x000fe200078e0256 */
[----:B------:R-:W-:Y:S04]  /*50d0*/  STL.64 [R1+0x128], R80 ;  /* 0x0001285001007387 */ /* 0x000fe80000100a00 */
[----:B------:R-:W2:Y:S01]  /*50e0*/  @!P6 LDG.E.U16 R17, desc[UR16][R82.64] ;  /* 0x000000105211e981 */ /* 0x000ea2000c1e1500 */
[----:B------:R-:W-:-:S03]  /*50f0*/  IMAD R2, R90, 0x68, RZ ;  /* 0x000000685a027824 */ /* 0x000fc600078e02ff */
[----:B------:R0:W-:Y:S04]  /*5100*/  STL.64 [R1+0xb0], R78 ;  /* 0x0000b04e01007387 */ /* 0x0001e80000100a00 */
[----:B------:R1:W-:Y:S01]  /*5110*/  STL.64 [R1+0xa8], R72 ;  /* 0x0000a84801007387 */ /* 0x0003e20000100a00 */
[----:B------:R-:W-:-:S03]  /*5120*/  VIADD R16, R70, 0xffffff87 ;  /* 0xffffff8746107836 */ /* 0x000fc60000000000 */
[----:B------:R-:W3:Y:S01]  /*5130*/  @!P6 LDG.E.U16 R41, desc[UR16][R84.64] ;  /* 0x000000105429e981 */ /* 0x000ee2000c1e1500 */
[----:B0-----:R-:W-:-:S04]  /*5140*/  IMAD.WIDE R78, R2, 0x2, R88 ;  /* 0x00000002024e7825 */ /* 0x001fc800078e0258 */
[----:B-1----:R-:W-:Y:S01]  /*5150*/  IMAD.WIDE R72, R2, 0x2, R86 ;  /* 0x0000000202487825 */ /* 0x002fe200078e0256 */
[----:B------:R0:W-:Y:S04]  /*5160*/  STL.64 [R1+0x30], R78 ;  /* 0x0000304e01007387 */ /* 0x0001e80000100a00 */
[----:B------:R1:W-:Y:S01]  /*5170*/  STL.64 [R1+0x28], R72 ;  /* 0x0000284801007387 */ /* 0x0003e20000100a00 */
[----:B------:R-:W-:-:S03]  /*5180*/  VIADD R2, R70, 0xfffffff6 ;  /* 0xfffffff646027836 */ /* 0x000fc60000000000 */
[----:B------:R-:W-:Y:S04]  /*5190*/  STL [R1+0xfb8], R84 ;  /* 0x000fb85401007387 */ /* 0x000fe80000100800 */
[----:B------:R-:W-:Y:S04]  /*51a0*/  STL [R1+0xff8], R84 ;  /* 0x000ff85401007387 */ /* 0x000fe80000100800 */
[----:B------:R-:W-:Y:S04]  /*51b0*/  STL [R1+0x133c], R84 ;  /* 0x00133c5401007387 */ /* 0x000fe80000100800 */
[----:B------:R-:W-:Y:S01]  /*51c0*/  STL [R1+0xfb4], R85 ;  /* 0x000fb45501007387 */ /* 0x000fe20000100800 */
[----:B------:R-:W-:-:S03]  /*51d0*/  ISETP.GE.U32.AND P6, PT, R2, 0x7fffff77, PT ;  /* 0x7fffff770200780c */ /* 0x000fc60003fc6070 */
[----:B------:R-:W-:Y:S04]  /*51e0*/  STL [R1+0xfe8], R85 ;  /* 0x000fe85501007387 */ /* 0x000fe80000100800 */
[----:B------:R-:W-:Y:S04]  /*51f0*/  STL [R1+0x1020], R85 ;  /* 0x0010205501007387 */ /* 0x000fe80000100800 */
[----:B------:R-:W-:Y:S04]  /*5200*/  STL [R1+0x1058], R85 ;  /* 0x0010585501007387 */ /* 0x000fe80000100800 */
[----:B------:R0:W3:Y:S04]  /*5210*/  @!P5 LDG.E.U16 R44, desc[UR16][R78.64] ;  /* 0x000000104e2cd981 */ /* 0x0000e8000c1e1500 */
[----:B------:R1:W3:Y:S01]  /*5220*/  @!P5 LDG.E.U16 R43, desc[UR16][R72.64] ;  /* 0x00000010482bd981 */ /* 0x0002e2000c1e1500 */
[----:B------:R-:W-:-:S03]  /*5230*/  ISETP.GE.U32.AND P5, PT, R16, 0x7fffff08, PT ;  /* 0x7fffff081000780c */ /* 0x000fc60003fa6070 */
[----:B------:R-:W-:Y:S01]  /*5240*/  STL [R1+0x111c], R85 ;  /* 0x00111c5501007387 */ /* 0x000fe20000100800 */
[----:B------:R-:W-:-:S03]  /*5250*/  IMAD R2, R90, 0x9, RZ ;  /* 0x000000095a027824 */ /* 0x000fc600078e02ff */
[----:B------:R-:W-:Y:S01]  /*5260*/  STL [R1+0x11f8], R85 ;  /* 0x0011f85501007387 */ /* 0x000fe20000100800 */
[----:B0-----:R-:W-:-:S03]  /*5270*/  IMAD R78, R90, 0x78, RZ ;  /* 0x000000785a4e7824 */ /* 0x001fc600078e02ff */
[----:B------:R-:W-:Y:S04]  /*5280*/  STL [R1+0x1280], R85 ;  /* 0x0012805501007387 */ /* 0x000fe80000100800 */
[----:B------:R-:W-:Y:S01]  /*5290*/  STL [R1+0x1308], R85 ;  /* 0x0013085501007387 */ /* 0x000fe20000100800 */
[----:B------:R-:W-:-:S03]  /*52a0*/  PRMT R66, RZ, 0x7610, R66 ;  /* 0x00007610ff427816 */ /* 0x000fc60000000042 */
[----:B------:R-:W-:Y:S01]  /*52b0*/  STL [R1+0x139c], R85 ;  /* 0x00139c5501007387 */ /* 0x000fe20000100800 */
[----:B------:R-:W-:-:S03]  /*52c0*/  VIADD R16, R70, 0xffffffe6 ;  /* 0xffffffe646107836 */ /* 0x000fc60000000000 */
[----:B------:R-:W-:Y:S01]  /*52d0*/  STL.64 [R1+0xfc0], R82 ;  /* 0x000fc05201007387 */ /* 0x000fe20000100a00 */
[----:B------:R-:W-:Y:S01]  /*52e0*/  PRMT R77, RZ, 0x7610, R77 ;  /* 0x00007610ff4d7816 */ /* 0x000fe2000000004d */
[----:B------:R-:W-:Y:S01]  /*52f0*/  IMAD.WIDE R80, R78, 0x2, R88 ;  /* 0x000000024e507825 */ /* 0x000fe200078e0258 */
[----:B------:R-:W-:Y:S02]  /*5300*/  PRMT R67, RZ, 0x7610, R67 ;  /* 0x00007610ff437816 */ /* 0x000fe40000000043 */
[----:B------:R-:W-:Y:S01]  /*5310*/  PRMT R76, RZ, 0x7610, R76 ;  /* 0x00007610ff4c7816 */ /* 0x000fe2000000004c */
[----:B-1----:R-:W-:Y:S01]  /*5320*/  IMAD.WIDE R72, R2, 0x2, R88 ;  /* 0x0000000202487825 */ /* 0x002fe200078e0258 */
[----:B------:R-:W3:Y:S03]  /*5330*/  @!P5 LDG.E.U16 R77, desc[UR16][R80.64] ;  /* 0x00000010504dd981 */ /* 0x000ee6000c1e1500 */
[----:B------:R-:W-:Y:S01]  /*5340*/  IMAD.WIDE R78, R78, 0x2, R86 ;  /* 0x000000024e4e7825 */ /* 0x000fe200078e0256 */
[----:B------:R-:W3:Y:S04]  /*5350*/  @!P6 LDG.E.U16 R67, desc[UR16][R72.64] ;  /* 0x000000104843e981 */ /* 0x000ee8000c1e1500 */
[----:B------:R-:W3:Y:S04]  /*5360*/  @!P5 LDG.E.U16 R76, desc[UR16][R78.64] ;  /* 0x000000104e4cd981 */ /* 0x000ee8000c1e1500 */
[----:B--2---:R0:W-:Y:S02]  /*5370*/  STL [R1+0x5c0], R17 ;  /* 0x0005c01101007387 */ /* 0x0041e40000100800 */
[----:B0-----:R-:W-:-:S02]  /*5380*/  VIADD R17, R70, 0xffffffee ;  /* 0xffffffee46117836 */ /* 0x001fc40000000000 */
[----:B------:R-:W-:-:S05]  /*5390*/  IMAD.WIDE R70, R2, 0x2, R86 ;  /* 0x0000000202467825 */ /* 0x000fca00078e0256 */
[----:B------:R0:W2:Y:S04]  /*53a0*/  @!P6 LDG.E.U16 R66, desc[UR16][R70.64] ;  /* 0x000000104642e981 */ /* 0x0000a8000c1e1500 */
[----:B------:R-:W-:Y:S04]  /*53b0*/  STL [R1+0xfd8], R80 ;  /* 0x000fd85001007387 */ /* 0x000fe80000100800 */
[----:B------:R-:W-:Y:S04]  /*53c0*/  STL.64 [R1+0x620], R72 ;  /* 0x0006204801007387 */ /* 0x000fe80000100a00 */
[----:B------:R-:W-:Y:S04]  /*53d0*/  STL [R1+0x1010], R80 ;  /* 0x0010105001007387 */ /* 0x000fe80000100800 */
[----:B------:R0:W-:Y:S04]  /*53e0*/  STL.64 [R1+0x618], R70 ;  /* 0x0006184601007387 */ /* 0x0001e80000100a00 */
[----:B------:R-:W-:Y:S04]  /*53f0*/  STL [R1+0x1068], R80 ;  /* 0x0010685001007387 */ /* 0x000fe80000100800 */
[----:B------:R-:W-:Y:S04]  /*5400*/  STL [R1+0x10bc], R80 ;  /* 0x0010bc5001007387 */ /* 0x000fe80000100800 */
[----:B------:R-:W-:Y:S04]  /*5410*/  STL [R1+0x1190], R80 ;  /* 0x0011905001007387 */ /* 0x000fe80000100800 */
[----:B------:R-:W-:Y:S04]  /*5420*/  STL [R1+0x1208], R80 ;  /* 0x0012085001007387 */ /* 0x000fe80000100800 */
[----:B------:R-:W-:Y:S01]  /*5430*/  STL [R1+0xfc8], R81 ;  /* 0x000fc85101007387 */ /* 0x000fe20000100800 */
[----:B------:R-:W-:-:S03]  /*5440*/  ISETP.GE.U32.AND P6, PT, R16, 0x7fffff67, PT ;  /* 0x7fffff671000780c */ /* 0x000fc60003fc6070 */
[----:B------:R-:W-:Y:S01]  /*5450*/  STL [R1+0x1030], R81 ;  /* 0x0010305101007387 */ /* 0x000fe20000100800 */
[----:B------:R-:W-:-:S03]  /*5460*/  ISETP.GE.U32.AND P5, PT, R17, 0x7fffff6f, PT ;  /* 0x7fffff6f1100780c */ /* 0x000fc60003fa6070 */
[----:B------:R-:W-:Y:S04]  /*5470*/  STL [R1+0x1078], R81 ;  /* 0x0010785101007387 */ /* 0x000fe80000100800 */
[----:B------:R-:W-:Y:S04]  /*5480*/  STL [R1+0x10c8], R81 ;  /* 0x0010c85101007387 */ /* 0x000fe80000100800 */
[----:B------:R-:W-:Y:S01]  /*5490*/  STL [R1+0x1128], R81 ;  /* 0x0011285101007387 */ /* 0x000fe20000100800 */
[----:B------:R-:W-:-:S03]  /*54a0*/  IMAD R2, R90, 0x11, RZ ;  /* 0x000000115a027824 */ /* 0x000fc600078e02ff */
[----:B------:R-:W-:Y:S01]  /*54b0*/  STL [R1+0x11a0], R81 ;  /* 0x0011a05101007387 */ /* 0x000fe20000100800 */
[----:B------:R-:W-:-:S03]  /*54c0*/  IMAD R16, R90, 0x19, RZ ;  /* 0x000000195a107824 */ /* 0x000fc600078e02ff */
[----:B------:R-:W-:Y:S04]  /*54d0*/  STL [R1+0x1218], R81 ;  /* 0x0012185101007387 */ /* 0x000fe80000100800 */
[----:B------:R-:W-:Y:S01]  /*54e0*/  STL.64 [R1+0x1298], R80 ;  /* 0x0012985001007387 */ /* 0x000fe20000100a00 */
[----:B------:R-:W-:-:S03]  /*54f0*/  PRMT R64, RZ, 0x7610, R64 ;  /* 0x00007610ff407816 */ /* 0x000fc60000000040 */
[----:B------:R1:W-:Y:S01]  /*5500*/  STL.64 [R1+0xfd0], R78 ;  /* 0x000fd04e01007387 */ /* 0x0003e20000100a00 */
[----:B------:R-:W-:Y:S01]  /*5510*/  PRMT R75, RZ, 0x7610, R75 ;  /* 0x00007610ff4b7816 */ /* 0x000fe2000000004b */
[C---:B0-----:R-:W-:Y:S01]  /*5520*/  IMAD.WIDE R70, R16.reuse, 0x2, R86 ;  /* 0x0000000210467825 */ /* 0x041fe200078e0256 */
[----:B------:R-:W-:Y:S02]  /*5530*/  PRMT R65, RZ, 0x7610, R65 ;  /* 0x00007610ff417816 */ /* 0x000fe40000000041 */
[----:B------:R-:W-:Y:S01]  /*5540*/  PRMT R74, RZ, 0x7610, R74 ;  /* 0x00007610ff4a7816 */ /* 0x000fe2000000004a */
[--C-:B------:R-:W-:Y:S01]  /*5550*/  IMAD.WIDE R72, R16, 0x2, R88.reuse ;  /* 0x0000000210487825 */ /* 0x100fe200078e0258 */
[----:B------:R-:W4:Y:S04]  /*5560*/  @!P6 LDG.E.U16 R64, desc[UR16][R70.64] ;  /* 0x000000104640e981 */ /* 0x000f28000c1e1500 */
[----:B------:R0:W4:Y:S01]  /*5570*/  @!P6 LDG.E.U16 R65, desc[UR16][R72.64] ;  /* 0x000000104841e981 */ /* 0x000122000c1e1500 */
[----:B-1----:R-:W1:Y:S03]  /*5580*/  LDC R78, c[0x0][0x3a0] ;  /* 0x0000e800ff4e7b82 */ /* 0x002e660000000800 */
[----:B--2---:R-:W-:Y:S04]  /*5590*/  STL [R1+0x5b8], R66 ;  /* 0x0005b84201007387 */ /* 0x004fe80000100800 */
[----:B---3--:R-:W-:Y:S04]  /*55a0*/  STL [R1+0x544], R77 ;  /* 0x0005444d01007387 */ /* 0x008fe80000100800 */
[----:B------:R2:W-:Y:S04]  /*55b0*/  STL [R1+0x5bc], R67 ;  /* 0x0005bc4301007387 */ /* 0x0005e80000100800 */
[----:B------:R3:W-:Y:S01]  /*55c0*/  STL [R1+0x540], R76 ;  /* 0x0005404c01007387 */ /* 0x0007e20000100800 */
[----:B--2---:R-:W-:-:S04]  /*55d0*/  IMAD.WIDE R66, R2, 0x2, R88 ;  /* 0x0000000202427825 */ /* 0x004fc800078e0258 */
[----:B---3--:R-:W-:Y:S01]  /*55e0*/  IMAD.WIDE R76, R2, 0x2, R86 ;  /* 0x00000002024c7825 */ /* 0x008fe200078e0256 */
[----:B------:R2:W-:Y:S04]  /*55f0*/  STL.64 [R1+0x5a0], R66 ;  /* 0x0005a04201007387 */ /* 0x0005e80000100a00 */
[----:B------:R3:W-:Y:S04]  /*5600*/  STL.64 [R1+0x598], R76 ;  /* 0x0005984c01007387 */ /* 0x0007e80000100a00 */
[----:B------:R-:W4:Y:S04]  /*5610*/  @!P5 LDG.E.U16 R75, desc[UR16][R66.64] ;  /* 0x00000010424bd981 */ /* 0x000f28000c1e1500 */
[----:B------:R-:W4:Y:S04]  /*5620*/  @!P5 LDG.E.U16 R74, desc[UR16][R76.64] ;  /* 0x000000104c4ad981 */ /* 0x000f28000c1e1500 */
[----:B--2---:R-:W2:Y:S04]  /*5630*/  LDL.LU.64 R66, [R1+0x1550] ;  /* 0x0015500001427983 */ /* 0x004ea80000300a00 */
[----:B---3--:R-:W3:Y:S01]  /*5640*/  LDL.LU.64 R76, [R1+0x1548] ;  /* 0x00154800014c7983 */ /* 0x008ee20000300a00 */
[----:B-1----:R-:W-:-:S02]  /*5650*/  VIADD R2, R78, 0xffffffd6 ;  /* 0xffffffd64e027836 */ /* 0x002fc40000000000 */
[----:B------:R-:W-:-:S03]  /*5660*/  VIADD R17, R78, 0xffffffde ;  /* 0xffffffde4e117836 */ /* 0x000fc60000000000 */
[----:B------:R-:W-:Y:S02]  /*5670*/  ISETP.GE.U32.AND P6, PT, R2, 0x7fffff57, PT ;  /* 0x7fffff570200780c */ /* 0x000fe40003fc6070 */
[----:B------:R-:W-:Y:S01]  /*5680*/  ISETP.GE.U32.AND P5, PT, R17, 0x7fffff5f, PT ;  /* 0x7fffff5f1100780c */ /* 0x000fe20003fa6070 */
[----:B------:R0:W-:Y:S01]  /*5690*/  STL.64 [R1+0x520], R72 ;  /* 0x0005204801007387 */ /* 0x0001e20000100a00 */
[C---:B------:R-:W-:Y:S02]  /*56a0*/  IMAD R2, R90.reuse, 0x21, RZ ;  /* 0x000000215a027824 */ /* 0x040fe400078e02ff */
[----:B------:R-:W-:Y:S01]  /*56b0*/  IMAD R16, R90, 0x29, RZ ;  /* 0x000000295a107824 */ /* 0x000fe200078e02ff */
[----:B------:R1:W-:Y:S03]  /*56c0*/  STL.64 [R1+0x518], R70 ;  /* 0x0005184601007387 */ /* 0x0003e60000100a00 */
[----:B0-----:R-:W-:-:S04]  /*56d0*/  IMAD.WIDE R72, R16, 0x2, R88 ;  /* 0x0000000210487825 */ /* 0x001fc800078e0258 */
[----:B-1----:R-:W-:Y:S01]  /*56e0*/  IMAD.WIDE R70, R16, 0x2, R86 ;  /* 0x0000000210467825 */ /* 0x002fe200078e0256 */
[----:B----4-:R-:W-:Y:S04]  /*56f0*/  STL [R1+0x4c8], R64 ;  /* 0x0004c84001007387 */ /* 0x010fe80000100800 */
[----:B------:R0:W-:Y:S02]  /*5700*/  STL [R1+0x4cc], R65 ;  /* 0x0004cc4101007387 */ /* 0x0001e40000100800 */
[----:B0-----:R-:W-:Y:S02]  /*5710*/  IMAD.WIDE R64, R2, 0x2, R88 ;  /* 0x0000000202407825 */ /* 0x001fe400078e0258 */
[----:B------:R-:W-:Y:S04]  /*5720*/  STL [R1+0x538], R74 ;  /* 0x0005384a01007387 */ /* 0x000fe80000100800 */
[----:B------:R0:W-:Y:S01]  /*5730*/  STL [R1+0x53c], R75 ;  /* 0x00053c4b01007387 */ /* 0x0001e20000100800 */
[----:B--2---:R-:W-:-:S02]  /*5740*/  PRMT R66, RZ, 0x7610, R66 ;  /* 0x00007610ff427816 */ /* 0x004fc40000000042 */
[----:B------:R-:W-:Y:S02]  /*5750*/  PRMT R67, RZ, 0x7610, R67 ;  /* 0x00007610ff437816 */ /* 0x000fe40000000043 */
[----:B---3--:R-:W-:Y:S02]  /*5760*/  PRMT R77, RZ, 0x7610, R77 ;  /* 0x00007610ff4d7816 */ /* 0x008fe4000000004d */
[----:B------:R-:W-:Y:S01]  /*5770*/  PRMT R76, RZ, 0x7610, R76 ;  /* 0x00007610ff4c7816 */ /* 0x000fe2000000004c */
[----:B0-----:R-:W-:Y:S01]  /*5780*/  IMAD.WIDE R74, R2, 0x2, R86 ;  /* 0x00000002024a7825 */ /* 0x001fe200078e0256 */
[----:B------:R0:W-:Y:S04]  /*5790*/  STL.64 [R1+0x4a0], R64 ;  /* 0x0004a04001007387 */ /* 0x0001e80000100a00 */
[----:B------:R-:W2:Y:S04]  /*57a0*/  @!P6 LDG.E.U16 R66, desc[UR16][R70.64] ;  /* 0x000000104642e981 */ /* 0x000ea8000c1e1500 */
[----:B------:R1:W-:Y:S04]  /*57b0*/  STL.64 [R1+0x498], R74 ;  /* 0x0004984a01007387 */ /* 0x0003e80000100a00 */
[----:B------:R-:W3:Y:S04]  /*57c0*/  @!P5 LDG.E.U16 R77, desc[UR16][R64.64] ;  /* 0x00000010404dd981 */ /* 0x000ee8000c1e1500 */
[----:B------:R4:W3:Y:S04]  /*57d0*/  @!P6 LDG.E.U16 R67, desc[UR16][R72.64] ;  /* 0x000000104843e981 */ /* 0x0008e8000c1e1500 */
[----:B------:R-:W3:Y:S04]  /*57e0*/  @!P5 LDG.E.U16 R76, desc[UR16][R74.64] ;  /* 0x000000104a4cd981 */ /* 0x000ee8000c1e1500 */
[----:B0-----:R-:W3:Y:S04]  /*57f0*/  LDL.LU.64 R64, [R1+0x1540] ;  /* 0x0015400001407983 */ /* 0x001ee80000300a00 */
[----:B-1----:R-:W3:Y:S01]  /*5800*/  LDL.LU.64 R74, [R1+0x1538] ;  /* 0x00153800014a7983 */ /* 0x002ee20000300a00 */
[----:B------:R-:W-:-:S02]  /*5810*/  VIADD R17, R78, 0xffffffce ;  /* 0xffffffce4e117836 */ /* 0x000fc40000000000 */
[----:B------:R-:W-:Y:S01]  /*5820*/  VIADD R2, R78, 0xffffffc6 ;  /* 0xffffffc64e027836 */ /* 0x000fe20000000000 */
[----:B------:R4:W-:Y:S02]  /*5830*/  STL.64 [R1+0x420], R72 ;  /* 0x0004204801007387 */ /* 0x0009e40000100a00 */
[----:B------:R-:W-:Y:S02]  /*5840*/  ISETP.GE.U32.AND P5, PT, R17, 0x7fffff4f, PT ;  /* 0x7fffff4f1100780c */ /* 0x000fe40003fa6070 */
[----:B------:R-:W-:Y:S01]  /*5850*/  ISETP.GE.U32.AND P6, PT, R2, 0x7fffff47, PT ;  /* 0x7fffff470200780c */ /* 0x000fe20003fc6070 */
[----:B------:R0:W-:Y:S01]  /*5860*/  STL.64 [R1+0x418], R70 ;  /* 0x0004184601007387 */ /* 0x0001e20000100a00 */
[C---:B------:R-:W-:Y:S02]  /*5870*/  IMAD R2, R90.reuse, 0x31, RZ ;  /* 0x000000315a027824 */ /* 0x040fe400078e02ff */
[----:B------:R-:W-:-:S04]  /*5880*/  IMAD R16, R90, 0x39, RZ ;  /* 0x000000395a107824 */ /* 0x000fc800078e02ff */
[----:B----4-:R-:W-:-:S04]  /*5890*/  IMAD.WIDE R72, R16, 0x2, R88 ;  /* 0x0000000210487825 */ /* 0x010fc800078e0258 */
[----:B0-----:R-:W-:Y:S01]  /*58a0*/  IMAD.WIDE R70, R16, 0x2, R86 ;  /* 0x0000000210467825 */ /* 0x001fe200078e0256 */
[----:B--2---:R-:W-:Y:S04]  /*58b0*/  STL [R1+0x3c8], R66 ;  /* 0x0003c84201007387 */ /* 0x004fe80000100800 */
[----:B---3--:R0:W-:Y:S04]  /*58c0*/  STL [R1+0x3cc], R67 ;  /* 0x0003cc4301007387 */ /* 0x0081e80000100800 */
[----:B------:R-:W-:Y:S04]  /*58d0*/  STL [R1+0x3d0], R76 ;  /* 0x0003d04c01007387 */ /* 0x000fe80000100800 */
[----:B------:R1:W-:Y:S01]  /*58e0*/  STL [R1+0x3d4], R77 ;  /* 0x0003d44d01007387 */ /* 0x0003e20000100800 */
[----:B0-----:R-:W-:Y:S01]  /*58f0*/  IMAD.WIDE R66, R2, 0x2, R88 ;  /* 0x0000000202427825 */ /* 0x001fe200078e0258 */
[----:B------:R-:W-:-:S02]  /*5900*/  PRMT R75, RZ, 0x7610, R75 ;  /* 0x00007610ff4b7816 */ /* 0x000fc4000000004b */
[----:B------:R-:W-:Y:S01]  /*5910*/  PRMT R74, RZ, 0x7610, R74 ;  /* 0x00007610ff4a7816 */ /* 0x000fe2000000004a */
[----:B-1----:R-:W-:Y:S01]  /*5920*/  IMAD.WIDE R76, R2, 0x2, R86 ;  /* 0x00000002024c7825 */ /* 0x002fe200078e0256 */
[----:B------:R-:W-:Y:S01]  /*5930*/  PRMT R64, RZ, 0x7610, R64 ;  /* 0x00007610ff407816 */ /* 0x000fe20000000040 */
[----:B------:R0:W-:Y:S01]  /*5940*/  STL.64 [R1+0x3a0], R66 ;  /* 0x0003a04201007387 */ /* 0x0001e20000100a00 */
[----:B------:R-:W-:-:S03]  /*5950*/  PRMT R65, RZ, 0x7610, R65 ;  /* 0x00007610ff417816 */ /* 0x000fc60000000041 */
[----:B------:R1:W-:Y:S04]  /*5960*/  STL.64 [R1+0x398], R76 ;  /* 0x0003984c01007387 */ /* 0x0003e80000100a00 */
[----:B------:R-:W2:Y:S04]  /*5970*/  @!P5 LDG.E.U16 R75, desc[UR16][R66.64] ;  /* 0x00000010424bd981 */ /* 0x000ea8000c1e1500 */
[----:B------:R-:W3:Y:S04]  /*5980*/  @!P5 LDG.E.U16 R74, desc[UR16][R76.64] ;  /* 0x000000104c4ad981 */ /* 0x000ee8000c1e1500 */
[----:B------:R-:W4:Y:S04]  /*5990*/  @!P6 LDG.E.U16 R64, desc[UR16][R70.64] ;  /* 0x000000104640e981 */ /* 0x000f28000c1e1500 */
[----:B0-----:R-:W4:Y:S04]  /*59a0*/  LDL.LU.64 R66, [R1+0x1530] ;  /* 0x0015300001427983 */ /* 0x001f280000300a00 */
[----:B-1----:R-:W4:Y:S04]  /*59b0*/  LDL.LU.64 R76, [R1+0x1528] ;  /* 0x00152800014c7983 */ /* 0x002f280000300a00 */
[----:B------:R0:W4:Y:S01]  /*59c0*/  @!P6 LDG.E.U16 R65, desc[UR16][R72.64] ;  /* 0x000000104841e981 */ /* 0x000122000c1e1500 */
[----:B------:R-:W-:-:S02]  /*59d0*/  VIADD R2, R78, 0xffffffb6 ;  /* 0xffffffb64e027836 */ /* 0x000fc40000000000 */
[----:B------:R-:W-:-:S03]  /*59e0*/  VIADD R17, R78, 0xffffffbe ;  /* 0xffffffbe4e117836 */ /* 0x000fc60000000000 */
[----:B------:R-:W-:Y:S01]  /*59f0*/  ISETP.GE.U32.AND P6, PT, R2, 0x7fffff37, PT ;  /* 0x7fffff370200780c */ /* 0x000fe20003fc6070 */
[C---:B------:R-:W-:Y:S01]  /*5a00*/  IMAD R16, R90.reuse, 0x49, RZ ;  /* 0x000000495a107824 */ /* 0x040fe200078e02ff */
[----:B------:R-:W-:Y:S01]  /*5a10*/  ISETP.GE.U32.AND P5, PT, R17, 0x7fffff3f, PT ;  /* 0x7fffff3f1100780c */ /* 0x000fe20003fa6070 */
[----:B------:R0:W-:Y:S01]  /*5a20*/  STL.64 [R1+0x320], R72 ;  /* 0x0003204801007387 */ /* 0x0001e20000100a00 */
[----:B------:R-:W-:-:S03]  /*5a30*/  IMAD R2, R90, 0x41, RZ ;  /* 0x000000415a027824 */ /* 0x000fc600078e02ff */
[----:B------:R1:W-:Y:S01]  /*5a40*/  STL.64 [R1+0x318], R70 ;  /* 0x0003184601007387 */ /* 0x0003e20000100a00 */
[----:B0-----:R-:W-:-:S04]  /*5a50*/  IMAD.WIDE R72, R16, 0x2, R88 ;  /* 0x0000000210487825 */ /* 0x001fc800078e0258 */
[----:B-1----:R-:W-:Y:S01]  /*5a60*/  IMAD.WIDE R70, R16, 0x2, R86 ;  /* 0x0000000210467825 */ /* 0x002fe200078e0256 */
[----:B---3--:R-:W-:Y:S04]  /*5a70*/  STL [R1+0x33c], R74 ;  /* 0x00033c4a01007387 */ /* 0x008fe80000100800 */
[----:B--2---:R0:W-:Y:S01]  /*5a80*/  STL [R1+0x340], R75 ;  /* 0x0003404b01007387 */ /* 0x0041e20000100800 */
[----:B----4-:R-:W-:Y:S02]  /*5a90*/  PRMT R66, RZ, 0x7610, R66 ;  /* 0x00007610ff427816 */ /* 0x010fe40000000042 */
[----:B------:R-:W-:Y:S01]  /*5aa0*/  PRMT R67, RZ, 0x7610, R67 ;  /* 0x00007610ff437816 */ /* 0x000fe20000000043 */
[----:B------:R-:W-:Y:S01]  /*5ab0*/  STL [R1+0x2d0], R64 ;  /* 0x0002d04001007387 */ /* 0x000fe20000100800 */
[----:B------:R-:W-:Y:S01]  /*5ac0*/  PRMT R77, RZ, 0x7610, R77 ;  /* 0x00007610ff4d7816 */ /* 0x000fe2000000004d */
[C---:B0-----:R-:W-:Y:S01]  /*5ad0*/  IMAD.WIDE R74, R2.reuse, 0x2, R88 ;  /* 0x00000002024a7825 */ /* 0x041fe200078e0258 */
[----:B------:R-:W-:Y:S01]  /*5ae0*/  PRMT R76, RZ, 0x7610, R76 ;  /* 0x00007610ff4c7816 */ /* 0x000fe2000000004c */
[----:B------:R0:W-:Y:S04]  /*5af0*/  STL [R1+0x2d4], R65 ;  /* 0x0002d44101007387 */ /* 0x0001e80000100800 */
[----:B------:R-:W2:Y:S04]  /*5b00*/  @!P6 LDG.E.U16 R66, desc[UR16][R70.64] ;  /* 0x000000104642e981 */ /* 0x000ea8000c1e1500 */
[----:B------:R1:W3:Y:S01]  /*5b10*/  @!P6 LDG.E.U16 R67, desc[UR16][R72.64] ;  /* 0x000000104843e981 */ /* 0x0002e2000c1e1500 */
[----:B0-----:R-:W-:-:S03]  /*5b20*/  IMAD.WIDE R64, R2, 0x2, R86 ;  /* 0x0000000202407825 */ /* 0x001fc600078e0256 */
[----:B------:R0:W-:Y:S04]  /*5b30*/  STL.64 [R1+0x2a0], R74 ;  /* 0x0002a04a01007387 */ /* 0x0001e80000100a00 */
[----:B------:R4:W-:Y:S04]  /*5b40*/  STL.64 [R1+0x298], R64 ;  /* 0x0002984001007387 */ /* 0x0009e80000100a00 */
[----:B------:R0:W3:Y:S04]  /*5b50*/  @!P5 LDG.E.U16 R77, desc[UR16][R74.64] ;  /* 0x000000104a4dd981 */ /* 0x0000e8000c1e1500 */
[----:B------:R-:W3:Y:S04]  /*5b60*/  @!P5 LDG.E.U16 R76, desc[UR16][R64.64] ;  /* 0x00000010404cd981 */ /* 0x000ee8000c1e1500 */
[----:B0-----:R-:W3:Y:S04]  /*5b70*/  LDL.LU.64 R74, [R1+0x1520] ;  /* 0x00152000014a7983 */ /* 0x001ee80000300a00 */
[----:B----4-:R-:W4:Y:S01]  /*5b80*/  LDL.LU.64 R64, [R1+0x1518] ;  /* 0x0015180001407983 */ /* 0x010f220000300a00 */
[----:B------:R-:W-:-:S02]  /*5b90*/  VIADD R17, R78, 0xffffffae ;  /* 0xffffffae4e117836 */ /* 0x000fc40000000000 */
[----:B------:R-:W-:-:S03]  /*5ba0*/  VIADD R2, R78, 0xffffffa6 ;  /* 0xffffffa64e027836 */ /* 0x000fc60000000000 */
[----:B------:R-:W-:Y:S01]  /*5bb0*/  ISETP.GE.U32.AND P5, PT, R17, 0x7fffff2f, PT ;  /* 0x7fffff2f1100780c */ /* 0x000fe20003fa6070 */
[----:B------:R1:W-:Y:S01]  /*5bc0*/  STL.64 [R1+0x220], R72 ;  /* 0x0002204801007387 */ /* 0x0003e20000100a00 */
[----:B------:R-:W-:Y:S01]  /*5bd0*/  ISETP.GE.U32.AND P6, PT, R2, 0x7fffff27, PT ;  /* 0x7fffff270200780c */ /* 0x000fe20003fc6070 */
[C---:B------:R-:W-:Y:S02]  /*5be0*/  IMAD R2, R90.reuse, 0x51, RZ ;  /* 0x000000515a027824 */ /* 0x040fe400078e02ff */
[----:B------:R0:W-:Y:S01]  /*5bf0*/  STL.64 [R1+0x218], R70 ;  /* 0x0002184601007387 */ /* 0x0001e20000100a00 */
[----:B------:R-:W-:Y:S01]  /*5c00*/  PRMT R47, RZ, 0x7610, R47 ;  /* 0x00007610ff2f7816 */ /* 0x000fe2000000002f */
[----:B------:R-:W-:Y:S01]  /*5c10*/  IMAD R16, R90, 0x59, RZ ;  /* 0x000000595a107824 */ /* 0x000fe200078e02ff */
[----:B------:R-:W-:-:S03]  /*5c20*/  IADD3 R17, PT, PT, R78, -0x62, RZ ;  /* 0xffffff9e4e117810 */ /* 0x000fc60007ffe0ff */
[----:B-1----:R-:W-:-:S04]  /*5c30*/  IMAD.WIDE R72, R16, 0x2, R88 ;  /* 0x0000000210487825 */ /* 0x002fc800078e0258 */
[----:B0-----:R-:W-:Y:S01]  /*5c40*/  IMAD.WIDE R70, R16, 0x2, R86 ;  /* 0x0000000210467825 */ /* 0x001fe200078e0256 */
[----:B--2---:R-:W-:Y:S04]  /*5c50*/  STL [R1+0x23c], R66 ;  /* 0x00023c4201007387 */ /* 0x004fe80000100800 */
[----:B---3--:R0:W-:Y:S02]  /*5c60*/  STL [R1+0x240], R67 ;  /* 0x0002404301007387 */ /* 0x0081e40000100800 */
[----:B0-----:R-:W-:-:S05]  /*5c70*/  IMAD.WIDE R66, R2, 0x2, R88 ;  /* 0x0000000202427825 */ /* 0x001fca00078e0258 */
[----:B------:R-:W2:Y:S04]  /*5c80*/  @!P5 LDG.E.U16 R47, desc[UR16][R66.64] ;  /* 0x00000010422fd981 */ /* 0x000ea8000c1e1500 */
[----:B------:R-:W-:Y:S01]  /*5c90*/  STL [R1+0x244], R76 ;  /* 0x0002444c01007387 */ /* 0x000fe20000100800 */
[----:B------:R-:W-:-:S03]  /*5ca0*/  PRMT R75, RZ, 0x7610, R75 ;  /* 0x00007610ff4b7816 */ /* 0x000fc6000000004b */
[----:B------:R0:W-:Y:S01]  /*5cb0*/  STL [R1+0x248], R77 ;  /* 0x0002484d01007387 */ /* 0x0001e20000100800 */
[----:B----4-:R-:W-:Y:S02]  /*5cc0*/  PRMT R64, RZ, 0x7610, R64 ;  /* 0x00007610ff407816 */ /* 0x010fe40000000040 */
[----:B------:R-:W-:Y:S01]  /*5cd0*/  PRMT R65, RZ, 0x7610, R65 ;  /* 0x00007610ff417816 */ /* 0x000fe20000000041 */
[----:B------:R1:W-:Y:S01]  /*5ce0*/  STL.64 [R1+0x1a0], R66 ;  /* 0x0001a04201007387 */ /* 0x0003e20000100a00 */
[----:B0-----:R-:W-:-:S03]  /*5cf0*/  IMAD.WIDE R76, R2, 0x2, R86 ;  /* 0x00000002024c7825 */ /* 0x001fc600078e0256 */
[----:B------:R-:W3:Y:S01]  /*5d00*/  @!P6 LDG.E.U16 R64, desc[UR16][R70.64] ;  /* 0x000000104640e981 */ /* 0x000ee2000c1e1500 */
[----:B------:R-:W-:-:S03]  /*5d10*/  VIADD R2, R78, 0xffffff96 ;  /* 0xffffff964e027836 */ /* 0x000fc60000000000 */
[----:B------:R0:W-:Y:S04]  /*5d20*/  STL.64 [R1+0x198], R76 ;  /* 0x0001984c01007387 */ /* 0x0001e80000100a00 */
[----:B------:R0:W4:Y:S01]  /*5d30*/  @!P5 LDG.E.U16 R75, desc[UR16][R76.64] ;  /* 0x000000104c4bd981 */ /* 0x000122000c1e1500 */
[----:B------:R-:W-:-:S03]  /*5d40*/  ISETP.GE.U32.AND P5, PT, R17, 0x7fffff1f, PT ;  /* 0x7fffff1f1100780c */ /* 0x000fc60003fa6070 */
[----:B-1----:R-:W4:Y:S04]  /*5d50*/  LDL.LU.64 R66, [R1+0x1510] ;  /* 0x0015100001427983 */ /* 0x002f280000300a00 */
[----:B------:R1:W4:Y:S01]  /*5d60*/  @!P6 LDG.E.U16 R65, desc[UR16][R72.64] ;  /* 0x000000104841e981 */ /* 0x000322000c1e1500 */
[----:B------:R-:W-:Y:S01]  /*5d70*/  ISETP.GE.U32.AND P6, PT, R2, 0x7fffff17, PT ;  /* 0x7fffff170200780c */ /* 0x000fe20003fc6070 */
[----:B------:R-:W-:Y:S01]  /*5d80*/  IMAD R2, R90, 0x61, RZ ;  /* 0x000000615a027824 */ /* 0x000fe200078e02ff */
[----:B------:R-:W-:-:S03]  /*5d90*/  PRMT R74, RZ, 0x7610, R74 ;  /* 0x00007610ff4a7816 */ /* 0x000fc6000000004a */
[----:B0-----:R-:W-:-:S05]  /*5da0*/  IMAD.WIDE R76, R2, 0x2, R88 ;  /* 0x00000002024c7825 */ /* 0x001fca00078e0258 */
[----:B------:R-:W4:Y:S01]  /*5db0*/  @!P5 LDG.E.U16 R74, desc[UR16][R76.64] ;  /* 0x000000104c4ad981 */ /* 0x000f22000c1e1500 */
[----:B------:R-:W-:Y:S01]  /*5dc0*/  IMAD R16, R90, 0x69, RZ ;  /* 0x000000695a107824 */ /* 0x000fe200078e02ff */
[----:B------:R-:W-:Y:S01]  /*5dd0*/  PRMT R63, RZ, 0x7610, R63 ;  /* 0x00007610ff3f7816 */ /* 0x000fe2000000003f */
[----:B------:R-:W-:Y:S01]  /*5de0*/  VIADD R17, R78, 0xffffff8e ;  /* 0xffffff8e4e117836 */ /* 0x000fe20000000000 */
[----:B------:R-:W-:Y:S02]  /*5df0*/  PRMT R54, RZ, 0x7610, R54 ;  /* 0x00007610ff367816 */ /* 0x000fe40000000036 */
[----:B------:R-:W-:Y:S02]  /*5e00*/  PRMT R55, RZ, 0x7610, R55 ;  /* 0x00007610ff377816 */ /* 0x000fe40000000037 */
[----:B------:R-:W-:Y:S01]  /*5e10*/  PRMT R62, RZ, 0x7610, R62 ;  /* 0x00007610ff3e7816 */ /* 0x000fe2000000003e */
[----:B--2---:R0:W-:Y:S04]  /*5e20*/  STL [R1+0x238], R47 ;  /* 0x0002382f01007387 */ /* 0x0041e80000100800 */
[----:B0-----:R-:W2:Y:S04]  /*5e30*/  LDL.LU R47, [R1+0x1508] ;  /* 0x00150800012f7983 */ /* 0x001ea80000300800 */
[----:B------:R1:W-:Y:S04]  /*5e40*/  STL.64 [R1+0x120], R72 ;  /* 0x0001204801007387 */ /* 0x0003e80000100a00 */
[----:B------:R0:W-:Y:S04]  /*5e50*/  STL.64 [R1+0x118], R70 ;  /* 0x0001184601007387 */ /* 0x0001e80000100a00 */
[----:B------:R-:W-:Y:S04]  /*5e60*/  STL.64 [R1+0xa0], R76 ;  /* 0x0000a04c01007387 */ /* 0x000fe80000100a00 */
[----:B---3--:R-:W-:Y:S01]  /*5e70*/  STL [R1+0x1cc], R64 ;  /* 0x0001cc4001007387 */ /* 0x008fe20000100800 */
[----:B-1----:R-:W-:Y:S01]  /*5e80*/  IMAD.WIDE R72, R2, 0x2, R86 ;  /* 0x0000000202487825 */ /* 0x002fe200078e0256 */
[----:B----4-:R-:W-:-:S03]  /*5e90*/  PRMT R66, RZ, 0x7610, R66 ;  /* 0x00007610ff427816 */ /* 0x010fc60000000042 */
[----:B0-----:R-:W-:Y:S01]  /*5ea0*/  IMAD.WIDE R70, R16, 0x2, R88 ;  /* 0x0000000210467825 */ /* 0x001fe200078e0258 */
[----:B------:R0:W-:Y:S03]  /*5eb0*/  STL [R1+0x1d0], R65 ;  /* 0x0001d04101007387 */ /* 0x0001e60000100800 */
[----:B------:R-:W-:Y:S01]  /*5ec0*/  VIADD R2, R78, 0xffffff86 ;  /* 0xffffff864e027836 */ /* 0x000fe20000000000 */
[----:B------:R-:W-:Y:S01]  /*5ed0*/  PRMT R67, RZ, 0x7610, R67 ;  /* 0x00007610ff437816 */ /* 0x000fe20000000043 */
[----:B------:R1:W3:Y:S01]  /*5ee0*/  @!P6 LDG.E.U16 R66, desc[UR16][R70.64] ;  /* 0x000000104642e981 */ /* 0x0002e2000c1e1500 */
[----:B0-----:R-:W-:-:S03]  /*5ef0*/  IMAD.WIDE R64, R16, 0x2, R86 ;  /* 0x0000000210407825 */ /* 0x001fc600078e0256 */
[----:B------:R-:W-:Y:S04]  /*5f00*/  STL.64 [R1+0x98], R72 ;  /* 0x0000984801007387 */ /* 0x000fe80000100a00 */
[----:B------:R-:W4:Y:S01]  /*5f10*/  @!P6 LDG.E.U16 R63, desc[UR16][R64.64] ;  /* 0x00000010403fe981 */ /* 0x000f22000c1e1500 */
[----:B------:R-:W-:-:S03]  /*5f20*/  ISETP.GE.U32.AND P6, PT, R2, 0x7fffff07, PT ;  /* 0x7fffff070200780c */ /* 0x000fc60003fc6070 */
[----:B------:R1:W-:Y:S04]  /*5f30*/  STL.64 [R1+0x20], R70 ;  /* 0x0000204601007387 */ /* 0x0003e80000100a00 */
[----:B------:R0:W2:Y:S01]  /*5f40*/  @!P5 LDG.E.U16 R67, desc[UR16][R72.64] ;  /* 0x000000104843d981 */ /* 0x0000a2000c1e1500 */
[----:B------:R-:W-:-:S03]  /*5f50*/  ISETP.GE.U32.AND P5, PT, R17, 0x7fffff0f, PT ;  /* 0x7fffff0f1100780c */ /* 0x000fc60003fa6070 */
[----:B------:R-:W-:Y:S01]  /*5f60*/  STL.64 [R1+0x18], R64 ;  /* 0x0000184001007387 */ /* 0x000fe20000100a00 */
[----:B-1----:R-:W-:-:S03]  /*5f70*/  IMAD R70, R90, 0x79, RZ ;  /* 0x000000795a467824 */ /* 0x002fc600078e02ff */
[----:B------:R-:W-:Y:S01]  /*5f80*/  STL [R1+0x1d4], R75 ;  /* 0x0001d44b01007387 */ /* 0x000fe20000100800 */
[----:B------:R-:W-:Y:S01]  /*5f90*/  PRMT R17, RZ, 0x7610, R17 ;  /* 0x00007610ff117816 */ /* 0x000fe20000000011 */
[C---:B0-----:R-:W-:Y:S02]  /*5fa0*/  IMAD.WIDE R72, R70.reuse, 0x2, R88 ;  /* 0x0000000246487825 */ /* 0x041fe400078e0258 */
[----:B------:R0:W-:Y:S02]  /*5fb0*/  STL [R1+0x1c8], R74 ;  /* 0x0001c84a01007387 */ /* 0x0001e40000100800 */
[----:B------:R-:W-:Y:S02]  /*5fc0*/  IMAD.WIDE R70, R70, 0x2, R86 ;  /* 0x0000000246467825 */ /* 0x000fe400078e0256 */
[----:B------:R-:W3:Y:S04]  /*5fd0*/  @!P6 LDG.E.U16 R54, desc[UR16][R72.64] ;  /* 0x000000104836e981 */ /* 0x000ee8000c1e1500 */
[----:B------:R-:W3:Y:S01]  /*5fe0*/  @!P6 LDG.E.U16 R17, desc[UR16][R70.64] ;  /* 0x000000104611e981 */ /* 0x000ee2000c1e1500 */
[----:B0-----:R-:W-:-:S04]  /*5ff0*/  IMAD R74, R90, 0x71, RZ ;  /* 0x000000715a4a7824 */ /* 0x001fc800078e02ff */
[----:B------:R-:W-:-:S04]  /*6000*/  IMAD.WIDE R76, R74, 0x2, R88 ;  /* 0x000000024a4c7825 */ /* 0x000fc800078e0258 */
[----:B------:R-:W-:Y:S01]  /*6010*/  IMAD.WIDE R74, R74, 0x2, R86 ;  /* 0x000000024a4a7825 */ /* 0x000fe200078e0256 */
[----:B------:R-:W4:Y:S04]  /*6020*/  @!P5 LDG.E.U16 R62, desc[UR16][R76.64] ;  /* 0x000000104c3ed981 */ /* 0x000f28000c1e1500 */
[----:B------:R-:W4:Y:S04]  /*6030*/  @!P5 LDG.E.U16 R55, desc[UR16][R74.64] ;  /* 0x000000104a37d981 */ /* 0x000f28000c1e1500 */
[----:B------:R-:W-:Y:S01]  /*6040*/  STL.64 [R1+0xfe0], R76 ;  /* 0x000fe04c01007387 */ /* 0x000fe20000100a00 */
[----:B------:R-:W-:-:S03]  /*6050*/  VIADD R2, R78, 0xfffffffd ;  /* 0xfffffffd4e027836 */ /* 0x000fc60000000000 */
[----:B------:R-:W-:Y:S04]  /*6060*/  STL.64 [R1+0xff0], R74 ;  /* 0x000ff04a01007387 */ /* 0x000fe80000100a00 */
[----:B------:R-:W-:Y:S04]  /*6070*/  STL.64 [R1+0x1000], R72 ;  /* 0x0010004801007387 */ /* 0x000fe80000100a00 */
[----:B------:R-:W-:Y:S01]  /*6080*/  STL.64 [R1+0x1008], R70 ;  /* 0x0010084601007387 */ /* 0x000fe20000100a00 */
[----:B------:R-:W-:Y:S01]  /*6090*/  VIADD R16, R78, 0xfffffffe ;  /* 0xfffffffe4e107836 */ /* 0x000fe20000000000 */
[----:B------:R-:W-:Y:S01]  /*60a0*/  ISETP.GE.U32.AND P6, PT, R2, 0x7fffff7e, PT ;  /* 0x7fffff7e0200780c */ /* 0x000fe20003fc6070 */
[----:B------:R-:W-:-:S03]  /*60b0*/  IMAD.SHL.U32 R2, R90, 0x2, RZ ;  /* 0x000000025a027824 */ /* 0x000fc600078e00ff */
[----:B------:R-:W-:Y:S02]  /*60c0*/  ISETP.GE.U32.AND P5, PT, R16, 0x7fffff7f, PT ;  /* 0x7fffff7f1000780c */ /* 0x000fe40003fa6070 */
[----:B------:R-:W-:Y:S01]  /*60d0*/  PRMT R56, RZ, 0x7610, R56 ;  /* 0x00007610ff387816 */ /* 0x000fe20000000038 */
[----:B------:R-:W-:Y:S01]  /*60e0*/  IMAD.WIDE R64, R2, 0x2, R88 ;  /* 0x0000000202407825 */ /* 0x000fe200078e0258 */
[----:B------:R-:W-:Y:S02]  /*60f0*/  PRMT R57, RZ, 0x7610, R57 ;  /* 0x00007610ff397816 */ /* 0x000fe40000000039 */
[----:B------:R-:W-:-:S04]  /*6100*/  PRMT R69, RZ, 0x7610, R69 ;  /* 0x00007610ff457816 */ /* 0x000fc80000000045 */
[----:B------:R0:W4:Y:S04]  /*6110*/  @!P6 LDG.E.U16 R57, desc[UR16][R64.64] ;  /* 0x000000104039e981 */ /* 0x000128000c1e1500 */
[----:B--2---:R-:W-:Y:S04]  /*6120*/  STL [R1+0x1c4], R67 ;  /* 0x0001c44301007387 */ /* 0x004fe80000100800 */
[----:B---3--:R-:W-:Y:S04]  /*6130*/  STL [R1+0x14c], R17 ;  /* 0x00014c1101007387 */ /* 0x008fe80000100800 */
[----:B------:R-:W-:Y:S04]  /*6140*/  STL [R1+0x1c0], R66 ;  /* 0x0001c04201007387 */ /* 0x000fe80000100800 */
[----:B------:R-:W-:Y:S04]  /*6150*/  STL [R1+0x150], R54 ;  /* 0x0001503601007387 */ /* 0x000fe80000100800 */
[----:B----4-:R-:W-:Y:S04]  /*6160*/  STL [R1+0x1bc], R63 ;  /* 0x0001bc3f01007387 */ /* 0x010fe80000100800 */
[----:B------:R1:W-:Y:S02]  /*6170*/  STL [R1+0x154], R55 ;  /* 0x0001543701007387 */ /* 0x0003e40000100800 */
[----:B-1----:R-:W-:-:S05]  /*6180*/  IMAD.WIDE R54, R90, 0x2, R88 ;  /* 0x000000025a367825 */ /* 0x002fca00078e0258 */
[----:B------:R-:W-:Y:S04]  /*6190*/  STL.64 [R1+0x6a0], R54 ;  /* 0x0006a03601007387 */ /* 0x000fe80000100a00 */
[----:B------:R1:W-:Y:S01]  /*61a0*/  STL [R1+0x1b8], R62 ;  /* 0x0001b83e01007387 */ /* 0x0003e20000100800 */
[----:B------:R-:W-:-:S03]  /*61b0*/  IMAD.WIDE R66, R90, 0x2, R86 ;  /* 0x000000025a427825 */ /* 0x000fc600078e0256 */
[----:B------:R-:W2:Y:S01]  /*61c0*/  @!P5 LDG.E.U16 R69, desc[UR16][R54.64] ;  /* 0x000000103645d981 */ /* 0x000ea2000c1e1500 */
[----:B-1----:R-:W-:-:S03]  /*61d0*/  IMAD.WIDE R62, R2, 0x2, R86 ;  /* 0x00000002023e7825 */ /* 0x002fc600078e0256 */
[----:B------:R1:W-:Y:S04]  /*61e0*/  STL.64 [R1+0x698], R66 ;  /* 0x0006984201007387 */ /* 0x0003e80000100a00 */
[----:B------:R3:W4:Y:S04]  /*61f0*/  @!P6 LDG.E.U16 R56, desc[UR16][R62.64] ;  /* 0x000000103e38e981 */ /* 0x000728000c1e1500 */
[----:B------:R-:W2:Y:S01]  /*6200*/  LDL.LU.64 R54, [R1+0x1500] ;  /* 0x0015000001367983 */ /* 0x000ea20000300a00 */
[----:B------:R-:W-:Y:S01]  /*6210*/  PRMT R68, RZ, 0x7610, R68 ;  /* 0x00007610ff447816 */ /* 0x000fe20000000044 */
[----:B------:R-:W-:-:S02]  /*6220*/  VIADD R17, R78, 0xfffffff5 ;  /* 0xfffffff54e117836 */ /* 0x000fc40000000000 */
[----:B------:R-:W-:-:S03]  /*6230*/  VIADD R16, R78, 0xffffffed ;  /* 0xffffffed4e107836 */ /* 0x000fc60000000000 */
[----:B------:R0:W2:Y:S01]  /*6240*/  @!P5 LDG.E.U16 R68, desc[UR16][R66.64] ;  /* 0x000000104244d981 */ /* 0x0000a2000c1e1500 */
[----:B------:R-:W-:Y:S01]  /*6250*/  ISETP.GE.U32.AND P5, PT, R17, 0x7fffff76, PT ;  /* 0x7fffff761100780c */ /* 0x000fe20003fa6070 */
[----:B------:R-:W-:Y:S01]  /*6260*/  IMAD R2, R90, 0xa, RZ ;  /* 0x0000000a5a027824 */ /* 0x000fe200078e02ff */
[----:B------:R-:W-:Y:S01]  /*6270*/  ISETP.GE.U32.AND P6, PT, R16, 0x7fffff6e, PT ;  /* 0x7fffff6e1000780c */ /* 0x000fe20003fc6070 */
[----:B------:R-:W-:Y:S01]  /*6280*/  IMAD R16, R90, 0x12, RZ ;  /* 0x000000125a107824 */ /* 0x000fe200078e02ff */
[----:B------:R-:W-:Y:S01]  /*6290*/  PRMT R0, RZ, 0x7610, R0 ;  /* 0x00007610ff007816 */ /* 0x000fe20000000000 */
[----:B-1----:R-:W2:Y:S04]  /*62a0*/  LDL.LU.64 R66, [R1+0x14f8] ;  /* 0x0014f80001427983 */ /* 0x002ea80000300a00 */
[----:B------:R0:W-:Y:S04]  /*62b0*/  STL.64 [R1+0x690], R64 ;  /* 0x0006904001007387 */ /* 0x0001e80000100a00 */
[----:B------:R3:W-:Y:S01]  /*62c0*/  STL.64 [R1+0x688], R62 ;  /* 0x0006883e01007387 */ /* 0x0007e20000100a00 */
[----:B0-----:R-:W-:-:S04]  /*62d0*/  IMAD.WIDE R64, R16, 0x2, R88 ;  /* 0x0000000210407825 */ /* 0x001fc800078e0258 */
[----:B---3--:R-:W-:Y:S01]  /*62e0*/  IMAD.WIDE R62, R16, 0x2, R86 ;  /* 0x00000002103e7825 */ /* 0x008fe200078e0256 */
[----:B----4-:R-:W-:Y:S04]  /*62f0*/  STL [R1+0x2c8], R56 ;  /* 0x0002c83801007387 */ /* 0x010fe80000100800 */
[----:B------:R0:W-:Y:S01]  /*6300*/  STL [R1+0x2cc], R57 ;  /* 0x0002cc3901007387 */ /* 0x0001e20000100800 */
[----:B--2---:R-:W-:Y:S02]  /*6310*/  PRMT R54, RZ, 0x7610, R54 ;  /* 0x00007610ff367816 */ /* 0x004fe40000000036 */
[----:B------:R-:W-:-:S04]  /*6320*/  PRMT R55, RZ, 0x7610, R55 ;  /* 0x00007610ff377816 */ /* 0x000fc80000000037 */
[----:B------:R-:W2:Y:S01]  /*6330*/  @!P6 LDG.E.U16 R54, desc[UR16][R62.64] ;  /* 0x000000103e36e981 */ /* 0x000ea2000c1e1500 */
[----:B0-----:R-:W-:-:S03]  /*6340*/  IMAD.WIDE R56, R2, 0x2, R88 ;  /* 0x0000000202387825 */ /* 0x001fc600078e0258 */
[----:B------:R-:W3:Y:S04]  /*6350*/  @!P6 LDG.E.U16 R55, desc[UR16][R64.64] ;  /* 0x000000104037e981 */ /* 0x000ee8000c1e1500 */
[----:B------:R-:W4:Y:S01]  /*6360*/  @!P5 LDG.E.U16 R0, desc[UR16][R56.64] ;  /* 0x000000103800d981 */ /* 0x000f22000c1e1500 */
[----:B------:R-:W-:-:S03]  /*6370*/  PRMT R67, RZ, 0x7610, R67 ;  /* 0x00007610ff437816 */ /* 0x000fc60000000043 */
[----:B------:R-:W-:Y:S01]  /*6380*/  STL [R1+0x24c], R68 ;  /* 0x00024c4401007387 */ /* 0x000fe20000100800 */
[----:B------:R-:W-:-:S03]  /*6390*/  VIADD R17, R78, 0xffffffe5 ;  /* 0xffffffe54e117836 */ /* 0x000fc60000000000 */
[----:B------:R0:W-:Y:S04]  /*63a0*/  STL [R1+0x250], R69 ;  /* 0x0002504501007387 */ /* 0x0001e80000100800 */
[----:B------:R1:W-:Y:S01]  /*63b0*/  STL.64 [R1+0x610], R56 ;  /* 0x0006103801007387 */ /* 0x0003e20000100a00 */
[----:B0-----:R-:W-:-:S04]  /*63c0*/  IMAD.WIDE R68, R2, 0x2, R86 ;  /* 0x0000000202447825 */ /* 0x001fc800078e0256 */
[----:B------:R-:W-:Y:S01]  /*63d0*/  VIADD R2, R78, 0xffffffdd ;  /* 0xffffffdd4e027836 */ /* 0x000fe20000000000 */
[----:B------:R0:W3:Y:S01]  /*63e0*/  @!P5 LDG.E.U16 R67, desc[UR16][R68.64] ;  /* 0x000000104443d981 */ /* 0x0000e2000c1e1500 */
[----:B------:R-:W-:-:S03]  /*63f0*/  ISETP.GE.U32.AND P5, PT, R17, 0x7fffff66, PT ;  /* 0x7fffff661100780c */ /* 0x000fc60003fa6070 */
[----:B------:R-:W-:Y:S01]  /*6400*/  STL.64 [R1+0x608], R68 ;  /* 0x0006084401007387 */ /* 0x000fe20000100a00 */
[----:B------:R-:W-:-:S03]  /*6410*/  ISETP.GE.U32.AND P6, PT, R2, 0x7fffff5e, PT ;  /* 0x7fffff5e0200780c */ /* 0x000fc60003fc6070 */
[----:B-1----:R-:W3:Y:S01]  /*6420*/  LDL.LU.64 R56, [R1+0x14f0] ;  /* 0x0014f00001387983 */ /* 0x002ee20000300a00 */
[----:B------:R-:W-:Y:S01]  /*6430*/  IMAD R2, R90, 0x1a, RZ ;  /* 0x0000001a5a027824 */ /* 0x000fe200078e02ff */
[----:B------:R-:W-:Y:S02]  /*6440*/  PRMT R4, RZ, 0x7610, R4 ;  /* 0x00007610ff047816 */ /* 0x000fe40000000004 */
[----:B----4-:R1:W-:Y:S04]  /*6450*/  STL [R1+0x2c4], R0 ;  /* 0x0002c40001007387 */ /* 0x0103e80000100800 */
[----:B-1----:R-:W4:Y:S04]  /*6460*/  LDL.LU R0, [R1+0x14e8] ;  /* 0x0014e80001007983 */ /* 0x002f280000300800 */
[----:B------:R-:W-:Y:S04]  /*6470*/  STL.64 [R1+0x590], R64 ;  /* 0x0005904001007387 */ /* 0x000fe80000100a00 */
[----:B------:R-:W-:Y:S04]  /*6480*/  STL.64 [R1+0x588], R62 ;  /* 0x0005883e01007387 */ /* 0x000fe80000100a00 */
[----:B--2---:R-:W-:Y:S04]  /*6490*/  STL [R1+0x2b8], R54 ;  /* 0x0002b83601007387 */ /* 0x004fe80000100800 */
[----:B---3--:R1:W-:Y:S02]  /*64a0*/  STL [R1+0x2bc], R55 ;  /* 0x0002bc3701007387 */ /* 0x0083e40000100800 */
[----:B-1----:R-:W-:-:S05]  /*64b0*/  IMAD.WIDE R54, R2, 0x2, R88 ;  /* 0x0000000202367825 */ /* 0x002fca00078e0258 */
[----:B------:R-:W2:Y:S01]  /*64c0*/  @!P5 LDG.E.U16 R4, desc[UR16][R54.64] ;  /* 0x000000103604d981 */ /* 0x000ea2000c1e1500 */
[----:B------:R-:W-:Y:S01]  /*64d0*/  IMAD R16, R90, 0x22, RZ ;  /* 0x000000225a107824 */ /* 0x000fe200078e02ff */
[----:B------:R-:W-:Y:S01]  /*64e0*/  PRMT R56, RZ, 0x7610, R56 ;  /* 0x00007610ff387816 */ /* 0x000fe20000000038 */
[----:B0-----:R-:W-:Y:S01]  /*64f0*/  IMAD.WIDE R68, R2, 0x2, R86 ;  /* 0x0000000202447825 */ /* 0x001fe200078e0256 */
[----:B------:R-:W-:Y:S02]  /*6500*/  PRMT R66, RZ, 0x7610, R66 ;  /* 0x00007610ff427816 */ /* 0x000fe40000000042 */
[----:B------:R-:W-:Y:S01]  /*6510*/  PRMT R57, RZ, 0x7610, R57 ;  /* 0x00007610ff397816 */ /* 0x000fe20000000039 */
[C---:B------:R-:W-:Y:S01]  /*6520*/  IMAD.WIDE R62, R16.reuse, 0x2, R86 ;  /* 0x00000002103e7825 */ /* 0x040fe200078e0256 */
[----:B------:R0:W-:Y:S03]  /*6530*/  STL.64 [R1+0x510], R54 ;  /* 0x0005103601007387 */ /* 0x0001e60000100a00 */
[----:B------:R-:W-:Y:S01]  /*6540*/  IMAD.WIDE R64, R16, 0x2, R88 ;  /* 0x0000000210407825 */ /* 0x000fe200078e0258 */
[----:B------:R1:W-:Y:S04]  /*6550*/  STL.64 [R1+0x508], R68 ;  /* 0x0005084401007387 */ /* 0x0003e80000100a00 */
[----:B------:R-:W3:Y:S04]  /*6560*/  @!P6 LDG.E.U16 R56, desc[UR16][R62.64] ;  /* 0x000000103e38e981 */ /* 0x000ee8000c1e1500 */
[----:B0-----:R-:W3:Y:S04]  /*6570*/  LDL.LU.64 R54, [R1+0x14e0] ;  /* 0x0014e00001367983 */ /* 0x001ee80000300a00 */
[----:B------:R-:W4:Y:S04]  /*6580*/  @!P5 LDG.E.U16 R66, desc[UR16][R68.64] ;  /* 0x000000104442d981 */ /* 0x000f28000c1e1500 */
[----:B------:R0:W4:Y:S04]  /*6590*/  @!P6 LDG.E.U16 R57, desc[UR16][R64.64] ;  /* 0x000000104039e981 */ /* 0x000128000c1e1500 */
[----:B--2---:R-:W-:Y:S04]  /*65a0*/  STL [R1+0x141c], R4 ;  /* 0x00141c0401007387 */ /* 0x004fe80000100800 */
[----:B------:R0:W-:Y:S04]  /*65b0*/  STL.64 [R1+0x490], R64 ;  /* 0x0004904001007387 */ /* 0x0001e80000100a00 */
[----:B-1----:R-:W2:Y:S01]  /*65c0*/  LDL.LU.64 R68, [R1+0x14d8] ;  /* 0x0014d80001447983 */ /* 0x002ea20000300a00 */
[----:B------:R-:W-:-:S02]  /*65d0*/  VIADD R2, R78, 0xffffffcd ;  /* 0xffffffcd4e027836 */ /* 0x000fc40000000000 */
[----:B------:R-:W-:-:S03]  /*65e0*/  VIADD R17, R78, 0xffffffd5 ;  /* 0xffffffd54e117836 */ /* 0x000fc60000000000 */
[----:B------:R-:W-:Y:S02]  /*65f0*/  ISETP.GE.U32.AND P6, PT, R2, 0x7fffff4e, PT ;  /* 0x7fffff4e0200780c */ /* 0x000fe40003fc6070 */
[----:B------:R-:W-:Y:S01]  /*6600*/  ISETP.GE.U32.AND P5, PT, R17, 0x7fffff56, PT ;  /* 0x7fffff561100780c */ /* 0x000fe20003fa6070 */
[----:B------:R1:W-:Y:S01]  /*6610*/  STL.64 [R1+0x488], R62 ;  /* 0x0004883e01007387 */ /* 0x0003e20000100a00 */
[C---:B------:R-:W-:Y:S02]  /*6620*/  IMAD R2, R90.reuse, 0x2a, RZ ;  /* 0x0000002a5a027824 */ /* 0x040fe400078e02ff */
[----:B------:R-:W-:Y:S01]  /*6630*/  IMAD R16, R90, 0x32, RZ ;  /* 0x000000325a107824 */ /* 0x000fe200078e02ff */
[----:B------:R-:W-:Y:S01]  /*6640*/  STL [R1+0x2c0], R67 ;  /* 0x0002c04301007387 */ /* 0x000fe20000100800 */
[----:B---3--:R-:W-:-:S03]  /*6650*/  PRMT R54, RZ, 0x7610, R54 ;  /* 0x00007610ff367816 */ /* 0x008fc60000000036 */
[----:B------:R-:W-:Y:S01]  /*6660*/  STL [R1+0x34c], R56 ;  /* 0x00034c3801007387 */ /* 0x000fe20000100800 */
[----:B------:R-:W-:Y:S01]  /*6670*/  PRMT R55, RZ, 0x7610, R55 ;  /* 0x00007610ff377816 */ /* 0x000fe20000000037 */
[C---:B0-----:R-:W-:Y:S02]  /*6680*/  IMAD.WIDE R64, R16.reuse, 0x2, R88 ;  /* 0x0000000210407825 */ /* 0x041fe400078e0258 */
[----:B----4-:R0:W-:Y:S02]  /*6690*/  STL [R1+0x350], R57 ;  /* 0x0003503901007387 */ /* 0x0101e40000100800 */
[----:B-1----:R-:W-:Y:S02]  /*66a0*/  IMAD.WIDE R62, R16, 0x2, R86 ;  /* 0x00000002103e7825 */ /* 0x002fe400078e0256 */
[----:B------:R1:W-:Y:S04]  /*66b0*/  STL [R1+0x354], R66 ;  /* 0x0003544201007387 */ /* 0x0003e80000100800 */
[----:B------:R-:W3:Y:S01]  /*66c0*/  @!P6 LDG.E.U16 R54, desc[UR16][R62.64] ;  /* 0x000000103e36e981 */ /* 0x000ee2000c1e1500 */
[----:B0-----:R-:W-:-:S03]  /*66d0*/  IMAD.WIDE R56, R2, 0x2, R88 ;  /* 0x0000000202387825 */ /* 0x001fc600078e0258 */
[----:B------:R-:W4:Y:S01]  /*66e0*/  @!P6 LDG.E.U16 R55, desc[UR16][R64.64] ;  /* 0x000000104037e981 */ /* 0x000f22000c1e1500 */
[----:B-1----:R-:W-:-:S03]  /*66f0*/  IMAD.WIDE R66, R2, 0x2, R86 ;  /* 0x0000000202427825 */ /* 0x002fc600078e0256 */
[----:B------:R0:W-:Y:S04]  /*6700*/  STL.64 [R1+0x410], R56 ;  /* 0x0004103801007387 */ /* 0x0001e80000100a00 */
[----:B------:R1:W-:Y:S01]  /*6710*/  STL.64 [R1+0x408], R66 ;  /* 0x0004084201007387 */ /* 0x0003e20000100a00 */
[----:B--2---:R-:W-:Y:S02]  /*6720*/  PRMT R69, RZ, 0x7610, R69 ;  /* 0x00007610ff457816 */ /* 0x004fe40000000045 */
[----:B------:R-:W-:-:S04]  /*6730*/  PRMT R68, RZ, 0x7610, R68 ;  /* 0x00007610ff447816 */ /* 0x000fc80000000044 */
[----:B------:R-:W2:Y:S04]  /*6740*/  @!P5 LDG.E.U16 R69, desc[UR16][R56.64] ;  /* 0x000000103845d981 */ /* 0x000ea8000c1e1500 */
[----:B------:R-:W2:Y:S04]  /*6750*/  @!P5 LDG.E.U16 R68, desc[UR16][R66.64] ;  /* 0x000000104244d981 */ /* 0x000ea8000c1e1500 */
[----:B0-----:R-:W2:Y:S04]  /*6760*/  LDL.LU.64 R56, [R1+0x14d0] ;  /* 0x0014d00001387983 */ /* 0x001ea80000300a00 */
        /* <DEDUP_REMOVED lines=8> */
[----:B------:R1:W-:Y:S04]  /*67f0*/  STL.64 [R1+0x388], R62 ;  /* 0x0003883e01007387 */ /* 0x0003e80000100a00 */
[----:B---3--:R-:W-:Y:S04]  /*6800*/  STL [R1+0x4c4], R54 ;  /* 0x0004c43601007387 */ /* 0x008fe80000100800 */
[----:B----4-:R3:W-:Y:S01]  /*6810*/  STL [R1+0x338], R55 ;  /* 0x0003383701007387 */ /* 0x0107e20000100800 */
[----:B0-----:R-:W-:-:S04]  /*6820*/  IMAD.WIDE R64, R16, 0x2, R88 ;  /* 0x0000000210407825 */ /* 0x001fc800078e0258 */
[----:B-1----:R-:W-:-:S04]  /*6830*/  IMAD.WIDE R62, R16, 0x2, R86 ;  /* 0x00000002103e7825 */ /* 0x002fc800078e0256 */
[----:B---3--:R-:W-:Y:S01]  /*6840*/  IMAD.WIDE R54, R2, 0x2, R88 ;  /* 0x0000000202367825 */ /* 0x008fe200078e0258 */
[----:B--2---:R-:W-:Y:S04]  /*6850*/  STL [R1+0x344], R68 ;  /* 0x0003444401007387 */ /* 0x004fe80000100800 */
[----:B------:R0:W-:Y:S01]  /*6860*/  STL [R1+0x348], R69 ;  /* 0x0003484501007387 */ /* 0x0001e20000100800 */
[----:B------:R-:W-:Y:S02]  /*6870*/  PRMT R56, RZ, 0x7610, R56 ;  /* 0x00007610ff387816 */ /* 0x000fe40000000038 */
[----:B------:R-:W-:Y:S02]  /*6880*/  PRMT R57, RZ, 0x7610, R57 ;  /* 0x00007610ff397816 */ /* 0x000fe40000000039 */
[----:B------:R-:W-:-:S02]  /*6890*/  PRMT R67, RZ, 0x7610, R67 ;  /* 0x00007610ff437816 */ /* 0x000fc40000000043 */
        /* <DEDUP_REMOVED lines=11> */
[----:B------:R-:W-:-:S03]  /*6950*/  VIADD R17, R78, 0xffffffb5 ;  /* 0xffffffb54e117836 */ /* 0x000fc60000000000 */
[----:B------:R-:W-:Y:S01]  /*6960*/  ISETP.GE.U32.AND P6, PT, R2, 0x7fffff2e, PT ;  /* 0x7fffff2e0200780c */ /* 0x000fe20003fc6070 */
[----:B------:R4:W-:Y:S01]  /*6970*/  STL.64 [R1+0x290], R64 ;  /* 0x0002904001007387 */ /* 0x0009e20000100a00 */
[----:B------:R-:W-:Y:S01]  /*6980*/  ISETP.GE.U32.AND P5, PT, R17, 0x7fffff36, PT ;  /* 0x7fffff361100780c */ /* 0x000fe20003fa6070 */
[C---:B------:R-:W-:Y:S02]  /*6990*/  IMAD R16, R90.reuse, 0x52, RZ ;  /* 0x000000525a107824 */ /* 0x040fe400078e02ff */
[----:B------:R0:W-:Y:S01]  /*69a0*/  STL.64 [R1+0x288], R62 ;  /* 0x0002883e01007387 */ /* 0x0001e20000100a00 */
[----:B------:R-:W-:Y:S02]  /*69b0*/  IMAD R2, R90, 0x4a, RZ ;  /* 0x0000004a5a027824 */ /* 0x000fe400078e02ff */
[----:B----4-:R-:W-:-:S04]  /*69c0*/  IMAD.WIDE R64, R16, 0x2, R86 ;  /* 0x0000000210407825 */ /* 0x010fc800078e0256 */
[----:B0-----:R-:W-:Y:S01]  /*69d0*/  IMAD.WIDE R62, R2, 0x2, R86 ;  /* 0x00000002023e7825 */ /* 0x001fe200078e0256 */
[----:B--2---:R-:W-:Y:S04]  /*69e0*/  STL [R1+0x454], R56 ;  /* 0x0004543801007387 */ /* 0x004fe80000100800 */
[----:B---3--:R0:W-:Y:S04]  /*69f0*/  STL [R1+0x4b8], R57 ;  /* 0x0004b83901007387 */ /* 0x0081e80000100800 */
[----:B------:R-:W-:Y:S01]  /*6a00*/  STL [R1+0x4bc], R66 ;  /* 0x0004bc4201007387 */ /* 0x000fe20000100800 */
[----:B------:R-:W-:-:S03]  /*6a10*/  PRMT R54, RZ, 0x7610, R54 ;  /* 0x00007610ff367816 */ /* 0x000fc60000000036 */
[----:B------:R1:W-:Y:S01]  /*6a20*/  STL [R1+0x4c0], R67 ;  /* 0x0004c04301007387 */ /* 0x0003e20000100800 */
[----:B------:R-:W-:Y:S01]  /*6a30*/  PRMT R55, RZ, 0x7610, R55 ;  /* 0x00007610ff377816 */ /* 0x000fe20000000037 */
[----:B0-----:R-:W-:Y:S01]  /*6a40*/  IMAD.WIDE R56, R2, 0x2, R88 ;  /* 0x0000000202387825 */ /* 0x001fe200078e0258 */
[----:B------:R-:W-:Y:S01]  /*6a50*/  PRMT R68, RZ, 0x7610, R68 ;  /* 0x00007610ff447816 */ /* 0x000fe20000000044 */
[----:B------:R-:W2:Y:S01]  /*6a60*/  @!P6 LDG.E.U16 R54, desc[UR16][R64.64] ;  /* 0x000000104036e981 */ /* 0x000ea2000c1e1500 */
[----:B------:R-:W-:Y:S01]  /*6a70*/  PRMT R69, RZ, 0x7610, R69 ;  /* 0x00007610ff457816 */ /* 0x000fe20000000045 */
[----:B-1----:R-:W-:Y:S02]  /*6a80*/  IMAD.WIDE R66, R16, 0x2, R88 ;  /* 0x0000000210427825 */ /* 0x002fe400078e0258 */
[----:B------:R0:W-:Y:S04]  /*6a90*/  STL.64 [R1+0x210], R56 ;  /* 0x0002103801007387 */ /* 0x0001e80000100a00 */
[----:B------:R1:W3:Y:S04]  /*6aa0*/  @!P6 LDG.E.U16 R55, desc[UR16][R66.64] ;  /* 0x000000104237e981 */ /* 0x0002e8000c1e1500 */
[----:B------:R-:W4:Y:S04]  /*6ab0*/  @!P5 LDG.E.U16 R68, desc[UR16][R62.64] ;  /* 0x000000103e44d981 */ /* 0x000f28000c1e1500 */
[----:B------:R0:W-:Y:S04]  /*6ac0*/  STL.64 [R1+0x208], R62 ;  /* 0x0002083e01007387 */ /* 0x0001e80000100a00 */
[----:B------:R-:W4:Y:S04]  /*6ad0*/  @!P5 LDG.E.U16 R69, desc[UR16][R56.64] ;  /* 0x000000103845d981 */ /* 0x000f28000c1e1500 */
[----:B0-----:R-:W4:Y:S01]  /*6ae0*/  LDL.LU.64 R56, [R1+0x14b0] ;  /* 0x0014b00001387983 */ /* 0x001f220000300a00 */
[----:B------:R-:W-:-:S02]  /*6af0*/  VIADD R17, R78, 0xffffffa5 ;  /* 0xffffffa54e117836 */ /* 0x000fc40000000000 */
[----:B------:R-:W-:Y:S01]  /*6b00*/  VIADD R2, R78, 0xffffff9d ;  /* 0xffffff9d4e027836 */ /* 0x000fe20000000000 */
[----:B------:R-:W4:Y:S02]  /*6b10*/  LDL.LU.64 R62, [R1+0x14a8] ;  /* 0x0014a800013e7983 */ /* 0x000f240000300a00 */
[----:B------:R-:W-:Y:S02]  /*6b20*/  ISETP.GE.U32.AND P5, PT, R17, 0x7fffff26, PT ;  /* 0x7fffff261100780c */ /* 0x000fe40003fa6070 */
[----:B------:R-:W-:Y:S01]  /*6b30*/  ISETP.GE.U32.AND P6, PT, R2, 0x7fffff1e, PT ;  /* 0x7fffff1e0200780c */ /* 0x000fe20003fc6070 */
[----:B------:R1:W-:Y:S01]  /*6b40*/  STL.64 [R1+0x190], R66 ;  /* 0x0001904201007387 */ /* 0x0003e20000100a00 */
[----:B------:R-:W-:-:S03]  /*6b50*/  IMAD R2, R90, 0x5a, RZ ;  /* 0x0000005a5a027824 */ /* 0x000fc600078e02ff */
[----:B------:R0:W-:Y:S01]  /*6b60*/  STL.64 [R1+0x188], R64 ;  /* 0x0001884001007387 */ /* 0x0001e20000100a00 */
[----:B------:R-:W-:Y:S01]  /*6b70*/  IMAD R16, R90, 0x62, RZ ;  /* 0x000000625a107824 */ /* 0x000fe200078e02ff */
[----:B------:R-:W-:-:S03]  /*6b80*/  PRMT R84, RZ, 0x7610, R84 ;  /* 0x00007610ff547816 */ /* 0x000fc60000000054 */
[----:B-1----:R-:W-:-:S04]  /*6b90*/  IMAD.WIDE R66, R16, 0x2, R88 ;  /* 0x0000000210427825 */ /* 0x002fc800078e0258 */
[----:B0-----:R-:W-:Y:S01]  /*6ba0*/  IMAD.WIDE R64, R16, 0x2, R86 ;  /* 0x0000000210407825 */ /* 0x001fe200078e0256 */
[----:B--2---:R-:W-:Y:S04]  /*6bb0*/  STL [R1+0x444], R54 ;  /* 0x0004443601007387 */ /* 0x004fe80000100800 */
[----:B---3--:R0:W-:Y:S04]  /*6bc0*/  STL [R1+0x448], R55 ;  /* 0x0004483701007387 */ /* 0x0081e80000100800 */
[----:B----4-:R-:W-:Y:S01]  /*6bd0*/  STL [R1+0x44c], R68 ;  /* 0x00044c4401007387 */ /* 0x010fe20000100800 */
[----:B0-----:R-:W-:-:S03]  /*6be0*/  IMAD.WIDE R54, R2, 0x2, R88 ;  /* 0x0000000202367825 */ /* 0x001fc600078e0258 */
[----:B------:R0:W-:Y:S04]  /*6bf0*/  STL [R1+0x450], R69 ;  /* 0x0004504501007387 */ /* 0x0001e80000100800 */
[----:B------:R1:W-:Y:S04]  /*6c00*/  STL.64 [R1+0x110], R54 ;  /* 0x0001103601007387 */ /* 0x0003e80000100a00 */
[----:B------:R-:W2:Y:S01]  /*6c10*/  @!P5 LDG.E.U16 R84, desc[UR16][R54.64] ;  /* 0x000000103654d981 */ /* 0x000ea2000c1e1500 */
[----:B------:R-:W-:Y:S01]  /*6c20*/  PRMT R56, RZ, 0x7610, R56 ;  /* 0x00007610ff387816 */ /* 0x000fe20000000038 */
[----:B0-----:R-:W-:Y:S01]  /*6c30*/  IMAD.WIDE R68, R2, 0x2, R86 ;  /* 0x0000000202447825 */ /* 0x001fe200078e0256 */
[----:B------:R-:W-:-:S04]  /*6c40*/  PRMT R57, RZ, 0x7610, R57 ;  /* 0x00007610ff397816 */ /* 0x000fc80000000039 */
[----:B------:R-:W-:Y:S04]  /*6c50*/  STL.64 [R1+0x108], R68 ;  /* 0x0001084401007387 */ /* 0x000fe80000100a00 */
[----:B-1----:R-:W3:Y:S04]  /*6c60*/  LDL.LU.64 R54, [R1+0x14a0] ;  /* 0x0014a00001367983 */ /* 0x002ee80000300a00 */
[----:B------:R-:W4:Y:S04]  /*6c70*/  @!P6 LDG.E.U16 R56, desc[UR16][R64.64] ;  /* 0x000000104038e981 */ /* 0x000f28000c1e1500 */
[----:B------:R0:W2:Y:S01]  /*6c80*/  @!P6 LDG.E.U16 R57, desc[UR16][R66.64] ;  /* 0x000000104239e981 */ /* 0x0000a2000c1e1500 */
[----:B------:R-:W-:Y:S01]  /*6c90*/  PRMT R63, RZ, 0x7610, R63 ;  /* 0x00007610ff3f7816 */ /* 0x000fe2000000003f */
[----:B------:R-:W-:-:S02]  /*6ca0*/  VIADD R17, R78, 0xffffff95 ;  /* 0xffffff954e117836 */ /* 0x000fc40000000000 */
[----:B------:R-:W-:-:S03]  /*6cb0*/  VIADD R2, R78, 0xffffff8d ;  /* 0xffffff8d4e027836 */ /* 0x000fc60000000000 */
[----:B------:R1:W2:Y:S01]  /*6cc0*/  @!P5 LDG.E.U16 R63, desc[UR16][R68.64] ;  /* 0x00000010443fd981 */ /* 0x0002a2000c1e1500 */
[----:B------:R-:W-:Y:S02]  /*6cd0*/  ISETP.GE.U32.AND P5, PT, R17, 0x7fffff16, PT ;  /* 0x7fffff161100780c */ /* 0x000fe40003fa6070 */
[----:B------:R-:W-:Y:S01]  /*6ce0*/  ISETP.GE.U32.AND P6, PT, R2, 0x7fffff0e, PT ;  /* 0x7fffff0e0200780c */ /* 0x000fe20003fc6070 */
[----:B------:R0:W-:Y:S01]  /*6cf0*/  STL.64 [R1+0x90], R66 ;  /* 0x0000904201007387 */ /* 0x0001e20000100a00 */
[C---:B------:R-:W-:Y:S01]  /*6d00*/  IMAD R2, R90.reuse, 0x6a, RZ ;  /* 0x0000006a5a027824 */ /* 0x040fe200078e02ff */
[----:B------:R-:W-:Y:S02]  /*6d10*/  PRMT R62, RZ, 0x7610, R62 ;  /* 0x00007610ff3e7816 */ /* 0x000fe4000000003e */
[----:B------:R1:W-:Y:S01]  /*6d20*/  STL.64 [R1+0x88], R64 ;  /* 0x0000884001007387 */ /* 0x0003e20000100a00 */
[----:B------:R-:W-:Y:S01]  /*6d30*/  PRMT R17, RZ, 0x7610, R17 ;  /* 0x00007610ff117816 */ /* 0x000fe20000000011 */
[----:B0-----:R-:W-:-:S02]  /*6d40*/  IMAD R66, R90, 0x72, RZ ;  /* 0x000000725a427824 */ /* 0x001fc400078e02ff */
[----:B-1----:R-:W-:-:S04]  /*6d50*/  IMAD.WIDE R64, R2, 0x2, R88 ;  /* 0x0000000202407825 */ /* 0x002fc800078e0258 */
[C---:B------:R-:W-:Y:S01]  /*6d60*/  IMAD.WIDE R68, R66.reuse, 0x2, R88 ;  /* 0x0000000242447825 */ /* 0x040fe200078e0258 */
[----:B------:R-:W2:Y:S03]  /*6d70*/  @!P5 LDG.E.U16 R62, desc[UR16][R64.64] ;  /* 0x00000010403ed981 */ /* 0x000ea6000c1e1500 */
[----:B------:R-:W-:-:S05]  /*6d80*/  IMAD.WIDE R66, R66, 0x2, R86 ;  /* 0x0000000242427825 */ /* 0x000fca00078e0256 */
[----:B------:R-:W2:Y:S01]  /*6d90*/  @!P6 LDG.E.U16 R17, desc[UR16][R66.64] ;  /* 0x000000104211e981 */ /* 0x000ea2000c1e1500 */
[----:B---3--:R-:W-:Y:S02]  /*6da0*/  PRMT R54, RZ, 0x7610, R54 ;  /* 0x00007610ff367816 */ /* 0x008fe40000000036 */
[----:B------:R-:W-:Y:S01]  /*6db0*/  PRMT R55, RZ, 0x7610, R55 ;  /* 0x00007610ff377816 */ /* 0x000fe20000000037 */
[----:B----4-:R-:W-:Y:S04]  /*6dc0*/  STL [R1+0x758], R56 ;  /* 0x0007583801007387 */ /* 0x010fe80000100800 */
[----:B--2---:R0:W-:Y:S04]  /*6dd0*/  STL [R1+0x438], R57 ;  /* 0x0004383901007387 */ /* 0x0041e80000100800 */
[----:B------:R-:W2:Y:S01]  /*6de0*/  @!P6 LDG.E.U16 R54, desc[UR16][R68.64] ;  /* 0x000000104436e981 */ /* 0x000ea2000c1e1500 */
[----:B0-----:R-:W-:-:S05]  /*6df0*/  IMAD.WIDE R56, R2, 0x2, R86 ;  /* 0x0000000202387825 */ /* 0x001fca00078e0256 */
[----:B------:R0:W3:Y:S01]  /*6e00*/  @!P5 LDG.E.U16 R55, desc[UR16][R56.64] ;  /* 0x000000103837d981 */ /* 0x0000e2000c1e1500 */
[C---:B------:R-:W-:Y:S02]  /*6e10*/  VIADD R2, R78.reuse, 0xfffffffc ;  /* 0xfffffffc4e027836 */ /* 0x040fe40000000000 */
[----:B------:R-:W-:Y:S01]  /*6e20*/  VIADD R16, R78, 0xffffff85 ;  /* 0xffffff854e107836 */ /* 0x000fe20000000000 */
[----:B------:R-:W-:Y:S02]  /*6e30*/  STL.64 [R1+0x10], R64 ;  /* 0x0000104001007387 */ /* 0x000fe40000100a00 */
[----:B------:R-:W-:Y:S02]  /*6e40*/  ISETP.GE.U32.AND P6, PT, R2, 0x7fffff7d, PT ;  /* 0x7fffff7d0200780c */ /* 0x000fe40003fc6070 */
[----:B------:R0:W-:Y:S01]  /*6e50*/  STL.64 [R1+0x8], R56 ;  /* 0x0000083801007387 */ /* 0x0001e20000100a00 */
[----:B------:R-:W-:-:S03]  /*6e60*/  ISETP.GE.U32.AND P5, PT, R16, 0x7fffff06, PT ;  /* 0x7fffff061000780c */ /* 0x000fc60003fa6070 */
[----:B------:R-:W-:Y:S01]  /*6e70*/  STL.64 [R1+0x1018], R68 ;  /* 0x0010184401007387 */ /* 0x000fe20000100a00 */
[----:B------:R-:W-:-:S03]  /*6e80*/  IMAD R2, R90, 0x3, RZ ;  /* 0x000000035a027824 */ /* 0x000fc600078e02ff */
[----:B------:R-:W-:Y:S04]  /*6e90*/  STL.64 [R1+0x1028], R66 ;  /* 0x0010284201007387 */ /* 0x000fe80000100a00 */
[----:B------:R-:W-:Y:S04]  /*6ea0*/  STL [R1+0x440], R84 ;  /* 0x0004405401007387 */ /* 0x000fe80000100800 */
[----:B------:R-:W-:Y:S01]  /*6eb0*/  STL [R1+0x43c], R63 ;  /* 0x00043c3f01007387 */ /* 0x000fe20000100800 */
[----:B------:R-:W-:-:S03]  /*6ec0*/  PRMT R48, RZ, 0x7610, R48 ;  /* 0x00007610ff307816 */ /* 0x000fc60000000030 */
[----:B------:R1:W-:Y:S01]  /*6ed0*/  STL [R1+0x754], R62 ;  /* 0x0007543e01007387 */ /* 0x0003e20000100800 */
[----:B------:R-:W-:-:S03]  /*6ee0*/  PRMT R49, RZ, 0x7610, R49 ;  /* 0x00007610ff317816 */ /* 0x000fc60000000031 */
[----:B------:R-:W-:Y:S01]  /*6ef0*/  STL [R1+0x764], R17 ;  /* 0x0007641101007387 */ /* 0x000fe20000100800 */
[----:B------:R-:W-:Y:S01]  /*6f00*/  PRMT R58, RZ, 0x7610, R58 ;  /* 0x00007610ff3a7816 */ /* 0x000fe2000000003a */
[----:B0-----:R-:W-:-:S04]  /*6f10*/  IMAD.WIDE R56, R2, 0x2, R88 ;  /* 0x0000000202387825 */ /* 0x001fc800078e0258 */
[----:B-1----:R-:W-:Y:S01]  /*6f20*/  IMAD R62, R90, 0x7a, RZ ;  /* 0x0000007a5a3e7824 */ /* 0x002fe200078e02ff */
[----:B------:R-:W-:Y:S01]  /*6f30*/  PRMT R59, RZ, 0x7610, R59 ;  /* 0x00007610ff3b7816 */ /* 0x000fe2000000003b */
[----:B------:R0:W4:Y:S02]  /*6f40*/  @!P6 LDG.E.U16 R49, desc[UR16][R56.64] ;  /* 0x000000103831e981 */ /* 0x000124000c1e1500 */
[----:B------:R-:W-:-:S04]  /*6f50*/  IMAD.WIDE R64, R62, 0x2, R88 ;  /* 0x000000023e407825 */ /* 0x000fc800078e0258 */
[--C-:B------:R-:W-:Y:S01]  /*6f60*/  IMAD.WIDE R62, R62, 0x2, R86.reuse ;  /* 0x000000023e3e7825 */ /* 0x100fe200078e0256 */
[----:B------:R-:W4:Y:S04]  /*6f70*/  @!P5 LDG.E.U16 R59, desc[UR16][R64.64] ;  /* 0x00000010403bd981 */ /* 0x000f28000c1e1500 */
[----:B------:R-:W4:Y:S04]  /*6f80*/  @!P5 LDG.E.U16 R58, desc[UR16][R62.64] ;  /* 0x000000103e3ad981 */ /* 0x000f28000c1e1500 */
[----:B--2---:R-:W-:Y:S04]  /*6f90*/  STL [R1+0x768], R54 ;  /* 0x0007683601007387 */ /* 0x004fe80000100800 */
[----:B---3--:R1:W-:Y:S02]  /*6fa0*/  STL [R1+0x750], R55 ;  /* 0x0007503701007387 */ /* 0x0083e40000100800 */
[----:B-1----:R-:W-:-:S05]  /*6fb0*/  IMAD.WIDE R54, R2, 0x2, R86 ;  /* 0x0000000202367825 */ /* 0x002fca00078e0256 */
[----:B------:R1:W2:Y:S01]  /*6fc0*/  @!P6 LDG.E.U16 R48, desc[UR16][R54.64] ;  /* 0x000000103630e981 */ /* 0x0002a2000c1e1500 */
[C---:B------:R-:W-:Y:S02]  /*6fd0*/  VIADD R16, R78.reuse, 0xffffffec ;  /* 0xffffffec4e107836 */ /* 0x040fe40000000000 */
[----:B------:R-:W-:Y:S01]  /*6fe0*/  VIADD R17, R78, 0xfffffff4 ;  /* 0xfffffff44e117836 */ /* 0x000fe20000000000 */
[----:B------:R-:W-:Y:S02]  /*6ff0*/  STL.64 [R1+0x1038], R64 ;  /* 0x0010384001007387 */ /* 0x000fe40000100a00 */
[----:B------:R-:W-:Y:S02]  /*7000*/  ISETP.GE.U32.AND P6, PT, R16, 0x7fffff6d, PT ;  /* 0x7fffff6d1000780c */ /* 0x000fe40003fc6070 */
[----:B------:R0:W-:Y:S01]  /*7010*/  STL.64 [R1+0x680], R56 ;  /* 0x0006803801007387 */ /* 0x0001e20000100a00 */
[----:B------:R-:W-:Y:S01]  /*7020*/  ISETP.GE.U32.AND P5, PT, R17, 0x7fffff75, PT ;  /* 0x7fffff751100780c */ /* 0x000fe20003fa6070 */
[----:B------:R-:W-:-:S02]  /*7030*/  IMAD R2, R90, 0xb, RZ ;  /* 0x0000000b5a027824 */ /* 0x000fc400078e02ff */
[----:B------:R1:W-:Y:S01]  /*7040*/  STL.64 [R1+0x678], R54 ;  /* 0x0006783601007387 */ /* 0x0003e20000100a00 */
[----:B------:R-:W-:-:S03]  /*7050*/  IMAD R16, R90, 0x13, RZ ;  /* 0x000000135a107824 */ /* 0x000fc600078e02ff */
[----:B------:R-:W-:Y:S01]  /*7060*/  STL [R1+0x1040], R63 ;  /* 0x0010403f01007387 */ /* 0x000fe20000100800 */
[----:B------:R-:W-:-:S03]  /*7070*/  PRMT R52, RZ, 0x7610, R52 ;  /* 0x00007610ff347816 */ /* 0x000fc60000000034 */
[----:B------:R-:W-:Y:S01]  /*7080*/  STL.64 [R1+0x1080], R62 ;  /* 0x0010803e01007387 */ /* 0x000fe20000100a00 */
[----:B------:R-:W-:Y:S01]  /*7090*/  PRMT R61, RZ, 0x7610, R61 ;  /* 0x00007610ff3d7816 */ /* 0x000fe2000000003d */
[C---:B0-----:R-:W-:Y:S01]  /*70a0*/  IMAD.WIDE R56, R16.reuse, 0x2, R88 ;  /* 0x0000000210387825 */ /* 0x041fe200078e0258 */
[----:B------:R-:W-:Y:S02]  /*70b0*/  PRMT R53, RZ, 0x7610, R53 ;  /* 0x00007610ff357816 */ /* 0x000fe40000000035 */
[----:B------:R-:W-:Y:S01]  /*70c0*/  PRMT R60, RZ, 0x7610, R60 ;  /* 0x00007610ff3c7816 */ /* 0x000fe2000000003c */
[----:B-1----:R-:W-:-:S03]  /*70d0*/  IMAD.WIDE R54, R16, 0x2, R86 ;  /* 0x0000000210367825 */ /* 0x002fc600078e0256 */
[----:B------:R-:W3:Y:S04]  /*70e0*/  @!P6 LDG.E.U16 R53, desc[UR16][R56.64] ;  /* 0x000000103835e981 */ /* 0x000ee8000c1e1500 */
[----:B------:R-:W3:Y:S04]  /*70f0*/  @!P6 LDG.E.U16 R52, desc[UR16][R54.64] ;  /* 0x000000103634e981 */ /* 0x000ee8000c1e1500 */
[----:B--2---:R-:W-:Y:S04]  /*7100*/  STL [R1+0x7e4], R48 ;  /* 0x0007e43001007387 */ /* 0x004fe80000100800 */
[----:B----4-:R0:W-:Y:S04]  /*7110*/  STL [R1+0x7e8], R49 ;  /* 0x0007e83101007387 */ /* 0x0101e80000100800 */
[----:B------:R-:W-:Y:S04]  /*7120*/  STL [R1+0x75c], R58 ;  /* 0x00075c3a01007387 */ /* 0x000fe80000100800 */
[----:B------:R1:W-:Y:S01]  /*7130*/  STL [R1+0x760], R59 ;  /* 0x0007603b01007387 */ /* 0x0003e20000100800 */
[----:B0-----:R-:W-:-:S04]  /*7140*/  IMAD.WIDE R48, R2, 0x2, R88 ;  /* 0x0000000202307825 */ /* 0x001fc800078e0258 */
[----:B-1----:R-:W-:Y:S01]  /*7150*/  IMAD.WIDE R58, R2, 0x2, R86 ;  /* 0x00000002023a7825 */ /* 0x002fe200078e0256 */
[----:B------:R0:W-:Y:S04]  /*7160*/  STL.64 [R1+0x600], R48 ;  /* 0x0006003001007387 */ /* 0x0001e80000100a00 */
[----:B------:R1:W-:Y:S04]  /*7170*/  STL.64 [R1+0x5f8], R58 ;  /* 0x0005f83a01007387 */ /* 0x0003e80000100a00 */
[----:B------:R-:W2:Y:S04]  /*7180*/  @!P5 LDG.E.U16 R61, desc[UR16][R48.64] ;  /* 0x00000010303dd981 */ /* 0x000ea8000c1e1500 */
[----:B------:R-:W4:Y:S04]  /*7190*/  @!P5 LDG.E.U16 R60, desc[UR16][R58.64] ;  /* 0x000000103a3cd981 */ /* 0x000f28000c1e1500 */
[----:B0-----:R-:W2:Y:S04]  /*71a0*/  LDL.LU.64 R48, [R1+0x1498] ;  /* 0x0014980001307983 */ /* 0x001ea80000300a00 */
[----:B-1----:R-:W2:Y:S01]  /*71b0*/  LDL.LU.64 R58, [R1+0x1490] ;  /* 0x00149000013a7983 */ /* 0x002ea20000300a00 */
[----:B------:R-:W-:-:S02]  /*71c0*/  VIADD R17, R78, 0xffffffe4 ;  /* 0xffffffe44e117836 */ /* 0x000fc40000000000 */
[----:B------:R-:W-:Y:S01]  /*71d0*/  VIADD R2, R78, 0xffffffdc ;  /* 0xffffffdc4e027836 */ /* 0x000fe20000000000 */
[----:B------:R0:W-:Y:S02]  /*71e0*/  STL.64 [R1+0x580], R56 ;  /* 0x0005803801007387 */ /* 0x0001e40000100a00 */
[----:B------:R-:W-:Y:S02]  /*71f0*/  ISETP.GE.U32.AND P5, PT, R17, 0x7fffff65, PT ;  /* 0x7fffff651100780c */ /* 0x000fe40003fa6070 */
[----:B------:R-:W-:Y:S01]  /*7200*/  ISETP.GE.U32.AND P6, PT, R2, 0x7fffff5d, PT ;  /* 0x7fffff5d0200780c */ /* 0x000fe20003fc6070 */
[----:B------:R1:W-:Y:S01]  /*7210*/  STL.64 [R1+0x578], R54 ;  /* 0x0005783601007387 */ /* 0x0003e20000100a00 */
[----:B------:R-:W-:-:S03]  /*7220*/  IMAD R2, R90, 0x1b, RZ ;  /* 0x0000001b5a027824 */ /* 0x000fc600078e02ff */
[----:B---3--:R-:W-:Y:S01]  /*7230*/  STL [R1+0x7d4], R52 ;  /* 0x0007d43401007387 */ /* 0x008fe20000100800 */
[----:B------:R-:W-:-:S03]  /*7240*/  IMAD R16, R90, 0x23, RZ ;  /* 0x000000235a107824 */ /* 0x000fc600078e02ff */
[----:B------:R3:W-:Y:S01]  /*7250*/  STL [R1+0x7d8], R53 ;  /* 0x0007d83501007387 */ /* 0x0007e20000100800 */
[----:B0-----:R-:W-:-:S04]  /*7260*/  IMAD.WIDE R56, R16, 0x2, R88 ;  /* 0x0000000210387825 */ /* 0x001fc800078e0258 */
[----:B-1----:R-:W-:-:S04]  /*7270*/  IMAD.WIDE R54, R16, 0x2, R86 ;  /* 0x0000000210367825 */ /* 0x002fc800078e0256 */
[C---:B---3--:R-:W-:Y:S01]  /*7280*/  IMAD.WIDE R52, R2.reuse, 0x2, R88 ;  /* 0x0000000202347825 */ /* 0x048fe200078e0258 */
[----:B----4-:R-:W-:Y:S04]  /*7290*/  STL [R1+0x7dc], R60 ;  /* 0x0007dc3c01007387 */ /* 0x010fe80000100800 */
[----:B--2---:R0:W-:Y:S01]  /*72a0*/  STL [R1+0x7e0], R61 ;  /* 0x0007e03d01007387 */ /* 0x0041e20000100800 */
[----:B------:R-:W-:Y:S02]  /*72b0*/  PRMT R48, RZ, 0x7610, R48 ;  /* 0x00007610ff307816 */ /* 0x000fe40000000030 */
[----:B------:R-:W-:Y:S02]  /*72c0*/  PRMT R59, RZ, 0x7610, R59 ;  /* 0x00007610ff3b7816 */ /* 0x000fe4000000003b */
[----:B------:R-:W-:Y:S01]  /*72d0*/  PRMT R58, RZ, 0x7610, R58 ;  /* 0x00007610ff3a7816 */ /* 0x000fe2000000003a */
[----:B0-----:R-:W-:Y:S01]  /*72e0*/  IMAD.WIDE R60, R2, 0x2, R86 ;  /* 0x00000002023c7825 */ /* 0x001fe200078e0256 */
[----:B------:R-:W-:Y:S01]  /*72f0*/  PRMT R49, RZ, 0x7610, R49 ;  /* 0x00007610ff317816 */ /* 0x000fe20000000031 */
[----:B------:R0:W-:Y:S04]  /*7300*/  STL.64 [R1+0x500], R52 ;  /* 0x0005003401007387 */ /* 0x0001e80000100a00 */
[----:B------:R1:W-:Y:S04]  /*7310*/  STL.64 [R1+0x4f8], R60 ;  /* 0x0004f83c01007387 */ /* 0x0003e80000100a00 */
[----:B------:R-:W2:Y:S04]  /*7320*/  @!P5 LDG.E.U16 R59, desc[UR16][R52.64] ;  /* 0x00000010343bd981 */ /* 0x000ea8000c1e1500 */
[----:B------:R-:W3:Y:S04]  /*7330*/  @!P5 LDG.E.U16 R58, desc[UR16][R60.64] ;  /* 0x000000103c3ad981 */ /* 0x000ee8000c1e1500 */
[----:B------:R-:W4:Y:S04]  /*7340*/  @!P6 LDG.E.U16 R48, desc[UR16][R54.64] ;  /* 0x000000103630e981 */ /* 0x000f28000c1e1500 */
[----:B0-----:R-:W2:Y:S04]  /*7350*/  LDL.LU.64 R52, [R1+0x1488] ;  /* 0x0014880001347983 */ /* 0x001ea80000300a00 */
[----:B-1----:R-:W2:Y:S04]  /*7360*/  LDL.LU.64 R60, [R1+0x1480] ;  /* 0x00148000013c7983 */ /* 0x002ea80000300a00 */
[----:B------:R0:W3:Y:S01]  /*7370*/  @!P6 LDG.E.U16 R49, desc[UR16][R56.64] ;  /* 0x000000103831e981 */ /* 0x0000e2000c1e1500 */
[----:B------:R-:W-:-:S02]  /*7380*/  VIADD R17, R78, 0xffffffd4 ;  /* 0xffffffd44e117836 */ /* 0x000fc40000000000 */
[----:B------:R-:W-:-:S03]  /*7390*/  VIADD R2, R78, 0xffffffcc ;  /* 0xffffffcc4e027836 */ /* 0x000fc60000000000 */
[----:B------:R-:W-:Y:S02]  /*73a0*/  ISETP.GE.U32.AND P5, PT, R17, 0x7fffff55, PT ;  /* 0x7fffff551100780c */ /* 0x000fe40003fa6070 */
[----:B------:R-:W-:Y:S01]  /*73b0*/  ISETP.GE.U32.AND P6, PT, R2, 0x7fffff4d, PT ;  /* 0x7fffff4d0200780c */ /* 0x000fe20003fc6070 */
[C---:B------:R-:W-:Y:S01]  /*73c0*/  IMAD R2, R90.reuse, 0x2b, RZ ;  /* 0x0000002b5a027824 */ /* 0x040fe200078e02ff */
[----:B------:R0:W-:Y:S04]  /*73d0*/  STL.64 [R1+0x480], R56 ;  /* 0x0004803801007387 */ /* 0x0001e80000100a00 */
[----:B------:R1:W-:Y:S01]  /*73e0*/  STL.64 [R1+0x478], R54 ;  /* 0x0004783601007387 */ /* 0x0003e20000100a00 */
[----:B------:R-:W-:Y:S02]  /*73f0*/  IMAD R16, R90, 0x33, RZ ;  /* 0x000000335a107824 */ /* 0x000fe400078e02ff */
[----:B0-----:R-:W-:-:S04]  /*7400*/  IMAD.WIDE R56, R2, 0x2, R86 ;  /* 0x0000000202387825 */ /* 0x001fc800078e0256 */
[----:B-1----:R-:W-:Y:S01]  /*7410*/  IMAD.WIDE R54, R16, 0x2, R86 ;  /* 0x0000000210367825 */ /* 0x002fe200078e0256 */
[----:B----4-:R-:W-:Y:S01]  /*7420*/  STL [R1+0x7c4], R48 ;  /* 0x0007c43001007387 */ /* 0x010fe20000100800 */
[----:B--2---:R-:W-:Y:S02]  /*7430*/  PRMT R60, RZ, 0x7610, R60 ;  /* 0x00007610ff3c7816 */ /* 0x004fe4000000003c */
[----:B------:R-:W-:Y:S01]  /*7440*/  PRMT R61, RZ, 0x7610, R61 ;  /* 0x00007610ff3d7816 */ /* 0x000fe2000000003d */
[----:B---3--:R0:W-:Y:S01]  /*7450*/  STL [R1+0x7c8], R49 ;  /* 0x0007c83101007387 */ /* 0x0081e20000100800 */
[----:B------:R-:W-:-:S03]  /*7460*/  PRMT R52, RZ, 0x7610, R52 ;  /* 0x00007610ff347816 */ /* 0x000fc60000000034 */
[----:B------:R-:W2:Y:S01]  /*7470*/  @!P5 LDG.E.U16 R60, desc[UR16][R56.64] ;  /* 0x00000010383cd981 */ /* 0x000ea2000c1e1500 */
[----:B0-----:R-:W-:-:S03]  /*7480*/  IMAD.WIDE R48, R2, 0x2, R88 ;  /* 0x0000000202307825 */ /* 0x001fc600078e0258 */
[----:B------:R-:W-:Y:S01]  /*7490*/  STL [R1+0x7cc], R58 ;  /* 0x0007cc3a01007387 */ /* 0x000fe20000100800 */
[----:B------:R-:W-:-:S03]  /*74a0*/  PRMT R53, RZ, 0x7610, R53 ;  /* 0x00007610ff357816 */ /* 0x000fc60000000035 */
[----:B------:R-:W3:Y:S04]  /*74b0*/  @!P5 LDG.E.U16 R61, desc[UR16][R48.64] ;  /* 0x00000010303dd981 */ /* 0x000ee8000c1e1500 */
[----:B------:R0:W-:Y:S04]  /*74c0*/  STL [R1+0x7d0], R59 ;  /* 0x0007d03b01007387 */ /* 0x0001e80000100800 */
[----:B------:R1:W-:Y:S04]  /*74d0*/  STL.64 [R1+0x400], R48 ;  /* 0x0004003001007387 */ /* 0x0003e80000100a00 */
[----:B------:R-:W4:Y:S01]  /*74e0*/  @!P6 LDG.E.U16 R52, desc[UR16][R54.64] ;  /* 0x000000103634e981 */ /* 0x000f22000c1e1500 */
[----:B0-----:R-:W-:-:S03]  /*74f0*/  IMAD.WIDE R58, R16, 0x2, R88 ;  /* 0x00000002103a7825 */ /* 0x001fc600078e0258 */
[----:B------:R0:W-:Y:S04]  /*7500*/  STL.64 [R1+0x3f8], R56 ;  /* 0x0003f83801007387 */ /* 0x0001e80000100a00 */
[----:B-1----:R-:W4:Y:S04]  /*7510*/  LDL.LU.64 R48, [R1+0x1478] ;  /* 0x0014780001307983 */ /* 0x002f280000300a00 */
[----:B------:R1:W4:Y:S04]  /*7520*/  @!P6 LDG.E.U16 R53, desc[UR16][R58.64] ;  /* 0x000000103a35e981 */ /* 0x000328000c1e1500 */
[----:B0-----:R-:W4:Y:S01]  /*7530*/  LDL.LU.64 R56, [R1+0x1470] ;  /* 0x0014700001387983 */ /* 0x001f220000300a00 */
[C---:B------:R-:W-:Y:S01]  /*7540*/  IADD3 R2, PT, PT, R78.reuse, -0x44, RZ ;  /* 0xffffffbc4e027810 */ /* 0x040fe20007ffe0ff */
[----:B------:R-:W-:-:S02]  /*7550*/  VIADD R17, R78, 0xffffffc4 ;  /* 0xffffffc44e117836 */ /* 0x000fc40000000000 */
[----:B------:R1:W-:Y:S01]  /*7560*/  STL.64 [R1+0x380], R58 ;  /* 0x0003803a01007387 */ /* 0x0003e20000100a00 */
[----:B------:R-:W-:Y:S01]  /*7570*/  ISETP.GE.U32.AND P6, PT, R2, 0x7fffff3d, PT ;  /* 0x7fffff3d0200780c */ /* 0x000fe20003fc6070 */
[C---:B------:R-:W-:Y:S02]  /*7580*/  IMAD R2, R90.reuse, 0x3b, RZ ;  /* 0x0000003b5a027824 */ /* 0x040fe400078e02ff */
[----:B------:R0:W-:Y:S01]  /*7590*/  STL.64 [R1+0x378], R54 ;  /* 0x0003783601007387 */ /* 0x0001e20000100a00 */
[----:B------:R-:W-:Y:S01]  /*75a0*/  ISETP.GE.U32.AND P5, PT, R17, 0x7fffff45, PT ;  /* 0x7fffff451100780c */ /* 0x000fe20003fa6070 */
[----:B------:R-:W-:Y:S02]  /*75b0*/  IMAD R16, R90, 0x43, RZ ;  /* 0x000000435a107824 */ /* 0x000fe400078e02ff */
[----:B-1----:R-:W-:-:S04]  /*75c0*/  IMAD.WIDE R58, R2, 0x2, R86 ;  /* 0x00000002023a7825 */ /* 0x002fc800078e0256 */
[--C-:B0-----:R-:W-:Y:S01]  /*75d0*/  IMAD.WIDE R54, R16, 0x2, R88.reuse ;  /* 0x0000000210367825 */ /* 0x101fe200078e0258 */
[----:B--2---:R-:W-:Y:S04]  /*75e0*/  STL [R1+0x7bc], R60 ;  /* 0x0007bc3c01007387 */ /* 0x004fe80000100800 */
[----:B---3--:R0:W-:Y:S02]  /*75f0*/  STL [R1+0x7c0], R61 ;  /* 0x0007c03d01007387 */ /* 0x0081e40000100800 */
[----:B0-----:R-:W-:-:S05]  /*7600*/  IMAD.WIDE R60, R2, 0x2, R88 ;  /* 0x00000002023c7825 */ /* 0x001fca00078e0258 */
[----:B------:R-:W-:Y:S04]  /*7610*/  STL.64 [R1+0x300], R60 ;  /* 0x0003003c01007387 */ /* 0x000fe80000100a00 */
[----:B----4-:R-:W-:Y:S01]  /*7620*/  STL [R1+0x7b4], R52 ;  /* 0x0007b43401007387 */ /* 0x010fe20000100800 */
[----:B------:R-:W-:Y:S02]  /*7630*/  PRMT R48, RZ, 0x7610, R48 ;  /* 0x00007610ff307816 */ /* 0x000fe40000000030 */
[----:B------:R-:W-:Y:S01]  /*7640*/  PRMT R49, RZ, 0x7610, R49 ;  /* 0x00007610ff317816 */ /* 0x000fe20000000031 */
[----:B------:R0:W-:Y:S01]  /*7650*/  STL [R1+0x7b8], R53 ;  /* 0x0007b83501007387 */ /* 0x0001e20000100800 */
[----:B------:R-:W-:-:S04]  /*7660*/  PRMT R57, RZ, 0x7610, R57 ;  /* 0x00007610ff397816 */ /* 0x000fc80000000039 */
[----:B------:R1:W2:Y:S01]  /*7670*/  @!P6 LDG.E.U16 R49, desc[UR16][R54.64] ;  /* 0x000000103631e981 */ /* 0x0002a2000c1e1500 */
[----:B------:R-:W-:Y:S01]  /*7680*/  PRMT R56, RZ, 0x7610, R56 ;  /* 0x00007610ff387816 */ /* 0x000fe20000000038 */
[----:B0-----:R-:W-:Y:S02]  /*7690*/  IMAD.WIDE R52, R16, 0x2, R86 ;  /* 0x0000000210347825 */ /* 0x001fe400078e0256 */
[----:B------:R0:W-:Y:S04]  /*76a0*/  STL.64 [R1+0x2f8], R58 ;  /* 0x0002f83a01007387 */ /* 0x0001e80000100a00 */
[----:B------:R3:W4:Y:S04]  /*76b0*/  @!P6 LDG.E.U16 R48, desc[UR16][R52.64] ;  /* 0x000000103430e981 */ /* 0x000728000c1e1500 */
[----:B------:R-:W2:Y:S04]  /*76c0*/  @!P5 LDG.E.U16 R57, desc[UR16][R60.64] ;  /* 0x000000103c39d981 */ /* 0x000ea8000c1e1500 */
[----:B------:R-:W2:Y:S04]  /*76d0*/  @!P5 LDG.E.U16 R56, desc[UR16][R58.64] ;  /* 0x000000103a38d981 */ /* 0x000ea8000c1e1500 */
[----:B------:R-:W2:Y:S01]  /*76e0*/  LDL.LU.64 R60, [R1+0x1468] ;  /* 0x00146800013c7983 */ /* 0x000ea20000300a00 */
[----:B------:R-:W-:-:S02]  /*76f0*/  VIADD R17, R78, 0xffffffb4 ;  /* 0xffffffb44e117836 */ /* 0x000fc40000000000 */
[----:B------:R-:W-:Y:S01]  /*7700*/  VIADD R2, R78, 0xffffffac ;  /* 0xffffffac4e027836 */ /* 0x000fe20000000000 */
[----:B0-----:R-:W2:Y:S02]  /*7710*/  LDL.LU.64 R58, [R1+0x1460] ;  /* 0x00146000013a7983 */ /* 0x001ea40000300a00 */
[----:B------:R-:W-:Y:S02]  /*7720*/  ISETP.GE.U32.AND P5, PT, R17, 0x7fffff35, PT ;  /* 0x7fffff351100780c */ /* 0x000fe40003fa6070 */
[----:B------:R-:W-:Y:S01]  /*7730*/  ISETP.GE.U32.AND P6, PT, R2, 0x7fffff2d, PT ;  /* 0x7fffff2d0200780c */ /* 0x000fe20003fc6070 */
[----:B------:R1:W-:Y:S01]  /*7740*/  STL.64 [R1+0x280], R54 ;  /* 0x0002803601007387 */ /* 0x0003e20000100a00 */
[C---:B------:R-:W-:Y:S02]  /*7750*/  IMAD R2, R90.reuse, 0x4b, RZ ;  /* 0x0000004b5a027824 */ /* 0x040fe400078e02ff */
[----:B------:R-:W-:Y:S01]  /*7760*/  IMAD R16, R90, 0x53, RZ ;  /* 0x000000535a107824 */ /* 0x000fe200078e02ff */
[----:B------:R3:W-:Y:S01]  /*7770*/  STL.64 [R1+0x278], R52 ;  /* 0x0002783401007387 */ /* 0x0007e20000100a00 */
[----:B------:R-:W-:-:S02]  /*7780*/  PRMT R50, RZ, 0x7610, R50 ;  /* 0x00007610ff327816 */ /* 0x000fc40000000032 */
[----:B------:R-:W-:Y:S01]  /*7790*/  PRMT R51, RZ, 0x7610, R51 ;  /* 0x00007610ff337816 */ /* 0x000fe20000000033 */
[----:B-1----:R-:W-:-:S04]  /*77a0*/  IMAD.WIDE R54, R16, 0x2, R86 ;  /* 0x0000000210367825 */ /* 0x002fc800078e0256 */
[C---:B---3--:R-:W-:Y:S01]  /*77b0*/  IMAD.WIDE R52, R2.reuse, 0x2, R88 ;  /* 0x0000000202347825 */ /* 0x048fe200078e0258 */
[----:B------:R-:W3:Y:S04]  /*77c0*/  @!P6 LDG.E.U16 R50, desc[UR16][R54.64] ;  /* 0x000000103632e981 */ /* 0x000ee8000c1e1500 */
[----:B----4-:R-:W-:Y:S04]  /*77d0*/  STL [R1+0x794], R48 ;  /* 0x0007943001007387 */ /* 0x010fe80000100800 */
[----:B--2---:R0:W-:Y:S04]  /*77e0*/  STL [R1+0x798], R49 ;  /* 0x0007983101007387 */ /* 0x0041e80000100800 */
[----:B------:R-:W-:Y:S04]  /*77f0*/  STL [R1+0x7a4], R56 ;  /* 0x0007a43801007387 */ /* 0x000fe80000100800 */
[----:B------:R1:W-:Y:S01]  /*7800*/  STL [R1+0x7a8], R57 ;  /* 0x0007a83901007387 */ /* 0x0003e20000100800 */
[----:B------:R-:W-:Y:S01]  /*7810*/  PRMT R61, RZ, 0x7610, R61 ;  /* 0x00007610ff3d7816 */ /* 0x000fe2000000003d */
[----:B0-----:R-:W-:Y:S01]  /*7820*/  IMAD.WIDE R48, R2, 0x2, R86 ;  /* 0x0000000202307825 */ /* 0x001fe200078e0256 */
[----:B------:R-:W-:Y:S01]  /*7830*/  PRMT R60, RZ, 0x7610, R60 ;  /* 0x00007610ff3c7816 */ /* 0x000fe2000000003c */
[----:B------:R0:W-:Y:S02]  /*7840*/  STL.64 [R1+0x200], R52 ;  /* 0x0002003401007387 */ /* 0x0001e40000100a00 */
[----:B-1----:R-:W-:-:S02]  /*7850*/  IMAD.WIDE R56, R16, 0x2, R88 ;  /* 0x0000000210387825 */ /* 0x002fc400078e0258 */
[----:B------:R1:W-:Y:S04]  /*7860*/  STL.64 [R1+0x1f8], R48 ;  /* 0x0001f83001007387 */ /* 0x0003e80000100a00 */
[----:B------:R-:W2:Y:S04]  /*7870*/  @!P5 LDG.E.U16 R61, desc[UR16][R52.64] ;  /* 0x00000010343dd981 */ /* 0x000ea8000c1e1500 */
[----:B------:R4:W2:Y:S04]  /*7880*/  @!P6 LDG.E.U16 R51, desc[UR16][R56.64] ;  /* 0x000000103833e981 */ /* 0x0008a8000c1e1500 */
[----:B------:R-:W2:Y:S04]  /*7890*/  @!P5 LDG.E.U16 R60, desc[UR16][R48.64] ;  /* 0x00000010303cd981 */ /* 0x000ea8000c1e1500 */
[----:B0-----:R-:W2:Y:S01]  /*78a0*/  LDL.LU.64 R52, [R1+0x1458] ;  /* 0x0014580001347983 */ /* 0x001ea20000300a00 */
[----:B------:R-:W-:-:S02]  /*78b0*/  VIADD R2, R78, 0xffffff9c ;  /* 0xffffff9c4e027836 */ /* 0x000fc40000000000 */
[----:B------:R-:W-:-:S03]  /*78c0*/  VIADD R17, R78, 0xffffffa4 ;  /* 0xffffffa44e117836 */ /* 0x000fc60000000000 */
[----:B------:R-:W-:Y:S01]  /*78d0*/  ISETP.GE.U32.AND P6, PT, R2, 0x7fffff1d, PT ;  /* 0x7fffff1d0200780c */ /* 0x000fe20003fc6070 */
[----:B-1----:R-:W2:Y:S01]  /*78e0*/  LDL.LU.64 R48, [R1+0x1450] ;  /* 0x0014500001307983 */ /* 0x002ea20000300a00 */
[----:B------:R-:W-:Y:S01]  /*78f0*/  ISETP.GE.U32.AND P5, PT, R17, 0x7fffff25, PT ;  /* 0x7fffff251100780c */ /* 0x000fe20003fa6070 */
[C---:B------:R-:W-:Y:S02]  /*7900*/  IMAD R16, R90.reuse, 0x63, RZ ;  /* 0x000000635a107824 */ /* 0x040fe400078e02ff */
[----:B------:R4:W-:Y:S01]  /*7910*/  STL.64 [R1+0x180], R56 ;  /* 0x0001803801007387 */ /* 0x0009e20000100a00 */
[----:B------:R-:W-:-:S03]  /*7920*/  IMAD R2, R90, 0x5b, RZ ;  /* 0x0000005b5a027824 */ /* 0x000fc600078e02ff */
[----:B------:R0:W-:Y:S01]  /*7930*/  STL.64 [R1+0x178], R54 ;  /* 0x0001783601007387 */ /* 0x0001e20000100a00 */
[----:B------:R-:W-:-:S03]  /*7940*/  PRMT R58, RZ, 0x7610, R58 ;  /* 0x00007610ff3a7816 */ /* 0x000fc6000000003a */
[----:B---3--:R-:W-:Y:S01]  /*7950*/  STL [R1+0x784], R50 ;  /* 0x0007843201007387 */ /* 0x008fe20000100800 */
[----:B------:R-:W-:Y:S01]  /*7960*/  PRMT R59, RZ, 0x7610, R59 ;  /* 0x00007610ff3b7816 */ /* 0x000fe2000000003b */
[----:B----4-:R-:W-:-:S04]  /*7970*/  IMAD.WIDE R56, R16, 0x2, R88 ;  /* 0x0000000210387825 */ /* 0x010fc800078e0258 */
[----:B0-----:R-:W-:Y:S01]  /*7980*/  IMAD.WIDE R54, R16, 0x2, R86 ;  /* 0x0000000210367825 */ /* 0x001fe200078e0256 */
[----:B--2---:R0:W-:Y:S04]  /*7990*/  STL [R1+0x788], R51 ;  /* 0x0007883301007387 */ /* 0x0041e80000100800 */
[----:B------:R-:W-:Y:S01]  /*79a0*/  STL [R1+0x78c], R60 ;  /* 0x00078c3c01007387 */ /* 0x000fe20000100800 */
[----:B------:R-:W-:-:S03]  /*79b0*/  PRMT R52, RZ, 0x7610, R52 ;  /* 0x00007610ff347816 */ /* 0x000fc60000000034 */
[----:B------:R1:W-:Y:S01]  /*79c0*/  STL [R1+0x790], R61 ;  /* 0x0007903d01007387 */ /* 0x0003e20000100800 */
[----:B------:R-:W-:Y:S01]  /*79d0*/  PRMT R53, RZ, 0x7610, R53 ;  /* 0x00007610ff357816 */ /* 0x000fe20000000035 */
[C---:B0-----:R-:W-:Y:S02]  /*79e0*/  IMAD.WIDE R50, R2.reuse, 0x2, R88 ;  /* 0x0000000202327825 */ /* 0x041fe400078e0258 */
[----:B------:R-:W2:Y:S04]  /*79f0*/  @!P6 LDG.E.U16 R52, desc[UR16][R54.64] ;  /* 0x000000103634e981 */ /* 0x000ea8000c1e1500 */
[----:B------:R-:W3:Y:S01]  /*7a00*/  @!P6 LDG.E.U16 R53, desc[UR16][R56.64] ;  /* 0x000000103835e981 */ /* 0x000ee2000c1e1500 */
[----:B-1----:R-:W-:-:S03]  /*7a10*/  IMAD.WIDE R60, R2, 0x2, R86 ;  /* 0x00000002023c7825 */ /* 0x002fc600078e0256 */
[----:B------:R-:W4:Y:S04]  /*7a20*/  @!P5 LDG.E.U16 R59, desc[UR16][R50.64] ;  /* 0x00000010323bd981 */ /* 0x000f28000c1e1500 */
[----:B------:R0:W4:Y:S01]  /*7a30*/  @!P5 LDG.E.U16 R58, desc[UR16][R60.64] ;  /* 0x000000103c3ad981 */ /* 0x000122000c1e1500 */
[C---:B------:R-:W-:Y:S02]  /*7a40*/  VIADD R17, R78.reuse, 0xffffff94 ;  /* 0xffffff944e117836 */ /* 0x040fe40000000000 */
[----:B------:R-:W-:Y:S01]  /*7a50*/  VIADD R2, R78, 0xffffff8c ;  /* 0xffffff8c4e027836 */ /* 0x000fe20000000000 */
[----:B------:R1:W-:Y:S02]  /*7a60*/  STL.64 [R1+0x100], R50 ;  /* 0x0001003201007387 */ /* 0x0003e40000100a00 */
[----:B------:R-:W-:-:S02]  /*7a70*/  ISETP.GE.U32.AND P5, PT, R17, 0x7fffff15, PT ;  /* 0x7fffff151100780c */ /* 0x000fc40003fa6070 */
[----:B------:R0:W-:Y:S01]  /*7a80*/  STL.64 [R1+0xf8], R60 ;  /* 0x0000f83c01007387 */ /* 0x0001e20000100a00 */
[----:B------:R-:W-:Y:S02]  /*7a90*/  ISETP.GE.U32.AND P6, PT, R2, 0x7fffff0d, PT ;  /* 0x7fffff0d0200780c */ /* 0x000fe40003fc6070 */
[----:B------:R-:W-:Y:S01]  /*7aa0*/  PRMT R14, RZ, 0x7610, R14 ;  /* 0x00007610ff0e7816 */ /* 0x000fe2000000000e */
[----:B-1----:R-:W4:Y:S04]  /*7ab0*/  LDL.LU.64 R50, [R1+0x1448] ;  /* 0x0014480001327983 */ /* 0x002f280000300a00 */
[----:B------:R1:W-:Y:S01]  /*7ac0*/  STL.64 [R1+0x80], R56 ;  /* 0x0000803801007387 */ /* 0x0003e20000100a00 */
[----:B0-----:R-:W-:-:S03]  /*7ad0*/  IMAD R60, R90, 0x6b, RZ ;  /* 0x0000006b5a3c7824 */ /* 0x001fc600078e02ff */
[----:B------:R-:W-:Y:S01]  /*7ae0*/  STL.64 [R1+0x78], R54 ;  /* 0x0000783601007387 */ /* 0x000fe20000100a00 */
[----:B------:R-:W-:Y:S02]  /*7af0*/  PRMT R15, RZ, 0x7610, R15 ;  /* 0x00007610ff0f7816 */ /* 0x000fe4000000000f */
[----:B------:R-:W-:Y:S01]  /*7b00*/  PRMT R10, RZ, 0x7610, R10 ;  /* 0x00007610ff0a7816 */ /* 0x000fe2000000000a */
[----:B-1----:R-:W-:Y:S01]  /*7b10*/  IMAD R56, R90, 0x73, RZ ;  /* 0x000000735a387824 */ /* 0x002fe200078e02ff */
[----:B------:R-:W-:Y:S01]  /*7b20*/  PRMT R11, RZ, 0x7610, R11 ;  /* 0x00007610ff0b7816 */ /* 0x000fe2000000000b */
[----:B--2---:R-:W-:Y:S04]  /*7b30*/  STL [R1+0x774], R52 ;  /* 0x0007743401007387 */ /* 0x004fe80000100800 */
[----:B---3--:R0:W-:Y:S04]  /*7b40*/  STL [R1+0x778], R53 ;  /* 0x0007783501007387 */ /* 0x0081e80000100800 */
[----:B----4-:R-:W-:Y:S01]  /*7b50*/  STL [R1+0x77c], R58 ;  /* 0x00077c3a01007387 */ /* 0x010fe20000100800 */
[----:B0-----:R-:W-:-:S03]  /*7b60*/  IMAD.WIDE R52, R60, 0x2, R88 ;  /* 0x000000023c347825 */ /* 0x001fc600078e0258 */
[----:B------:R0:W-:Y:S01]  /*7b70*/  STL [R1+0x780], R59 ;  /* 0x0007803b01007387 */ /* 0x0001e20000100800 */
[----:B------:R-:W-:-:S03]  /*7b80*/  IMAD.WIDE R60, R60, 0x2, R86 ;  /* 0x000000023c3c7825 */ /* 0x000fc600078e0256 */
[----:B------:R1:W2:Y:S04]  /*7b90*/  @!P5 LDG.E.U16 R15, desc[UR16][R52.64] ;  /* 0x00000010340fd981 */ /* 0x0002a8000c1e1500 */
[----:B------:R-:W3:Y:S01]  /*7ba0*/  @!P5 LDG.E.U16 R14, desc[UR16][R60.64] ;  /* 0x000000103c0ed981 */ /* 0x000ee2000c1e1500 */
[----:B0-----:R-:W-:-:S04]  /*7bb0*/  IMAD.WIDE R58, R56, 0x2, R88 ;  /* 0x00000002383a7825 */ /* 0x001fc800078e0258 */
[----:B------:R-:W-:Y:S01]  /*7bc0*/  IMAD.WIDE R56, R56, 0x2, R86 ;  /* 0x0000000238387825 */ /* 0x000fe200078e0256 */
[----:B------:R-:W4:Y:S04]  /*7bd0*/  @!P6 LDG.E.U16 R11, desc[UR16][R58.64] ;  /* 0x000000103a0be981 */ /* 0x000f28000c1e1500 */
[----:B------:R-:W4:Y:S01]  /*7be0*/  @!P6 LDG.E.U16 R10, desc[UR16][R56.64] ;  /* 0x00000010380ae981 */ /* 0x000f22000c1e1500 */
[C---:B------:R-:W-:Y:S02]  /*7bf0*/  VIADD R2, R78.reuse, 0xfffffffb ;  /* 0xfffffffb4e027836 */ /* 0x040fe40000000000 */
[----:B------:R-:W-:Y:S01]  /*7c00*/  VIADD R16, R78, 0xffffff84 ;  /* 0xffffff844e107836 */ /* 0x000fe20000000000 */
[----:B------:R1:W-:Y:S02]  /*7c10*/  STL.64 [R1], R52 ;  /* 0x0000003401007387 */ /* 0x0003e40000100a00 */
[----:B------:R-:W-:-:S02]  /*7c20*/  ISETP.GE.U32.AND P6, PT, R2, 0x7fffff7c, PT ;  /* 0x7fffff7c0200780c */ /* 0x000fc40003fc6070 */
[----:B------:R-:W-:Y:S01]  /*7c30*/  STL.64 [R1+0x1048], R60 ;  /* 0x0010483c01007387 */ /* 0x000fe20000100a00 */
[----:B------:R-:W-:Y:S01]  /*7c40*/  ISETP.GE.U32.AND P5, PT, R16, 0x7fffff05, PT ;  /* 0x7fffff051000780c */ /* 0x000fe20003fa6070 */
[C---:B------:R-:W-:Y:S02]  /*7c50*/  IMAD.SHL.U32 R2, R90.reuse, 0x4, RZ ;  /* 0x000000045a027824 */ /* 0x040fe400078e00ff */
[----:B------:R-:W-:Y:S04]  /*7c60*/  STL.64 [R1+0x1050], R58 ;  /* 0x0010503a01007387 */ /* 0x000fe80000100a00 */
[----:B------:R-:W-:Y:S01]  /*7c70*/  STL.64 [R1+0x1060], R56 ;  /* 0x0010603801007387 */ /* 0x000fe20000100a00 */
[----:B-1----:R-:W-:Y:S01]  /*7c80*/  IMAD R52, R90, 0x7b, RZ ;  /* 0x0000007b5a347824 */ /* 0x002fe200078e02ff */
[----:B------:R-:W-:-:S02]  /*7c90*/  PRMT R8, RZ, 0x7610, R8 ;  /* 0x00007610ff087816 */ /* 0x000fc40000000008 */
[----:B------:R-:W-:Y:S01]  /*7ca0*/  PRMT R49, RZ, 0x7610, R49 ;  /* 0x00007610ff317816 */ /* 0x000fe20000000031 */
[C---:B------:R-:W-:Y:S01]  /*7cb0*/  IMAD.WIDE R54, R52.reuse, 0x2, R88 ;  /* 0x0000000234367825 */ /* 0x040fe200078e0258 */
[----:B------:R-:W-:Y:S02]  /*7cc0*/  PRMT R9, RZ, 0x7610, R9 ;  /* 0x00007610ff097816 */ /* 0x000fe40000000009 */
[----:B------:R-:W-:Y:S01]  /*7cd0*/  PRMT R48, RZ, 0x7610, R48 ;  /* 0x00007610ff307816 */ /* 0x000fe20000000030 */
[----:B------:R-:W-:Y:S01]  /*7ce0*/  IMAD.WIDE R52, R52, 0x2, R86 ;  /* 0x0000000234347825 */ /* 0x000fe200078e0256 */
[----:B------:R-:W4:Y:S04]  /*7cf0*/  @!P5 LDG.E.U16 R49, desc[UR16][R54.64] ;  /* 0x000000103631d981 */ /* 0x000f28000c1e1500 */
[----:B------:R-:W4:Y:S04]  /*7d00*/  @!P5 LDG.E.U16 R48, desc[UR16][R52.64] ;  /* 0x000000103430d981 */ /* 0x000f28000c1e1500 */
[----:B---3--:R-:W-:Y:S04]  /*7d10*/  STL [R1+0x76c], R14 ;  /* 0x00076c0e01007387 */ /* 0x008fe80000100800 */
[----:B--2---:R0:W-:Y:S04]  /*7d20*/  STL [R1+0x770], R15 ;  /* 0x0007700f01007387 */ /* 0x0041e80000100800 */
[----:B----4-:R-:W-:Y:S04]  /*7d30*/  STL [R1+0x7f4], R10 ;  /* 0x0007f40a01007387 */ /* 0x010fe80000100800 */
[----:B------:R1:W-:Y:S01]  /*7d40*/  STL [R1+0x7f8], R11 ;  /* 0x0007f80b01007387 */ /* 0x0003e20000100800 */
[----:B0-----:R-:W-:-:S05]  /*7d50*/  IMAD.WIDE R14, R2, 0x2, R88 ;  /* 0x00000002020e7825 */ /* 0x001fca00078e0258 */
[----:B------:R0:W2:Y:S01]  /*7d60*/  @!P6 LDG.E.U16 R9, desc[UR16][R14.64] ;  /* 0x000000100e09e981 */ /* 0x0000a2000c1e1500 */
[----:B-1----:R-:W-:-:S05]  /*7d70*/  IMAD.WIDE R10, R2, 0x2, R86 ;  /* 0x00000002020a7825 */ /* 0x002fca00078e0256 */
[----:B------:R1:W3:Y:S04]  /*7d80*/  @!P6 LDG.E.U16 R8, desc[UR16][R10.64] ;  /* 0x000000100a08e981 */ /* 0x0002e8000c1e1500 */
[----:B------:R-:W-:Y:S04]  /*7d90*/  STL.64 [R1+0x1070], R54 ;  /* 0x0010703601007387 */ /* 0x000fe80000100a00 */
[----:B------:R0:W-:Y:S04]  /*7da0*/  STL.64 [R1+0x670], R14 ;  /* 0x0006700e01007387 */ /* 0x0001e80000100a00 */
[----:B------:R1:W-:Y:S04]  /*7db0*/  STL.64 [R1+0x668], R10 ;  /* 0x0006680a01007387 */ /* 0x0003e80000100a00 */
[----:B------:R-:W-:Y:S04]  /*7dc0*/  STL [R1+0x1098], R52 ;  /* 0x0010983401007387 */ /* 0x000fe80000100800 */
[----:B------:R-:W-:Y:S01]  /*7dd0*/  STL [R1+0x10d8], R52 ;  /* 0x0010d83401007387 */ /* 0x000fe20000100800 */
[----:B------:R-:W-:-:S03]  /*7de0*/  VIADD R16, R78, 0xffffffeb ;  /* 0xffffffeb4e107836 */ /* 0x000fc60000000000 */
[----:B------:R-:W-:Y:S04]  /*7df0*/  STL [R1+0x1138], R52 ;  /* 0x0011383401007387 */ /* 0x000fe80000100800 */
[----:B------:R-:W-:Y:S01]  /*7e00*/  STL [R1+0x11b0], R52 ;  /* 0x0011b03401007387 */ /* 0x000fe20000100800 */
[----:B------:R-:W-:-:S03]  /*7e10*/  VIADD R17, R78, 0xfffffff3 ;  /* 0xfffffff34e117836 */ /* 0x000fc60000000000 */
[----:B------:R-:W-:Y:S04]  /*7e20*/  STL [R1+0x1228], R52 ;  /* 0x0012283401007387 */ /* 0x000fe80000100800 */
[----:B------:R-:W-:Y:S04]  /*7e30*/  STL [R1+0x12a0], R52 ;  /* 0x0012a03401007387 */ /* 0x000fe80000100800 */
[----:B------:R-:W-:Y:S01]  /*7e40*/  STL [R1+0x1338], R52 ;  /* 0x0013383401007387 */ /* 0x000fe20000100800 */
[----:B------:R-:W-:-:S03]  /*7e50*/  ISETP.GE.U32.AND P6, PT, R16, 0x7fffff6c, PT ;  /* 0x7fffff6c1000780c */ /* 0x000fc60003fc6070 */
[----:B------:R-:W-:Y:S04]  /*7e60*/  STL [R1+0x13a0], R52 ;  /* 0x0013a03401007387 */ /* 0x000fe80000100800 */
[----:B------:R-:W-:Y:S01]  /*7e70*/  STL [R1+0x1088], R53 ;  /* 0x0010883501007387 */ /* 0x000fe20000100800 */
[----:B------:R-:W-:-:S03]  /*7e80*/  ISETP.GE.U32.AND P5, PT, R17, 0x7fffff74, PT ;  /* 0x7fffff741100780c */ /* 0x000fc60003fa6070 */
[----:B------:R-:W-:Y:S04]  /*7e90*/  STL [R1+0x10e8], R53 ;  /* 0x0010e83501007387 */ /* 0x000fe80000100800 */
[----:B------:R-:W-:Y:S01]  /*7ea0*/  STL [R1+0x1148], R53 ;  /* 0x0011483501007387 */ /* 0x000fe20000100800 */
[----:B------:R-:W-:-:S03]  /*7eb0*/  IMAD R16, R90, 0x14, RZ ;  /* 0x000000145a107824 */ /* 0x000fc600078e02ff */
[----:B------:R-:W-:Y:S04]  /*7ec0*/  STL [R1+0x11c0], R53 ;  /* 0x0011c03501007387 */ /* 0x000fe80000100800 */
[----:B------:R-:W-:Y:S01]  /*7ed0*/  STL [R1+0x1238], R53 ;  /* 0x0012383501007387 */ /* 0x000fe20000100800 */
[----:B------:R-:W-:-:S03]  /*7ee0*/  IMAD R2, R90, 0xc, RZ ;  /* 0x0000000c5a027824 */ /* 0x000fc600078e02ff */
[----:B------:R-:W-:Y:S01]  /*7ef0*/  STL [R1+0x12c0], R53 ;  /* 0x0012c03501007387 */ /* 0x000fe20000100800 */
[----:B------:R-:W-:-:S03]  /*7f00*/  PRMT R12, RZ, 0x7610, R12 ;  /* 0x00007610ff0c7816 */ /* 0x000fc6000000000c */
[----:B------:R4:W-:Y:S01]  /*7f10*/  STL [R1+0x13a4], R53 ;  /* 0x0013a43501007387 */ /* 0x0009e20000100800 */
[----:B------:R-:W-:Y:S01]  /*7f20*/  PRMT R13, RZ, 0x7610, R13 ;  /* 0x00007610ff0d7816 */ /* 0x000fe2000000000d */
[----:B0-----:R-:W-:Y:S01]  /*7f30*/  IMAD.WIDE R14, R16, 0x2, R86 ;  /* 0x00000002100e7825 */ /* 0x001fe200078e0256 */
[----:B------:R-:W-:Y:S02]  /*7f40*/  PRMT R50, RZ, 0x7610, R50 ;  /* 0x00007610ff327816 */ /* 0x000fe40000000032 */
[----:B------:R-:W-:Y:S01]  /*7f50*/  PRMT R51, RZ, 0x7610, R51 ;  /* 0x00007610ff337816 */ /* 0x000fe20000000033 */
[----:B-1----:R-:W-:Y:S01]  /*7f60*/  IMAD.WIDE R10, R2, 0x2, R86 ;  /* 0x00000002020a7825 */ /* 0x002fe200078e0256 */
[----:B------:R-:W2:Y:S04]  /*7f70*/  @!P6 LDG.E.U16 R12, desc[UR16][R14.64] ;  /* 0x000000100e0ce981 */ /* 0x000ea8000c1e1500 */
[----:B------:R-:W2:Y:S01]  /*7f80*/  @!P5 LDG.E.U16 R50, desc[UR16][R10.64] ;  /* 0x000000100a32d981 */ /* 0x000ea2000c1e1500 */
[----:B----4-:R-:W-:-:S02]  /*7f90*/  PRMT R53, RZ, 0x7610, R53 ;  /* 0x00007610ff357816 */ /* 0x010fc40000000035 */
[----:B------:R-:W-:Y:S01]  /*7fa0*/  PRMT R52, RZ, 0x7610, R52 ;  /* 0x00007610ff347816 */ /* 0x000fe20000000034 */
[----:B---3--:R-:W-:Y:S04]  /*7fb0*/  STL [R1+0x864], R8 ;  /* 0x0008640801007387 */ /* 0x008fe80000100800 */
[----:B------:R-:W-:Y:S04]  /*7fc0*/  STL [R1+0x7f0], R49 ;  /* 0x0007f03101007387 */ /* 0x000fe80000100800 */
[----:B--2---:R0:W-:Y:S04]  /*7fd0*/  STL [R1+0x868], R9 ;  /* 0x0008680901007387 */ /* 0x0041e80000100800 */
[----:B------:R1:W-:Y:S01]  /*7fe0*/  STL [R1+0x7ec], R48 ;  /* 0x0007ec3001007387 */ /* 0x0003e20000100800 */
[----:B0-----:R-:W-:-:S04]  /*7ff0*/  IMAD.WIDE R8, R2, 0x2, R88 ;  /* 0x0000000202087825 */ /* 0x001fc800078e0258 */
[----:B-1----:R-:W-:Y:S01]  /*8000*/  IMAD.WIDE R48, R16, 0x2, R88 ;  /* 0x0000000210307825 */ /* 0x002fe200078e0258 */
[----:B------:R-:W2:Y:S03]  /*8010*/  @!P5 LDG.E.U16 R51, desc[UR16][R8.64] ;  /* 0x000000100833d981 */ /* 0x000ea6000c1e1500 */
[----:B------:R-:W-:Y:S01]  /*8020*/  VIADD R2, R78, 0xffffffdb ;  /* 0xffffffdb4e027836 */ /* 0x000fe20000000000 */
[----:B------:R0:W3:Y:S04]  /*8030*/  @!P6 LDG.E.U16 R13, desc[UR16][R48.64] ;  /* 0x00000010300de981 */ /* 0x0000e8000c1e1500 */
[----:B------:R-:W-:Y:S01]  /*8040*/  ISETP.GE.U32.AND P6, PT, R2, 0x7fffff5c, PT ;  /* 0x7fffff5c0200780c */ /* 0x000fe20003fc6070 */
[----:B------:R1:W-:Y:S01]  /*8050*/  STL.64 [R1+0x5f0], R8 ;  /* 0x0005f00801007387 */ /* 0x0003e20000100a00 */
[----:B------:R-:W-:-:S03]  /*8060*/  IMAD R16, R90, 0x24, RZ ;  /* 0x000000245a107824 */ /* 0x000fc600078e02ff */
[----:B------:R4:W-:Y:S04]  /*8070*/  STL.64 [R1+0x5e8], R10 ;  /* 0x0005e80a01007387 */ /* 0x0009e80000100a00 */
[----:B-1----:R-:W2:Y:S04]  /*8080*/  LDL.LU.64 R8, [R1+0x1440] ;  /* 0x0014400001087983 */ /* 0x002ea80000300a00 */
[----:B----4-:R-:W4:Y:S04]  /*8090*/  LDL.LU.64 R10, [R1+0x1438] ;  /* 0x00143800010a7983 */ /* 0x010f280000300a00 */
[----:B------:R0:W-:Y:S04]  /*80a0*/  STL.64 [R1+0x570], R48 ;  /* 0x0005703001007387 */ /* 0x0001e80000100a00 */
[----:B------:R1:W-:Y:S01]  /*80b0*/  STL.64 [R1+0x568], R14 ;  /* 0x0005680e01007387 */ /* 0x0003e20000100a00 */
[----:B0-----:R-:W-:-:S04]  /*80c0*/  IMAD.WIDE R48, R16, 0x2, R88 ;  /* 0x0000000210307825 */ /* 0x001fc800078e0258 */
[----:B-1----:R-:W-:Y:S01]  /*80d0*/  IMAD.WIDE R14, R16, 0x2, R86 ;  /* 0x00000002100e7825 */ /* 0x002fe200078e0256 */
[----:B------:R-:W4:Y:S04]  /*80e0*/  @!P6 LDG.E.U16 R53, desc[UR16][R48.64] ;  /* 0x000000103035e981 */ /* 0x000f28000c1e1500 */
[----:B------:R-:W4:Y:S01]  /*80f0*/  @!P6 LDG.E.U16 R52, desc[UR16][R14.64] ;  /* 0x000000100e34e981 */ /* 0x000f22000c1e1500 */
[----:B------:R-:W-:-:S05]  /*8100*/  VIADD R17, R78, 0xffffffe3 ;  /* 0xffffffe34e117836 */ /* 0x000fca0000000000 */
[----:B------:R-:W-:Y:S01]  /*8110*/  ISETP.GE.U32.AND P5, PT, R17, 0x7fffff64, PT ;  /* 0x7fffff641100780c */ /* 0x000fe20003fa6070 */
[----:B------:R-:W-:Y:S01]  /*8120*/  IMAD R2, R90, 0x1c, RZ ;  /* 0x0000001c5a027824 */ /* 0x000fe200078e02ff */
[----:B------:R-:W-:Y:S01]  /*8130*/  STL [R1+0x854], R12 ;  /* 0x0008540c01007387 */ /* 0x000fe20000100800 */
[----:B------:R-:W-:Y:S02]  /*8140*/  PRMT R47, RZ, 0x7610, R47 ;  /* 0x00007610ff2f7816 */ /* 0x000fe4000000002f */
[----:B------:R-:W-:Y:S01]  /*8150*/  PRMT R4, RZ, 0x7610, R4 ;  /* 0x00007610ff047816 */ /* 0x000fe20000000004 */
[----:B------:R-:W-:Y:S01]  /*8160*/  VIADD R17, R78, 0xffffffd3 ;  /* 0xffffffd34e117836 */ /* 0x000fe20000000000 */
[----:B------:R-:W-:Y:S01]  /*8170*/  PRMT R85, RZ, 0x7610, R85 ;  /* 0x00007610ff557816 */ /* 0x000fe20000000055 */
[----:B---3--:R0:W-:Y:S04]  /*8180*/  STL [R1+0x858], R13 ;  /* 0x0008580d01007387 */ /* 0x0081e80000100800 */
[----:B------:R-:W-:Y:S04]  /*8190*/  STL [R1+0x85c], R50 ;  /* 0x00085c3201007387 */ /* 0x000fe80000100800 */
[----:B--2---:R1:W-:Y:S01]  /*81a0*/  STL [R1+0x860], R51 ;  /* 0x0008603301007387 */ /* 0x0043e20000100800 */
[----:B0-----:R-:W-:-:S05]  /*81b0*/  IMAD.WIDE R12, R2, 0x2, R88 ;  /* 0x00000002020c7825 */ /* 0x001fca00078e0258 */
[----:B------:R-:W2:Y:S01]  /*81c0*/  @!P5 LDG.E.U16 R47, desc[UR16][R12.64] ;  /* 0x000000100c2fd981 */ /* 0x000ea2000c1e1500 */
[----:B-1----:R-:W-:-:S04]  /*81d0*/  IMAD.WIDE R50, R2, 0x2, R86 ;  /* 0x0000000202327825 */ /* 0x002fc800078e0256 */
[----:B------:R-:W-:Y:S01]  /*81e0*/  VIADD R2, R78, 0xffffffcb ;  /* 0xffffffcb4e027836 */ /* 0x000fe20000000000 */
[----:B------:R0:W3:Y:S01]  /*81f0*/  @!P5 LDG.E.U16 R4, desc[UR16][R50.64] ;  /* 0x000000103204d981 */ /* 0x0000e2000c1e1500 */
[----:B------:R-:W-:-:S03]  /*8200*/  ISETP.GE.U32.AND P5, PT, R17, 0x7fffff54, PT ;  /* 0x7fffff541100780c */ /* 0x000fc60003fa6070 */
[----:B------:R1:W-:Y:S01]  /*8210*/  STL.64 [R1+0x4f0], R12 ;  /* 0x0004f00c01007387 */ /* 0x0003e20000100a00 */
[----:B------:R-:W-:Y:S01]  /*8220*/  ISETP.GE.U32.AND P6, PT, R2, 0x7fffff4c, PT ;  /* 0x7fffff4c0200780c */ /* 0x000fe20003fc6070 */
[----:B------:R-:W-:Y:S02]  /*8230*/  IMAD R2, R90, 0x2c, RZ ;  /* 0x0000002c5a027824 */ /* 0x000fe400078e02ff */
[----:B------:R-:W-:Y:S04]  /*8240*/  STL.64 [R1+0x4e8], R50 ;  /* 0x0004e83201007387 */ /* 0x000fe80000100a00 */
[----:B-1----:R-:W2:Y:S04]  /*8250*/  LDL.LU.64 R12, [R1+0x1430] ;  /* 0x00143000010c7983 */ /* 0x002ea80000300a00 */
[----:B------:R-:W-:Y:S04]  /*8260*/  STL.64 [R1+0x470], R48 ;  /* 0x0004703001007387 */ /* 0x000fe80000100a00 */
[----:B------:R1:W-:Y:S04]  /*8270*/  STL.64 [R1+0x468], R14 ;  /* 0x0004680e01007387 */ /* 0x0003e80000100a00 */
[----:B----4-:R-:W-:Y:S04]  /*8280*/  STL [R1+0x13a8], R53 ;  /* 0x0013a83501007387 */ /* 0x010fe80000100800 */
[----:B------:R4:W-:Y:S01]  /*8290*/  STL [R1+0x13ac], R52 ;  /* 0x0013ac3401007387 */ /* 0x0009e20000100800 */
[----:B-1----:R-:W-:-:S04]  /*82a0*/  IMAD.WIDE R14, R2, 0x2, R88 ;  /* 0x00000002020e7825 */ /* 0x002fc800078e0258 */
[----:B----4-:R-:W-:Y:S01]  /*82b0*/  IMAD.WIDE R52, R2, 0x2, R86 ;  /* 0x0000000202347825 */ /* 0x010fe200078e0256 */
[----:B------:R1:W-:Y:S04]  /*82c0*/  STL.64 [R1+0x3f0], R14 ;  /* 0x0003f00e01007387 */ /* 0x0003e80000100a00 */
[----:B------:R4:W-:Y:S04]  /*82d0*/  STL.64 [R1+0x3e8], R52 ;  /* 0x0003e83401007387 */ /* 0x0009e80000100a00 */
[----:B------:R-:W2:Y:S04]  /*82e0*/  @!P5 LDG.E.U16 R85, desc[UR16][R14.64] ;  /* 0x000000100e55d981 */ /* 0x000ea8000c1e1500 */
[----:B-1----:R-:W3:Y:S01]  /*82f0*/  LDL.LU.64 R14, [R1+0x1428] ;  /* 0x00142800010e7983 */ /* 0x002ee20000300a00 */
[----:B------:R-:W-:Y:S01]  /*8300*/  PRMT R91, RZ, 0x7610, R91 ;  /* 0x00007610ff5b7816 */ /* 0x000fe2000000005b */
[----:B------:R-:W-:Y:S01]  /*8310*/  IMAD R16, R90, 0x34, RZ ;  /* 0x000000345a107824 */ /* 0x000fe200078e02ff */
[----:B------:R-:W-:Y:S01]  /*8320*/  PRMT R93, RZ, 0x7610, R93 ;  /* 0x00007610ff5d7816 */ /* 0x000fe2000000005d */
[----:B------:R-:W-:Y:S01]  /*8330*/  VIADD R17, R78, 0xffffffc3 ;  /* 0xffffffc34e117836 */ /* 0x000fe20000000000 */
[----:B------:R-:W-:Y:S01]  /*8340*/  PRMT R92, RZ, 0x7610, R92 ;  /* 0x00007610ff5c7816 */ /* 0x000fe2000000005c */
[C---:B0-----:R-:W-:Y:S01]  /*8350*/  IMAD.WIDE R50, R16.reuse, 0x2, R88 ;  /* 0x0000000210327825 */ /* 0x041fe200078e0258 */
[----:B------:R4:W3:Y:S03]  /*8360*/  @!P5 LDG.E.U16 R91, desc[UR16][R52.64] ;  /* 0x00000010345bd981 */ /* 0x0008e6000c1e1500 */
[----:B------:R-:W-:Y:S01]  /*8370*/  IMAD.WIDE R48, R16, 0x2, R86 ;  /* 0x0000000210307825 */ /* 0x000fe200078e0256 */
[----:B------:R-:W-:Y:S01]  /*8380*/  ISETP.GE.U32.AND P5, PT, R17, 0x7fffff44, PT ;  /* 0x7fffff441100780c */ /* 0x000fe20003fa6070 */
[----:B------:R0:W3:Y:S02]  /*8390*/  @!P6 LDG.E.U16 R93, desc[UR16][R50.64] ;  /* 0x00000010325de981 */ /* 0x0000e4000c1e1500 */
[----:B------:R-:W-:-:S02]  /*83a0*/  VIADD R2, R78, 0xffffffbb ;  /* 0xffffffbb4e027836 */ /* 0x000fc40000000000 */
[----:B------:R1:W3:Y:S03]  /*83b0*/  @!P6 LDG.E.U16 R92, desc[UR16][R48.64] ;  /* 0x00000010305ce981 */ /* 0x0002e6000c1e1500 */
[----:B------:R-:W-:Y:S01]  /*83c0*/  ISETP.GE.U32.AND P6, PT, R2, 0x7fffff3c, PT ;  /* 0x7fffff3c0200780c */ /* 0x000fe20003fc6070 */
[----:B------:R-:W-:-:S04]  /*83d0*/  IMAD R2, R90, 0x3c, RZ ;  /* 0x0000003c5a027824 */ /* 0x000fc800078e02ff */
[C---:B----4-:R-:W-:Y:S01]  /*83e0*/  IMAD.WIDE R52, R2.reuse, 0x2, R86 ;  /* 0x0000000202347825 */ /* 0x050fe200078e0256 */
[----:B--2---:R2:W-:Y:S01]  /*83f0*/  STL [R1+0x13b0], R85 ;  /* 0x0013b05501007387 */ /* 0x0045e20000100800 */
[----:B---3--:R-:W-:Y:S02]  /*8400*/  PRMT R15, RZ, 0x7610, R15 ;  /* 0x00007610ff0f7816 */ /* 0x008fe4000000000f */
[----:B--2---:R-:W-:Y:S01]  /*8410*/  IMAD.WIDE R84, R2, 0x2, R88 ;  /* 0x0000000202547825 */ /* 0x004fe200078e0258 */
[----:B------:R-:W-:-:S04]  /*8420*/  PRMT R14, RZ, 0x7610, R14 ;  /* 0x00007610ff0e7816 */ /* 0x000fc8000000000e */
[----:B------:R-:W2:Y:S04]  /*8430*/  @!P5 LDG.E.U16 R15, desc[UR16][R84.64] ;  /* 0x00000010540fd981 */ /* 0x000ea8000c1e1500 */
[----:B------:R3:W4:Y:S01]  /*8440*/  @!P5 LDG.E.U16 R14, desc[UR16][R52.64] ;  /* 0x00000010340ed981 */ /* 0x000722000c1e1500 */
[----:B------:R-:W-:Y:S01]  /*8450*/  IMAD R16, R90, 0x44, RZ ;  /* 0x000000445a107824 */ /* 0x000fe200078e02ff */
[----:B------:R-:W-:Y:S01]  /*8460*/  PRMT R13, RZ, 0x7610, R13 ;  /* 0x00007610ff0d7816 */ /* 0x000fe2000000000d */
[C---:B------:R-:W-:Y:S01]  /*8470*/  VIADD R17, R78.reuse, 0xffffffb3 ;  /* 0xffffffb34e117836 */ /* 0x040fe20000000000 */
[----:B------:R0:W-:Y:S01]  /*8480*/  STL.64 [R1+0x370], R50 ;  /* 0x0003703201007387 */ /* 0x0001e20000100a00 */
[----:B------:R-:W-:Y:S01]  /*8490*/  PRMT R12, RZ, 0x7610, R12 ;  /* 0x00007610ff0c7816 */ /* 0x000fe2000000000c */
[----:B------:R-:W-:-:S02]  /*84a0*/  VIADD R2, R78, 0xffffffab ;  /* 0xffffffab4e027836 */ /* 0x000fc40000000000 */
[----:B------:R1:W-:Y:S01]  /*84b0*/  STL.64 [R1+0x368], R48 ;  /* 0x0003683001007387 */ /* 0x0003e20000100a00 */
[----:B------:R-:W-:-:S03]  /*84c0*/  ISETP.GE.U32.AND P5, PT, R17, 0x7fffff34, PT ;  /* 0x7fffff341100780c */ /* 0x000fc60003fa6070 */
[----:B------:R-:W-:Y:S01]  /*84d0*/  STL [R1+0x13b4], R91 ;  /* 0x0013b45b01007387 */ /* 0x000fe20000100800 */
[----:B0-----:R-:W-:-:S04]  /*84e0*/  IMAD.WIDE R50, R16, 0x2, R88 ;  /* 0x0000000210327825 */ /* 0x001fc800078e0258 */
[----:B-1----:R-:W-:Y:S01]  /*84f0*/  IMAD.WIDE R48, R16, 0x2, R86 ;  /* 0x0000000210307825 */ /* 0x002fe200078e0256 */
[----:B------:R-:W-:Y:S04]  /*8500*/  STL [R1+0x850], R47 ;  /* 0x0008502f01007387 */ /* 0x000fe80000100800 */
[----:B------:R0:W4:Y:S04]  /*8510*/  @!P6 LDG.E.U16 R13, desc[UR16][R50.64] ;  /* 0x00000010320de981 */ /* 0x000128000c1e1500 */
[----:B------:R1:W4:Y:S01]  /*8520*/  @!P6 LDG.E.U16 R12, desc[UR16][R48.64] ;  /* 0x00000010300ce981 */ /* 0x000322000c1e1500 */
[----:B------:R-:W-:Y:S01]  /*8530*/  ISETP.GE.U32.AND P6, PT, R2, 0x7fffff2c, PT ;  /* 0x7fffff2c0200780c */ /* 0x000fe20003fc6070 */
[----:B------:R-:W-:-:S02]  /*8540*/  IMAD R2, R90, 0x4c, RZ ;  /* 0x0000004c5a027824 */ /* 0x000fc400078e02ff */
[----:B------:R-:W-:Y:S01]  /*8550*/  STL [R1+0x84c], R4 ;  /* 0x00084c0401007387 */ /* 0x000fe20000100800 */
[----:B------:R-:W-:-:S03]  /*8560*/  PRMT R11, RZ, 0x7610, R11 ;  /* 0x00007610ff0b7816 */ /* 0x000fc6000000000b */
[----:B------:R-:W-:Y:S04]  /*8570*/  STL [R1+0x13b8], R93 ;  /* 0x0013b85d01007387 */ /* 0x000fe80000100800 */
[----:B------:R-:W-:Y:S04]  /*8580*/  STL [R1+0x13bc], R92 ;  /* 0x0013bc5c01007387 */ /* 0x000fe80000100800 */
[----:B------:R-:W-:Y:S04]  /*8590*/  STL.64 [R1+0x2f0], R84 ;  /* 0x0002f05401007387 */ /* 0x000fe80000100a00 */
[----:B------:R3:W-:Y:S01]  /*85a0*/  STL.64 [R1+0x2e8], R52 ;  /* 0x0002e83401007387 */ /* 0x0007e20000100a00 */
[----:B------:R-:W-:Y:S01]  /*85b0*/  IMAD R16, R90, 0x54, RZ ;  /* 0x000000545a107824 */ /* 0x000fe200078e02ff */
[----:B------:R-:W-:-:S02]  /*85c0*/  PRMT R10, RZ, 0x7610, R10 ;  /* 0x00007610ff0a7816 */ /* 0x000fc4000000000a */
[----:B------:R-:W-:Y:S01]  /*85d0*/  PRMT R9, RZ, 0x7610, R9 ;  /* 0x00007610ff097816 */ /* 0x000fe20000000009 */
[----:B---3--:R-:W-:Y:S01]  /*85e0*/  IMAD.WIDE R52, R2, 0x2, R88 ;  /* 0x0000000202347825 */ /* 0x008fe200078e0258 */
[----:B------:R-:W-:-:S04]  /*85f0*/  PRMT R8, RZ, 0x7610, R8 ;  /* 0x00007610ff087816 */ /* 0x000fc80000000008 */
[----:B------:R-:W3:Y:S04]  /*8600*/  @!P5 LDG.E.U16 R11, desc[UR16][R52.64] ;  /* 0x00000010340bd981 */ /* 0x000ee8000c1e1500 */
[----:B--2---:R-:W-:Y:S04]  /*8610*/  STL [R1+0x13c0], R15 ;  /* 0x0013c00f01007387 */ /* 0x004fe80000100800 */
[----:B------:R0:W-:Y:S04]  /*8620*/  STL.64 [R1+0x270], R50 ;  /* 0x0002703201007387 */ /* 0x0001e80000100a00 */
[----:B------:R1:W-:Y:S04]  /*8630*/  STL.64 [R1+0x268], R48 ;  /* 0x0002683001007387 */ /* 0x0003e80000100a00 */
[----:B----4-:R2:W-:Y:S01]  /*8640*/  STL [R1+0x13c4], R14 ;  /* 0x0013c40e01007387 */ /* 0x0105e20000100800 */
[----:B0-----:R-:W-:-:S04]  /*8650*/  IMAD.WIDE R50, R2, 0x2, R86 ;  /* 0x0000000202327825 */ /* 0x001fc800078e0256 */
[C---:B-1----:R-:W-:Y:S01]  /*8660*/  IMAD.WIDE R48, R16.reuse, 0x2, R88 ;  /* 0x0000000210307825 */ /* 0x042fe200078e0258 */
[----:B------:R-:W4:Y:S03]  /*8670*/  @!P5 LDG.E.U16 R10, desc[UR16][R50.64] ;  /* 0x00000010320ad981 */ /* 0x000f26000c1e1500 */
[----:B--2---:R-:W-:Y:S01]  /*8680*/  IMAD.WIDE R14, R16, 0x2, R86 ;  /* 0x00000002100e7825 */ /* 0x004fe200078e0256 */
[----:B------:R0:W2:Y:S04]  /*8690*/  @!P6 LDG.E.U16 R9, desc[UR16][R48.64] ;  /* 0x000000103009e981 */ /* 0x0000a8000c1e1500 */
[----:B------:R1:W2:Y:S01]  /*86a0*/  @!P6 LDG.E.U16 R8, desc[UR16][R14.64] ;  /* 0x000000100e08e981 */ /* 0x0002a2000c1e1500 */
[----:B------:R-:W-:-:S02]  /*86b0*/  VIADD R17, R78, 0xffffffa3 ;  /* 0xffffffa34e117836 */ /* 0x000fc40000000000 */
[----:B------:R-:W-:Y:S01]  /*86c0*/  VIADD R2, R78, 0xffffff9b ;  /* 0xffffff9b4e027836 */ /* 0x000fe20000000000 */
[----:B------:R-:W-:Y:S02]  /*86d0*/  STL [R1+0x13c8], R13 ;  /* 0x0013c80d01007387 */ /* 0x000fe40000100800 */
[----:B------:R-:W-:Y:S02]  /*86e0*/  ISETP.GE.U32.AND P5, PT, R17, 0x7fffff24, PT ;  /* 0x7fffff241100780c */ /* 0x000fe40003fa6070 */
[----:B------:R0:W-:Y:S01]  /*86f0*/  STL [R1+0x13cc], R12 ;  /* 0x0013cc0c01007387 */ /* 0x0001e20000100800 */
[----:B------:R-:W-:Y:S01]  /*8700*/  ISETP.GE.U32.AND P6, PT, R2, 0x7fffff1c, PT ;  /* 0x7fffff1c0200780c */ /* 0x000fe20003fc6070 */
[----:B------:R-:W-:Y:S02]  /*8710*/  IMAD R2, R90, 0x5c, RZ ;  /* 0x0000005c5a027824 */ /* 0x000fe400078e02ff */
[----:B------:R-:W-:Y:S01]  /*8720*/  STL.64 [R1+0x1f0], R52 ;  /* 0x0001f03401007387 */ /* 0x000fe20000100a00 */
[----:B------:R-:W-:-:S03]  /*8730*/  PRMT R3, RZ, 0x7610, R3 ;  /* 0x00007610ff037816 */ /* 0x000fc60000000003 */
[----:B------:R-:W-:Y:S01]  /*8740*/  STL.64 [R1+0x1e8], R50 ;  /* 0x0001e83201007387 */ /* 0x000fe20000100a00 */
[----:B------:R-:W-:Y:S01]  /*8750*/  PRMT R7, RZ, 0x7610, R7 ;  /* 0x00007610ff077816 */ /* 0x000fe20000000007 */
[----:B------:R-:W-:Y:S02]  /*8760*/  VIADD R17, R78, 0xffffff93 ;  /* 0xffffff934e117836 */ /* 0x000fe40000000000 */
[----:B------:R-:W-:Y:S01]  /*8770*/  IMAD R16, R90, 0x64, RZ ;  /* 0x000000645a107824 */ /* 0x000fe200078e02ff */
[----:B------:R-:W-:Y:S02]  /*8780*/  PRMT R6, RZ, 0x7610, R6 ;  /* 0x00007610ff067816 */ /* 0x000fe40000000006 */
[----:B------:R-:W-:Y:S01]  /*8790*/  PRMT R5, RZ, 0x7610, R5 ;  /* 0x00007610ff057816 */ /* 0x000fe20000000005 */
[----:B0-----:R-:W-:Y:S01]  /*87a0*/  IMAD.WIDE R12, R16, 0x2, R88 ;  /* 0x00000002100c7825 */ /* 0x001fe200078e0258 */
[----:B------:R-:W-:Y:S02]  /*87b0*/  PRMT R83, RZ, 0x7610, R83 ;  /* 0x00007610ff537816 */ /* 0x000fe40000000053 */
[----:B------:R-:W-:-:S02]  /*87c0*/  PRMT R82, RZ, 0x7610, R82 ;  /* 0x00007610ff527816 */ /* 0x000fc40000000052 */
[----:B------:R-:W2:Y:S04]  /*87d0*/  @!P6 LDG.E.U16 R6, desc[UR16][R12.64] ;  /* 0x000000100c06e981 */ /* 0x000ea8000c1e1500 */
[----:B---3--:R-:W-:Y:S04]  /*87e0*/  STL [R1+0x13d0], R11 ;  /* 0x0013d00b01007387 */ /* 0x008fe80000100800 */
[----:B------:R0:W-:Y:S04]  /*87f0*/  STL.64 [R1+0x170], R48 ;  /* 0x0001703001007387 */ /* 0x0001e80000100a00 */
[----:B------:R1:W-:Y:S01]  /*8800*/  STL.64 [R1+0x168], R14 ;  /* 0x0001680e01007387 */ /* 0x0003e20000100a00 */
[----:B0-----:R-:W-:-:S04]  /*8810*/  IMAD.WIDE R48, R2, 0x2, R88 ;  /* 0x0000000202307825 */ /* 0x001fc800078e0258 */
[----:B-1----:R-:W-:Y:S01]  /*8820*/  IMAD.WIDE R14, R2, 0x2, R86 ;  /* 0x00000002020e7825 */ /* 0x002fe200078e0256 */
[----:B------:R0:W3:Y:S04]  /*8830*/  @!P5 LDG.E.U16 R3, desc[UR16][R48.64] ;  /* 0x000000103003d981 */ /* 0x0000e8000c1e1500 */
[----:B------:R-:W3:Y:S01]  /*8840*/  @!P5 LDG.E.U16 R7, desc[UR16][R14.64] ;  /* 0x000000100e07d981 */ /* 0x000ee2000c1e1500 */
[----:B------:R-:W-:Y:S01]  /*8850*/  ISETP.GE.U32.AND P5, PT, R17, 0x7fffff14, PT ;  /* 0x7fffff141100780c */ /* 0x000fe20003fa6070 */
[----:B------:R-:W-:Y:S02]  /*8860*/  VIADD R2, R78, 0xffffff8b ;  /* 0xffffff8b4e027836 */ /* 0x000fe40000000000 */
[----:B------:R-:W-:Y:S02]  /*8870*/  IMAD.MOV.U32 R52, RZ, RZ, R44 ;  /* 0x000000ffff347224 */ /* 0x000fe400078e002c */
[----:B------:R-:W-:Y:S01]  /*8880*/  IMAD R44, R90, 0x74, RZ ;  /* 0x000000745a2c7824 */ /* 0x000fe200078e02ff */
[----:B------:R-:W-:Y:S01]  /*8890*/  PRMT R81, RZ, 0x7610, R81 ;  /* 0x00007610ff517816 */ /* 0x000fe20000000051 */
[----:B------:R-:W-:Y:S01]  /*88a0*/  IMAD.MOV.U32 R84, RZ, RZ, R46 ;  /* 0x000000ffff547224 */ /* 0x000fe200078e002e */
[----:B------:R-:W-:Y:S01]  /*88b0*/  MOV R85, R40 ;  /* 0x0000002800557202 */ /* 0x000fe20000000f00 */
[----:B------:R-:W-:Y:S01]  /*88c0*/  IMAD.WIDE R46, R44, 0x2, R88 ;  /* 0x000000022c2e7825 */ /* 0x000fe200078e0258 */
[----:B------:R-:W-:-:S03]  /*88d0*/  PRMT R80, RZ, 0x7610, R80 ;  /* 0x00007610ff507816 */ /* 0x000fc60000000050 */
[----:B------:R-:W-:Y:S02]  /*88e0*/  IMAD.MOV.U32 R93, RZ, RZ, R45 ;  /* 0x000000ffff5d7224 */ /* 0x000fe400078e002d */
[----:B------:R-:W-:Y:S01]  /*88f0*/  IMAD.WIDE R44, R44, 0x2, R86 ;  /* 0x000000022c2c7825 */ /* 0x000fe200078e0256 */
[----:B------:R-:W-:-:S03]  /*8900*/  PRMT R79, RZ, 0x7610, R79 ;  /* 0x00007610ff4f7816 */ /* 0x000fc6000000004f */
[----:B------:R-:W-:Y:S02]  /*8910*/  IMAD R40, R90, 0x7c, RZ ;  /* 0x0000007c5a287824 */ /* 0x000fe400078e02ff */
[----:B------:R-:W-:Y:S02]  /*8920*/  IMAD.MOV.U32 R53, RZ, RZ, R43 ;  /* 0x000000ffff357224 */ /* 0x000fe400078e002b */
[----:B------:R-:W-:Y:S02]  /*8930*/  IMAD.MOV.U32 R91, RZ, RZ, R42 ;  /* 0x000000ffff5b7224 */ /* 0x000fe400078e002a */
[----:B------:R-:W-:Y:S01]  /*8940*/  IMAD.WIDE R42, R40, 0x2, R88 ;  /* 0x00000002282a7825 */ /* 0x000fe200078e0258 */
[----:B------:R-:W-:-:S03]  /*8950*/  PRMT R77, RZ, 0x7610, R77 ;  /* 0x00007610ff4d7816 */ /* 0x000fc6000000004d */
[----:B------:R-:W-:Y:S02]  /*8960*/  IMAD.MOV.U32 R4, RZ, RZ, R41 ;  /* 0x000000ffff047224 */ /* 0x000fe400078e0029 */
[--C-:B------:R-:W-:Y:S01]  /*8970*/  IMAD.WIDE R40, R40, 0x2, R86.reuse ;  /* 0x0000000228287825 */ /* 0x100fe200078e0256 */
[----:B----4-:R1:W-:Y:S04]  /*8980*/  STL [R1+0x13d4], R10 ;  /* 0x0013d40a01007387 */ /* 0x0103e80000100800 */
[----:B--2---:R-:W-:Y:S04]  /*8990*/  STL [R1+0x13d8], R9 ;  /* 0x0013d80901007387 */ /* 0x004fe80000100800 */
[----:B------:R-:W-:Y:S01]  /*89a0*/  STL [R1+0x13dc], R8 ;  /* 0x0013dc0801007387 */ /* 0x000fe20000100800 */
[----:B-1----:R-:W-:-:S03]  /*89b0*/  IMAD.WIDE R10, R16, 0x2, R86 ;  /* 0x00000002100a7825 */ /* 0x002fc600078e0256 */
[----:B------:R0:W-:Y:S01]  /*89c0*/  STL.64 [R1+0xf0], R48 ;  /* 0x0000f03001007387 */ /* 0x0001e20000100a00 */
[----:B------:R-:W-:-:S03]  /*89d0*/  VIADD R16, R78, 0xffffff83 ;  /* 0xffffff834e107836 */ /* 0x000fc60000000000 */
[----:B------:R1:W2:Y:S01]  /*89e0*/  @!P6 LDG.E.U16 R5, desc[UR16][R10.64] ;  /* 0x000000100a05e981 */ /* 0x0002a2000c1e1500 */
[----:B------:R-:W-:Y:S01]  /*89f0*/  ISETP.GE.U32.AND P6, PT, R2, 0x7fffff0c, PT ;  /* 0x7fffff0c0200780c */ /* 0x000fe20003fc6070 */
[----:B0-----:R-:W-:-:S04]  /*8a00*/  IMAD R48, R90, 0x6c, RZ ;  /* 0x0000006c5a307824 */ /* 0x001fc800078e02ff */
[----:B------:R-:W-:-:S08]  /*8a10*/  IMAD.WIDE R50, R48, 0x2, R88 ;  /* 0x0000000230327825 */ /* 0x000fd000078e0258 */
[----:B------:R-:W4:Y:S01]  /*8a20*/  @!P6 LDG.E.U16 R81, desc[UR16][R46.64] ;  /* 0x000000102e51e981 */ /* 0x000f22000c1e1500 */
[----:B------:R-:W-:-:S03]  /*8a30*/  IMAD.WIDE R48, R48, 0x2, R86 ;  /* 0x0000000230307825 */ /* 0x000fc600078e0256 */
[----:B------:R-:W4:Y:S04]  /*8a40*/  @!P5 LDG.E.U16 R83, desc[UR16][R50.64] ;  /* 0x000000103253d981 */ /* 0x000f28000c1e1500 */
[----:B------:R-:W4:Y:S01]  /*8a50*/  @!P5 LDG.E.U16 R82, desc[UR16][R48.64] ;  /* 0x000000103052d981 */ /* 0x000f22000c1e1500 */
[----:B------:R-:W-:-:S03]  /*8a60*/  ISETP.GE.U32.AND P5, PT, R16, 0x7fffff04, PT ;  /* 0x7fffff041000780c */ /* 0x000fc60003fa6070 */
[----:B------:R-:W4:Y:S10]  /*8a70*/  @!P6 LDG.E.U16 R80, desc[UR16][R44.64] ;  /* 0x000000102c50e981 */ /* 0x000f34000c1e1500 */
[----:B------:R-:W4:Y:S04]  /*8a80*/  @!P5 LDG.E.U16 R79, desc[UR16][R42.64] ;  /* 0x000000102a4fd981 */ /* 0x000f28000c1e1500 */
[----:B------:R-:W4:Y:S01]  /*8a90*/  @!P5 LDG.E.U16 R77, desc[UR16][R40.64] ;  /* 0x00000010284dd981 */ /* 0x000f22000c1e1500 */
[----:B------:R-:W-:-:S03]  /*8aa0*/  VIADD R2, R78, 0xfffffffa ;  /* 0xfffffffa4e027836 */ /* 0x000fc60000000000 */
[----:B------:R-:W-:Y:S02]  /*8ab0*/  STL.64 [R1+0xe8], R14 ;  /* 0x0000e80e01007387 */ /* 0x000fe40000100a00 */
[----:B------:R-:W-:Y:S01]  /*8ac0*/  ISETP.GE.U32.AND P6, PT, R2, 0x7fffff7b, PT ;  /* 0x7fffff7b0200780c */ /* 0x000fe20003fc6070 */
[----:B------:R-:W-:Y:S02]  /*8ad0*/  IMAD R2, R90, 0x5, RZ ;  /* 0x000000055a027824 */ /* 0x000fe400078e02ff */
[----:B------:R-:W-:Y:S01]  /*8ae0*/  IMAD.MOV.U32 R92, RZ, RZ, R84 ;  /* 0x000000ffff5c7224 */ /* 0x000fe200078e0054 */
[----:B---3--:R-:W-:Y:S04]  /*8af0*/  STL [R1+0x13e0], R3 ;  /* 0x0013e00301007387 */ /* 0x008fe80000100800 */
[----:B------:R-:W-:Y:S04]  /*8b00*/  STL.64 [R1+0x70], R12 ;  /* 0x0000700c01007387 */ /* 0x000fe80000100a00 */
[----:B------:R1:W-:Y:S01]  /*8b10*/  STL.64 [R1+0x68], R10 ;  /* 0x0000680a01007387 */ /* 0x0003e20000100a00 */
[----:B------:R-:W-:-:S03]  /*8b20*/  PRMT R76, RZ, 0x7610, R76 ;  /* 0x00007610ff4c7816 */ /* 0x000fc6000000004c */
[----:B------:R-:W-:Y:S01]  /*8b30*/  STL [R1+0x13e4], R7 ;  /* 0x0013e40701007387 */ /* 0x000fe20000100800 */
[----:B------:R-:W-:-:S03]  /*8b40*/  PRMT R75, RZ, 0x7610, R75 ;  /* 0x00007610ff4b7816 */ /* 0x000fc6000000004b */
[----:B------:R0:W-:Y:S01]  /*8b50*/  STL [R1+0x1420], R7 ;  /* 0x0014200701007387 */ /* 0x0001e20000100800 */
[----:B------:R-:W-:-:S03]  /*8b60*/  IMAD.WIDE R8, R2, 0x2, R86 ;  /* 0x0000000202087825 */ /* 0x000fc600078e0256 */
[----:B------:R3:W-:Y:S01]  /*8b70*/  STL [R1+0x13e8], R6 ;  /* 0x0013e80601007387 */ /* 0x0007e20000100800 */
[----:B-1----:R-:W-:Y:S01]  /*8b80*/  IMAD.WIDE R10, R2, 0x2, R88 ;  /* 0x00000002020a7825 */ /* 0x002fe200078e0258 */
[----:B------:R-:W1:Y:S03]  /*8b90*/  S2R R84, SR_TID.X ;  /* 0x0000000000547919 */ /* 0x000e660000002100 */
[C---:B------:R-:W-:Y:S02]  /*8ba0*/  VIADD R17, R78.reuse, 0xfffffff2 ;  /* 0xfffffff24e117836 */ /* 0x040fe40000000000 */
[----:B------:R-:W-:Y:S01]  /*8bb0*/  VIADD R16, R78, 0xffffffea ;  /* 0xffffffea4e107836 */ /* 0x000fe20000000000 */
[----:B------:R0:W4:Y:S02]  /*8bc0*/  @!P6 LDG.E.U16 R76, desc[UR16][R10.64] ;  /* 0x000000100a4ce981 */ /* 0x000124000c1e1500 */
[----:B------:R-:W-:-:S02]  /*8bd0*/  ISETP.GE.U32.AND P5, PT, R17, 0x7fffff73, PT ;  /* 0x7fffff731100780c */ /* 0x000fc40003fa6070 */
[----:B------:R0:W4:Y:S01]  /*8be0*/  @!P6 LDG.E.U16 R75, desc[UR16][R8.64] ;  /* 0x00000010084be981 */ /* 0x000122000c1e1500 */
[----:B------:R-:W-:Y:S01]  /*8bf0*/  ISETP.GE.U32.AND P6, PT, R16, 0x7fffff6b, PT ;  /* 0x7fffff6b1000780c */ /* 0x000fe20003fc6070 */
[C---:B------:R-:W-:Y:S02]  /*8c00*/  IMAD R2, R90.reuse, 0xd, RZ ;  /* 0x0000000d5a027824 */ /* 0x040fe400078e02ff */
[----:B------:R-:W-:Y:S01]  /*8c10*/  IMAD R16, R90, 0x15, RZ ;  /* 0x000000155a107824 */ /* 0x000fe200078e02ff */
[----:B------:R-:W-:Y:S01]  /*8c20*/  PRMT R74, RZ, 0x7610, R74 ;  /* 0x00007610ff4a7816 */ /* 0x000fe2000000004a */
[C---:B------:R-:W-:Y:S01]  /*8c30*/  IMAD.WIDE R14, R2.reuse, 0x2, R88 ;  /* 0x00000002020e7825 */ /* 0x040fe200078e0258 */
[----:B------:R-:W-:Y:S02]  /*8c40*/  PRMT R73, RZ, 0x7610, R73 ;  /* 0x00007610ff497816 */ /* 0x000fe40000000049 */
[----:B------:R-:W-:Y:S01]  /*8c50*/  PRMT R72, RZ, 0x7610, R72 ;  /* 0x00007610ff487816 */ /* 0x000fe20000000048 */
[----:B------:R-:W-:Y:S01]  /*8c60*/  IMAD.WIDE R12, R2, 0x2, R86 ;  /* 0x00000002020c7825 */ /* 0x000fe200078e0256 */
[----:B------:R-:W-:Y:S01]  /*8c70*/  PRMT R71, RZ, 0x7610, R71 ;  /* 0x00007610ff477816 */ /* 0x000fe20000000047 */
[----:B------:R0:W4:Y:S02]  /*8c80*/  @!P5 LDG.E.U16 R74, desc[UR16][R14.64] ;  /* 0x000000100e4ad981 */ /* 0x000124000c1e1500 */
[----:B------:R-:W-:-:S02]  /*8c90*/  VIADD R17, R78, 0xffffffe2 ;  /* 0xffffffe24e117836 */ /* 0x000fc40000000000 */
[C---:B------:R-:W-:Y:S01]  /*8ca0*/  VIADD R2, R78.reuse, 0xffffffda ;  /* 0xffffffda4e027836 */ /* 0x040fe20000000000 */
[----:B------:R0:W4:Y:S02]  /*8cb0*/  @!P5 LDG.E.U16 R73, desc[UR16][R12.64] ;  /* 0x000000100c49d981 */ /* 0x000124000c1e1500 */
[----:B------:R-:W-:Y:S02]  /*8cc0*/  ISETP.GE.U32.AND P5, PT, R17, 0x7fffff63, PT ;  /* 0x7fffff631100780c */ /* 0x000fe40003fa6070 */
[----:B------:R-:W-:Y:S02]  /*8cd0*/  PRMT R70, RZ, 0x7610, R70 ;  /* 0x00007610ff467816 */ /* 0x000fe40000000046 */
[----:B------:R-:W-:Y:S02]  /*8ce0*/  PRMT R69, RZ, 0x7610, R69 ;  /* 0x00007610ff457816 */ /* 0x000fe40000000045 */
[----:B------:R-:W-:Y:S02]  /*8cf0*/  PRMT R68, RZ, 0x7610, R68 ;  /* 0x00007610ff447816 */ /* 0x000fe40000000044 */
[----:B------:R-:W-:Y:S01]  /*8d00*/  PRMT R67, RZ, 0x7610, R67 ;  /* 0x00007610ff437816 */ /* 0x000fe20000000043 */
[----:B------:R-:W-:Y:S01]  /*8d10*/  VIADD R17, R78, 0xffffffd2 ;  /* 0xffffffd24e117836 */ /* 0x000fe20000000000 */
[----:B------:R-:W-:-:S04]  /*8d20*/  @!UP1 UIADD3 UR10, UPT, UPT, -UR10, 0x100000, URZ ;  /* 0x001000000a0a9890 */ /* 0x000fc8000fffe1ff */
[----:B------:R-:W-:Y:S02]  /*8d30*/  @!UP1 USHF.L.U32 UR11, UR10, 0xb, URZ ;  /* 0x0000000b0a0b9899 */ /* 0x000fe400080006ff */
[----:B------:R-:W-:Y:S01]  /*8d40*/  @!UP1 USHF.L.U32 UR10, UR10, 0x1, URZ ;  /* 0x000000010a0a9899 */ /* 0x000fe200080006ff */
[----:B------:R-:W-:Y:S01]  /*8d50*/  VOTEU.ALL UP1, P1 ;  /* 0x0000000000ff7886 */ /* 0x000fe20000820000 */
[----:B------:R-:W-:Y:S02]  /*8d60*/  PRMT R66, RZ, 0x7610, R66 ;  /* 0x00007610ff427816 */ /* 0x000fe40000000042 */
[----:B------:R-:W-:Y:S01]  /*8d70*/  PRMT R65, RZ, 0x7610, R65 ;  /* 0x00007610ff417816 */ /* 0x000fe20000000041 */
[----:B------:R-:W-:Y:S01]  /*8d80*/  VIADD R3, R78, 0xffffffc2 ;  /* 0xffffffc24e037836 */ /* 0x000fe20000000000 */
[----:B------:R-:W-:-:S06]  /*8d90*/  PRMT R64, RZ, 0x7610, R64 ;  /* 0x00007610ff407816 */ /* 0x000fcc0000000040 */
[----:B------:R0:W1:Y:S01]  /*8da0*/  @!UP1 SYNCS.EXCH.64 URZ, [UR5+0x28008], UR10 ;  /* 0x0280080a05ff95b2 */ /* 0x0000620008000100 */
[----:B------:R-:W-:Y:S02]  /*8db0*/  PRMT R63, RZ, 0x7610, R63 ;  /* 0x00007610ff3f7816 */ /* 0x000fe4000000003f */
[----:B------:R-:W-:Y:S02]  /*8dc0*/  PRMT R62, RZ, 0x7610, R62 ;  /* 0x00007610ff3e7816 */ /* 0x000fe4000000003e */
[----:B------:R-:W-:Y:S02]  /*8dd0*/  PRMT R61, RZ, 0x7610, R61 ;  /* 0x00007610ff3d7816 */ /* 0x000fe4000000003d */
[----:B------:R-:W-:Y:S02]  /*8de0*/  PRMT R60, RZ, 0x7610, R60 ;  /* 0x00007610ff3c7816 */ /* 0x000fe4000000003c */
[----:B------:R-:W-:Y:S02]  /*8df0*/  PRMT R59, RZ, 0x7610, R59 ;  /* 0x00007610ff3b7816 */ /* 0x000fe4000000003b */
[----:B------:R-:W-:-:S02]  /*8e00*/  PRMT R58, RZ, 0x7610, R58 ;  /* 0x00007610ff3a7816 */ /* 0x000fc4000000003a */
[----:B------:R-:W-:Y:S02]  /*8e10*/  PRMT R57, RZ, 0x7610, R57 ;  /* 0x00007610ff397816 */ /* 0x000fe40000000039 */
[----:B------:R-:W-:Y:S02]  /*8e20*/  PRMT R56, RZ, 0x7610, R56 ;  /* 0x00007610ff387816 */ /* 0x000fe40000000038 */
[----:B------:R-:W-:Y:S02]  /*8e30*/  PRMT R55, RZ, 0x7610, R55 ;  /* 0x00007610ff377816 */ /* 0x000fe40000000037 */
[----:B------:R-:W-:Y:S01]  /*8e40*/  PRMT R54, RZ, 0x7610, R54 ;  /* 0x00007610ff367816 */ /* 0x000fe20000000036 */
[----:B0-----:R-:W-:Y:S01]  /*8e50*/  IMAD R7, R90, 0x16, RZ ;  /* 0x000000165a077824 */ /* 0x001fe200078e02ff */
[----:B---3--:R-:W-:Y:S01]  /*8e60*/  PRMT R6, RZ, 0x7610, R6 ;  /* 0x00007610ff067816 */ /* 0x008fe20000000006 */
[----:B------:R-:W0:Y:S01]  /*8e70*/  LDCU UR11, c[0x0][0x3b0] ;  /* 0x00007600ff0b77ac */ /* 0x000e220008000800 */
[----:B------:R-:W3:Y:S01]  /*8e80*/  LDCU UR10, c[0x0][0x3b0] ;  /* 0x00007600ff0a77ac */ /* 0x000ee20008000800 */
[----:B--2---:R-:W-:Y:S04]  /*8e90*/  STL [R1+0x13ec], R5 ;  /* 0x0013ec0501007387 */ /* 0x004fe80000100800 */
[----:B----4-:R-:W-:Y:S04]  /*8ea0*/  STL [R1+0x13f0], R83 ;  /* 0x0013f05301007387 */ /* 0x010fe80000100800 */
[----:B------:R-:W-:Y:S04]  /*8eb0*/  STL.64 [R1+0x1090], R50 ;  /* 0x0010903201007387 */ /* 0x000fe80000100a00 */
[----:B------:R-:W-:Y:S04]  /*8ec0*/  STL [R1+0x13f4], R82 ;  /* 0x0013f45201007387 */ /* 0x000fe80000100800 */
[----:B------:R-:W-:Y:S04]  /*8ed0*/  STL.64 [R1+0x10a0], R48 ;  /* 0x0010a03001007387 */ /* 0x000fe80000100a00 */
[----:B------:R-:W-:Y:S04]  /*8ee0*/  STL [R1+0x13f8], R81 ;  /* 0x0013f85101007387 */ /* 0x000fe80000100800 */
[----:B------:R-:W-:Y:S04]  /*8ef0*/  STL.64 [R1+0x10a8], R46 ;  /* 0x0010a82e01007387 */ /* 0x000fe80000100a00 */
[----:B------:R-:W-:Y:S04]  /*8f00*/  STL [R1+0x13fc], R80 ;  /* 0x0013fc5001007387 */ /* 0x000fe80000100800 */
[----:B------:R-:W-:Y:S04]  /*8f10*/  STL.64 [R1+0x10b0], R44 ;  /* 0x0010b02c01007387 */ /* 0x000fe80000100a00 */
[----:B------:R-:W-:Y:S04]  /*8f20*/  STL [R1+0x1404], R44 ;  /* 0x0014042c01007387 */ /* 0x000fe80000100800 */
[----:B------:R-:W-:Y:S04]  /*8f30*/  STL [R1+0x1400], R45 ;  /* 0x0014002d01007387 */ /* 0x000fe80000100800 */
[----:B------:R-:W-:Y:S04]  /*8f40*/  STL [R1+0x1408], R79 ;  /* 0x0014084f01007387 */ /* 0x000fe80000100800 */
[----:B------:R2:W-:Y:S04]  /*8f50*/  STL.64 [R1+0x660], R10 ;  /* 0x0006600a01007387 */ /* 0x0005e80000100a00 */
[----:B------:R-:W-:Y:S04]  /*8f60*/  STL.64 [R1+0x10c0], R42 ;  /* 0x0010c02a01007387 */ /* 0x000fe80000100a00 */
[----:B------:R4:W-:Y:S01]  /*8f70*/  STL.64 [R1+0x658], R8 ;  /* 0x0006580801007387 */ /* 0x0009e20000100a00 */
[----:B--2---:R-:W-:-:S03]  /*8f80*/  IMAD.WIDE R10, R16, 0x2, R88 ;  /* 0x00000002100a7825 */ /* 0x004fc600078e0258 */
[----:B------:R-:W-:Y:S04]  /*8f90*/  STL [R1+0x140c], R42 ;  /* 0x00140c2a01007387 */ /* 0x000fe80000100800 */
[----:B------:R2:W3:Y:S01]  /*8fa0*/  @!P6 LDG.E.U16 R72, desc[UR16][R10.64] ;  /* 0x000000100a48e981 */ /* 0x0004e2000c1e1500 */
[----:B----4-:R-:W-:-:S03]  /*8fb0*/  IMAD.WIDE R8, R16, 0x2, R86 ;  /* 0x0000000210087825 */ /* 0x010fc600078e0256 */
[----:B------:R-:W-:Y:S04]  /*8fc0*/  STL [R1+0x1410], R77 ;  /* 0x0014104d01007387 */ /* 0x000fe80000100800 */
[----:B------:R4:W3:Y:S01]  /*8fd0*/  @!P6 LDG.E.U16 R71, desc[UR16][R8.64] ;  /* 0x000000100847e981 */ /* 0x0008e2000c1e1500 */
[----:B------:R-:W-:Y:S01]  /*8fe0*/  ISETP.GE.U32.AND P6, PT, R2, 0x7fffff5b, PT ;  /* 0x7fffff5b0200780c */ /* 0x000fe20003fc6070 */
[C---:B------:R-:W-:Y:S02]  /*8ff0*/  IMAD R2, R90.reuse, 0x1d, RZ ;  /* 0x0000001d5a027824 */ /* 0x040fe400078e02ff */
[----:B------:R-:W-:Y:S01]  /*9000*/  STL.64 [R1+0x10d0], R40 ;  /* 0x0010d02801007387 */ /* 0x000fe20000100a00 */
[----:B------:R-:W-:-:S03]  /*9010*/  IMAD R16, R90, 0x25, RZ ;  /* 0x000000255a107824 */ /* 0x000fc600078e02ff */
[----:B------:R-:W-:Y:S04]  /*9020*/  STL [R1+0x1414], R41 ;  /* 0x0014142901007387 */ /* 0x000fe80000100800 */
[----:B------:R0:W-:Y:S04]  /*9030*/  STL.64 [R1+0x5e0], R14 ;  /* 0x0005e00e01007387 */ /* 0x0001e80000100a00 */
[----:B------:R1:W-:Y:S04]  /*9040*/  STL.64 [R1+0x5d8], R12 ;  /* 0x0005d80c01007387 */ /* 0x0003e80000100a00 */
[----:B------:R2:W-:Y:S04]  /*9050*/  STL.64 [R1+0x560], R10 ;  /* 0x0005600a01007387 */ /* 0x0005e80000100a00 */
[----:B------:R4:W-:Y:S01]  /*9060*/  STL.64 [R1+0x558], R8 ;  /* 0x0005580801007387 */ /* 0x0009e20000100a00 */
[----:B0-----:R-:W-:-:S04]  /*9070*/  IMAD.WIDE R14, R2, 0x2, R88 ;  /* 0x00000002020e7825 */ /* 0x001fc800078e0258 */
[----:B-1----:R-:W-:Y:S01]  /*9080*/  IMAD.WIDE R12, R2, 0x2, R86 ;  /* 0x00000002020c7825 */ /* 0x002fe200078e0256 */
[----:B------:R-:W3:Y:S03]  /*9090*/  @!P5 LDG.E.U16 R70, desc[UR16][R14.64] ;  /* 0x000000100e46d981 */ /* 0x000ee6000c1e1500 */
[C---:B--2---:R-:W-:Y:S01]  /*90a0*/  IMAD.WIDE R10, R16.reuse, 0x2, R88 ;  /* 0x00000002100a7825 */ /* 0x044fe200078e0258 */
[----:B------:R-:W2:Y:S03]  /*90b0*/  @!P5 LDG.E.U16 R69, desc[UR16][R12.64] ;  /* 0x000000100c45d981 */ /* 0x000ea6000c1e1500 */
[----:B----4-:R-:W-:Y:S01]  /*90c0*/  IMAD.WIDE R8, R16, 0x2, R86 ;  /* 0x0000000210087825 */ /* 0x010fe200078e0256 */
[----:B------:R0:W4:Y:S03]  /*90d0*/  @!P6 LDG.E.U16 R68, desc[UR16][R10.64] ;  /* 0x000000100a44e981 */ /* 0x000126000c1e1500 */
[----:B------:R-:W-:Y:S01]  /*90e0*/  VIADD R2, R78, 0xffffffca ;  /* 0xffffffca4e027836 */ /* 0x000fe20000000000 */
[----:B------:R1:W2:Y:S01]  /*90f0*/  @!P6 LDG.E.U16 R67, desc[UR16][R8.64] ;  /* 0x000000100843e981 */ /* 0x0002a2000c1e1500 */
[----:B------:R-:W-:Y:S01]  /*9100*/  IMAD.SHL.U32 R16, R84, 0x2, RZ ;  /* 0x0000000254107824 */ /* 0x000fe200078e00ff */
[----:B------:R-:W-:-:S02]  /*9110*/  ISETP.GE.U32.AND P5, PT, R17, 0x7fffff53, PT ;  /* 0x7fffff531100780c */ /* 0x000fc40003fa6070 */
[----:B------:R-:W-:Y:S01]  /*9120*/  ISETP.GE.U32.AND P6, PT, R2, 0x7fffff4b, PT ;  /* 0x7fffff4b0200780c */ /* 0x000fe20003fc6070 */
[----:B------:R-:W-:Y:S01]  /*9130*/  STL.64 [R1+0x4e0], R14 ;  /* 0x0004e00e01007387 */ /* 0x000fe20000100a00 */
[----:B------:R-:W-:Y:S01]  /*9140*/  LOP3.LUT R17, R84, 0x40, RZ, 0xc0, !PT ;  /* 0x0000004054117812 */ /* 0x000fe200078ec0ff */
[----:B------:R-:W-:Y:S01]  /*9150*/  IMAD R2, R90, 0x2d, RZ ;  /* 0x0000002d5a027824 */ /* 0x000fe200078e02ff */
[----:B------:R-:W-:Y:S01]  /*9160*/  LOP3.LUT R16, R16, 0x7e, RZ, 0xc0, !PT ;  /* 0x0000007e10107812 */ /* 0x000fe200078ec0ff */
[----:B------:R-:W-:Y:S04]  /*9170*/  STL.64 [R1+0x4d8], R12 ;  /* 0x0004d80c01007387 */ /* 0x000fe80000100a00 */
[----:B------:R0:W-:Y:S04]  /*9180*/  STL.64 [R1+0x460], R10 ;  /* 0x0004600a01007387 */ /* 0x0001e80000100a00 */
[----:B------:R1:W-:Y:S01]  /*9190*/  STL.64 [R1+0x458], R8 ;  /* 0x0004580801007387 */ /* 0x0003e20000100a00 */
[----:B0-----:R-:W-:-:S04]  /*91a0*/  IMAD.WIDE R10, R2, 0x2, R88 ;  /* 0x00000002020a7825 */ /* 0x001fc800078e0258 */
[----:B-1----:R-:W-:Y:S01]  /*91b0*/  IMAD.WIDE R8, R2, 0x2, R86 ;  /* 0x0000000202087825 */ /* 0x002fe200078e0256 */
[----:B------:R-:W2:Y:S03]  /*91c0*/  @!P5 LDG.E.U16 R66, desc[UR16][R10.64] ;  /* 0x000000100a42d981 */ /* 0x000ea6000c1e1500 */
[----:B------:R-:W-:Y:S01]  /*91d0*/  IMAD R2, R17, 0x100, R16 ;  /* 0x0000010011027824 */ /* 0x000fe200078e0210 */
[----:B------:R0:W2:Y:S04]  /*91e0*/  @!P5 LDG.E.U16 R65, desc[UR16][R8.64] ;  /* 0x000000100841d981 */ /* 0x0000a8000c1e1500 */
[----:B------:R1:W-:Y:S01]  /*91f0*/  STS.U16 [R2+UR5+0x8000], R18 ;  /* 0x0080001202007988 */ /* 0x0003e20008000405 */
[----:B------:R-:W-:-:S03]  /*9200*/  ISETP.GE.U32.AND P5, PT, R3, 0x7fffff43, PT ;  /* 0x7fffff430300780c */ /* 0x000fc60003fa6070 */
[----:B------:R-:W-:Y:S01]  /*9210*/  STL.64 [R1+0x3e0], R10 ;  /* 0x0003e00a01007387 */ /* 0x000fe20000100a00 */
[----:B-1----:R-:W-:-:S03]  /*9220*/  IMAD R18, R90, 0x35, RZ ;  /* 0x000000355a127824 */ /* 0x002fc600078e02ff */
[----:B------:R0:W-:Y:S01]  /*9230*/  STL.64 [R1+0x3d8], R8 ;  /* 0x0003d80801007387 */ /* 0x0001e20000100a00 */
[----:B------:R-:W-:-:S03]  /*9240*/  IMAD.WIDE R12, R18, 0x2, R88 ;  /* 0x00000002120c7825 */ /* 0x000fc600078e0258 */
[----:B------:R1:W-:Y:S04]  /*9250*/  STS.U16 [R2+UR5], R19 ;  /* 0x0000001302007988 */ /* 0x0003e80008000405 */
[----:B------:R-:W-:Y:S01]  /*9260*/  STL.64 [R1+0x360], R12 ;  /* 0x0003600c01007387 */ /* 0x000fe20000100a00 */
[----:B0-----:R-:W-:-:S03]  /*9270*/  IMAD.WIDE R8, R18, 0x2, R86 ;  /* 0x0000000212087825 */ /* 0x001fc600078e0256 */
[----:B------:R-:W2:Y:S01]  /*9280*/  @!P6 LDG.E.U16 R64, desc[UR16][R12.64] ;  /* 0x000000100c40e981 */ /* 0x000ea2000c1e1500 */
[----:B------:R-:W-:Y:S02]  /*9290*/  VIADD R18, R78, 0xffffffba ;  /* 0xffffffba4e127836 */ /* 0x000fe40000000000 */
[----:B-1----:R-:W-:Y:S01]  /*92a0*/  IMAD R19, R90, 0x3d, RZ ;  /* 0x0000003d5a137824 */ /* 0x002fe200078e02ff */
[----:B------:R0:W-:Y:S03]  /*92b0*/  STL.64 [R1+0x358], R8 ;  /* 0x0003580801007387 */ /* 0x0001e60000100a00 */
[C---:B------:R-:W-:Y:S01]  /*92c0*/  IMAD.WIDE R10, R19.reuse, 0x2, R88 ;  /* 0x00000002130a7825 */ /* 0x040fe200078e0258 */
[----:B------:R0:W2:Y:S01]  /*92d0*/  @!P6 LDG.E.U16 R63, desc[UR16][R8.64] ;  /* 0x00000010083fe981 */ /* 0x0000a2000c1e1500 */
[----:B------:R-:W-:Y:S02]  /*92e0*/  ISETP.GE.U32.AND P6, PT, R18, 0x7fffff3b, PT ;  /* 0x7fffff3b1200780c */ /* 0x000fe40003fc6070 */
[----:B------:R-:W-:Y:S01]  /*92f0*/  VIADD R18, R78, 0xffffffb2 ;  /* 0xffffffb24e127836 */ /* 0x000fe20000000000 */
[----:B------:R-:W2:Y:S01]  /*9300*/  @!P5 LDG.E.U16 R62, desc[UR16][R10.64] ;  /* 0x000000100a3ed981 */ /* 0x000ea2000c1e1500 */
[----:B0-----:R-:W-:-:S05]  /*9310*/  IMAD.WIDE R8, R19, 0x2, R86 ;  /* 0x0000000213087825 */ /* 0x001fca00078e0256 */
[----:B------:R0:W2:Y:S01]  /*9320*/  @!P5 LDG.E.U16 R61, desc[UR16][R8.64] ;  /* 0x00000010083dd981 */ /* 0x0000a2000c1e1500 */
[----:B------:R-:W-:Y:S01]  /*9330*/  ISETP.GE.U32.AND P5, PT, R18, 0x7fffff33, PT ;  /* 0x7fffff331200780c */ /* 0x000fe20003fa6070 */
[----:B------:R-:W-:Y:S02]  /*9340*/  IMAD R18, R90, 0x45, RZ ;  /* 0x000000455a127824 */ /* 0x000fe400078e02ff */
[----:B------:R-:W-:Y:S02]  /*9350*/  STL.64 [R1+0x2e0], R10 ;  /* 0x0002e00a01007387 */ /* 0x000fe40000100a00 */
[----:B------:R-:W-:Y:S02]  /*9360*/  IMAD.WIDE R12, R18, 0x2, R88 ;  /* 0x00000002120c7825 */ /* 0x000fe400078e0258 */
[----:B------:R0:W-:Y:S02]  /*9370*/  STL.64 [R1+0x2d8], R8 ;  /* 0x0002d80801007387 */ /* 0x0001e40000100a00 */
[----:B------:R-:W-:-:S02]  /*9380*/  IMAD R19, R90, 0x4d, RZ ;  /* 0x0000004d5a137824 */ /* 0x000fc400078e02ff */
[----:B------:R-:W-:Y:S04]  /*9390*/  STL.64 [R1+0x260], R12 ;  /* 0x0002600c01007387 */ /* 0x000fe80000100a00 */
[----:B------:R-:W2:Y:S01]  /*93a0*/  @!P6 LDG.E.U16 R60, desc[UR16][R12.64] ;  /* 0x000000100c3ce981 */ /* 0x000ea2000c1e1500 */
[----:B0-----:R-:W-:-:S04]  /*93b0*/  IMAD.WIDE R8, R18, 0x2, R86 ;  /* 0x0000000212087825 */ /* 0x001fc800078e0256 */
[----:B------:R-:W-:Y:S01]  /*93c0*/  VIADD R18, R78, 0xffffffaa ;  /* 0xffffffaa4e127836 */ /* 0x000fe20000000000 */
[----:B------:R0:W-:Y:S01]  /*93d0*/  STL.64 [R1+0x258], R8 ;  /* 0x0002580801007387 */ /* 0x0001e20000100a00 */
[----:B------:R-:W-:-:S03]  /*93e0*/  IMAD.WIDE R10, R19, 0x2, R88 ;  /* 0x00000002130a7825 */ /* 0x000fc600078e0258 */
[----:B------:R0:W2:Y:S01]  /*93f0*/  @!P6 LDG.E.U16 R59, desc[UR16][R8.64] ;  /* 0x00000010083be981 */ /* 0x0000a2000c1e1500 */
[----:B------:R-:W-:Y:S01]  /*9400*/  ISETP.GE.U32.AND P6, PT, R18, 0x7fffff2b, PT ;  /* 0x7fffff2b1200780c */ /* 0x000fe20003fc6070 */
[----:B------:R-:W-:Y:S02]  /*9410*/  VIADD R18, R78, 0xffffffa2 ;  /* 0xffffffa24e127836 */ /* 0x000fe40000000000 */
        /* <DEDUP_REMOVED lines=8> */
[----:B------:R-:W-:Y:S01]  /*94a0*/  IMAD R19, R90, 0x5d, RZ ;  /* 0x0000005d5a137824 */ /* 0x000fe200078e02ff */
[----:B------:R-:W-:Y:S01]  /*94b0*/  PRMT R51, RZ, 0x7610, R51 ;  /* 0x00007610ff337816 */ /* 0x000fe20000000033 */
        /* <DEDUP_REMOVED lines=9> */
[----:B------:R1:W2:Y:S01]  /*9550*/  @!P5 LDG.E.U16 R54, desc[UR16][R10.64] ;  /* 0x000000100a36d981 */ /* 0x0002a2000c1e1500 */
[----:B0-----:R-:W-:-:S03]  /*9560*/  IMAD.WIDE R8, R19, 0x2, R86 ;  /* 0x0000000213087825 */ /* 0x001fc600078e0256 */
[----:B------:R0:W-:Y:S04]  /*9570*/  STS.U16 [R2+UR5+0x1800], R21 ;  /* 0x0018001502007988 */ /* 0x0001e80008000405 */
[----:B------:R1:W2:Y:S01]  /*9580*/  @!P5 LDG.E.U16 R51, desc[UR16][R8.64] ;  /* 0x000000100833d981 */ /* 0x0002a2000c1e1500 */
[----:B------:R-:W-:Y:S01]  /*9590*/  ISETP.GE.U32.AND P5, PT, R18, 0x7fffff13, PT ;  /* 0x7fffff131200780c */ /* 0x000fe20003fa6070 */
[----:B------:R-:W-:Y:S02]  /*95a0*/  IMAD R18, R90, 0x65, RZ ;  /* 0x000000655a127824 */ /* 0x000fe400078e02ff */
[----:B------:R1:W-:Y:S01]  /*95b0*/  STS.U16 [R2+UR5+0x9800], R20 ;  /* 0x0098001402007988 */ /* 0x0003e20008000405 */
[----:B0-----:R-:W-:-:S03]  /*95c0*/  PRMT R21, RZ, 0x7610, R21 ;  /* 0x00007610ff157816 */ /* 0x001fc60000000015 */
[----:B------:R0:W-:Y:S04]  /*95d0*/  STL.64 [R1+0xe0], R10 ;  /* 0x0000e00a01007387 */ /* 0x0001e80000100a00 */
[----:B------:R0:W-:Y:S01]  /*95e0*/  STL.64 [R1+0xd8], R8 ;  /* 0x0000d80801007387 */ /* 0x0001e20000100a00 */
[----:B-1----:R-:W-:-:S03]  /*95f0*/  PRMT R20, RZ, 0x7610, R20 ;  /* 0x00007610ff147816 */ /* 0x002fc60000000014 */
[----:B------:R1:W-:Y:S01]  /*9600*/  STS.U16 [R2+UR5+0xa800], R36 ;  /* 0x00a8002402007988 */ /* 0x0003e20008000405 */
[----:B0-----:R-:W-:-:S04]  /*9610*/  IMAD.WIDE R10, R18, 0x2, R88 ;  /* 0x00000002120a7825 */ /* 0x001fc800078e0258 */
[----:B------:R-:W-:Y:S01]  /*9620*/  IMAD.WIDE R8, R18, 0x2, R86 ;  /* 0x0000000212087825 */ /* 0x000fe200078e0256 */
[----:B------:R0:W2:Y:S03]  /*9630*/  @!P6 LDG.E.U16 R21, desc[UR16][R10.64] ;  /* 0x000000100a15e981 */ /* 0x0000a6000c1e1500 */
[----:B------:R-:W-:Y:S01]  /*9640*/  VIADD R18, R78, 0xffffff8a ;  /* 0xffffff8a4e127836 */ /* 0x000fe20000000000 */
[----:B------:R0:W2:Y:S01]  /*9650*/  @!P6 LDG.E.U16 R20, desc[UR16][R8.64] ;  /* 0x000000100814e981 */ /* 0x0000a2000c1e1500 */
[----:B-1----:R-:W-:Y:S01]  /*9660*/  IMAD R36, R90, 0x6d, RZ ;  /* 0x0000006d5a247824 */ /* 0x002fe200078e02ff */
[----:B------:R-:W-:Y:S02]  /*9670*/  PRMT R19, RZ, 0x7610, R19 ;  /* 0x00007610ff137816 */ /* 0x000fe40000000013 */
[----:B------:R-:W-:Y:S01]  /*9680*/  STS.U16 [R2+UR5+0x2400], R39 ;  /* 0x0024002702007988 */ /* 0x000fe20008000405 */
[----:B------:R-:W-:-:S02]  /*9690*/  ISETP.GE.U32.AND P6, PT, R18, 0x7fffff0b, PT ;  /* 0x7fffff0b1200780c */ /* 0x000fc40003fc6070 */
[----:B------:R-:W-:Y:S01]  /*96a0*/  PRMT R18, RZ, 0x7610, R18 ;  /* 0x00007610ff127816 */ /* 0x000fe20000000012 */
[----:B------:R1:W-:Y:S04]  /*96b0*/  STS.U16 [R2+UR5+0xa400], R38 ;  /* 0x00a4002602007988 */ /* 0x0003e80008000405 */
[----:B------:R0:W-:Y:S04]  /*96c0*/  STS.U16 [R2+UR5+0x2800], R37 ;  /* 0x0028002502007988 */ /* 0x0001e80008000405 */
[----:B------:R0:W-:Y:S01]  /*96d0*/  STS.U16 [R2+UR5+0x9400], R22 ;  /* 0x0094001602007988 */ /* 0x0001e20008000405 */
[----:B-1----:R-:W-:-:S03]  /*96e0*/  IMAD.WIDE R38, R36, 0x2, R88 ;  /* 0x0000000224267825 */ /* 0x002fc600078e0258 */
[----:B------:R1:W-:Y:S01]  /*96f0*/  STS.U16 [R2+UR5+0xb000], R32 ;  /* 0x00b0002002007988 */ /* 0x0003e20008000405 */
[----:B0-----:R-:W-:-:S03]  /*9700*/  IMAD.WIDE R36, R36, 0x2, R86 ;  /* 0x0000000224247825 */ /* 0x001fc600078e0256 */
[----:B------:R0:W-:Y:S01]  /*9710*/  STS.U16 [R2+UR5+0x1000], R25 ;  /* 0x0010001902007988 */ /* 0x0001e20008000405 */
[----:B------:R-:W-:-:S03]  /*9720*/  VIADD R22, R78, 0xffffff82 ;  /* 0xffffff824e167836 */ /* 0x000fc60000000000 */
[----:B------:R0:W-:Y:S01]  /*9730*/  STS.U16 [R2+UR5+0x9000], R24 ;  /* 0x0090001802007988 */ /* 0x0001e20008000405 */
[----:B-1----:R-:W-:-:S03]  /*9740*/  IMAD R32, R90, 0x75, RZ ;  /* 0x000000755a207824 */ /* 0x002fc600078e02ff */
[----:B------:R-:W-:Y:S01]  /*9750*/  STS.U16 [R2+UR5+0x2c00], R35 ;  /* 0x002c002302007988 */ /* 0x000fe20008000405 */
[----:B0-----:R-:W-:-:S03]  /*9760*/  PRMT R25, RZ, 0x7610, R25 ;  /* 0x00007610ff197816 */ /* 0x001fc60000000019 */
[----:B------:R0:W-:Y:S01]  /*9770*/  STS.U16 [R2+UR5+0xac00], R34 ;  /* 0x00ac002202007988 */ /* 0x0001e20008000405 */
[----:B------:R-:W-:-:S03]  /*9780*/  PRMT R24, RZ, 0x7610, R24 ;  /* 0x00007610ff187816 */ /* 0x000fc60000000018 */
[----:B------:R1:W-:Y:S04]  /*9790*/  STS.U16 [R2+UR5+0x3000], R33 ;  /* 0x0030002102007988 */ /* 0x0003e80008000405 */
[----:B------:R-:W2:Y:S01]  /*97a0*/  @!P5 LDG.E.U16 R19, desc[UR16][R38.64] ;  /* 0x000000102613d981 */ /* 0x000ea2000c1e1500 */
[----:B0-----:R-:W-:-:S03]  /*97b0*/  IMAD.WIDE R34, R32, 0x2, R88 ;  /* 0x0000000220227825 */ /* 0x001fc600078e0258 */
[----:B------:R-:W2:Y:S01]  /*97c0*/  @!P5 LDG.E.U16 R18, desc[UR16][R36.64] ;  /* 0x000000102412d981 */ /* 0x000ea2000c1e1500 */
[----:B------:R-:W-:Y:S01]  /*97d0*/  ISETP.GE.U32.AND P5, PT, R22, 0x7fffff03, PT ;  /* 0x7fffff031600780c */ /* 0x000fe20003fa6070 */
[----:B-1----:R-:W-:Y:S02]  /*97e0*/  IMAD.WIDE R32, R32, 0x2, R86 ;  /* 0x0000000220207825 */ /* 0x002fe400078e0256 */
[----:B------:R0:W-:Y:S02]  /*97f0*/  STS.U16 [R2+UR5+0x8800], R28 ;  /* 0x0088001c02007988 */ /* 0x0001e40008000405 */
[----:B------:R-:W-:Y:S02]  /*9800*/  VIADD R22, R78, 0xfffffff9 ;  /* 0xfffffff94e167836 */ /* 0x000fe40000000000 */
[----:B------:R-:W2:Y:S04]  /*9810*/  @!P6 LDG.E.U16 R25, desc[UR16][R34.64] ;  /* 0x000000102219e981 */ /* 0x000ea8000c1e1500 */
[----:B------:R-:W2:Y:S01]  /*9820*/  @!P6 LDG.E.U16 R24, desc[UR16][R32.64] ;  /* 0x000000102018e981 */ /* 0x000ea2000c1e1500 */
[----:B0-----:R-:W-:Y:S01]  /*9830*/  IMAD R28, R90, 0x7d, RZ ;  /* 0x0000007d5a1c7824 */ /* 0x001fe200078e02ff */
[----:B------:R-:W-:-:S02]  /*9840*/  ISETP.GE.U32.AND P6, PT, R22, 0x7fffff7a, PT ;  /* 0x7fffff7a1600780c */ /* 0x000fc40003fc6070 */
[----:B------:R-:W-:Y:S01]  /*9850*/  STS.U16 [R2+UR5+0x400], R31 ;  /* 0x0004001f02007988 */ /* 0x000fe20008000405 */
[----:B------:R-:W-:-:S03]  /*9860*/  PRMT R22, RZ, 0x7610, R22 ;  /* 0x00007610ff167816 */ /* 0x000fc60000000016 */
[----:B------:R0:W-:Y:S04]  /*9870*/  STS.U16 [R2+UR5+0x8400], R30 ;  /* 0x0084001e02007988 */ /* 0x0001e80008000405 */
[----:B------:R1:W-:Y:S04]  /*9880*/  STS.U16 [R2+UR5+0x1400], R23 ;  /* 0x0014001702007988 */ /* 0x0003e80008000405 */
[----:B------:R3:W-:Y:S01]  /*9890*/  STS.U16 [R2+UR5+0x800], R29 ;  /* 0x0008001d02007988 */ /* 0x0007e20008000405 */
[----:B0-----:R-:W-:-:S03]  /*98a0*/  IMAD.WIDE R30, R28, 0x2, R88 ;  /* 0x000000021c1e7825 */ /* 0x001fc600078e0258 */
[----:B------:R0:W-:Y:S01]  /*98b0*/  STS.U16 [R2+UR5+0x8c00], R26 ;  /* 0x008c001a02007988 */ /* 0x0001e20008000405 */
[----:B-1----:R-:W-:Y:S01]  /*98c0*/  PRMT R23, RZ, 0x7610, R23 ;  /* 0x00007610ff177816 */ /* 0x002fe20000000017 */
[----:B---3--:R-:W-:-:S05]  /*98d0*/  IMAD.WIDE R28, R28, 0x2, R86 ;  /* 0x000000021c1c7825 */ /* 0x008fca00078e0256 */
[----:B------:R-:W3:Y:S01]  /*98e0*/  @!P5 LDG.E.U16 R23, desc[UR16][R30.64] ;  /* 0x000000101e17d981 */ /* 0x000ee2000c1e1500 */
[----:B0-----:R-:W-:-:S03]  /*98f0*/  VIADD R26, R78, 0xfffffff1 ;  /* 0xfffffff14e1a7836 */ /* 0x001fc60000000000 */
[----:B------:R-:W2:Y:S02]  /*9900*/  @!P5 LDG.E.U16 R22, desc[UR16][R28.64] ;  /* 0x000000101c16d981 */ /* 0x000ea4000c1e1500 */
[----:B------:R-:W-:Y:S02]  /*9910*/  ISETP.GE.U32.AND P5, PT, R26, 0x7fffff72, PT ;  /* 0x7fffff721a00780c */ /* 0x000fe40003fa6070 */
[----:B------:R0:W-:Y:S01]  /*9920*/  STL.64 [R1+0x60], R10 ;  /* 0x0000600a01007387 */ /* 0x0001e20000100a00 */
[----:B------:R-:W-:-:S03]  /*9930*/  IMAD R26, R90, 0x6, RZ ;  /* 0x000000065a1a7824 */ /* 0x000fc600078e02ff */
[----:B------:R1:W-:Y:S04]  /*9940*/  STL.64 [R1+0x58], R8 ;  /* 0x0000580801007387 */ /* 0x0003e80000100a00 */
[----:B------:R-:W-:Y:S04]  /*9950*/  STL.64 [R1+0x10e0], R38 ;  /* 0x0010e02601007387 */ /* 0x000fe80000100a00 */
[----:B------:R-:W-:Y:S01]  /*9960*/  STL.64 [R1+0x10f0], R36 ;  /* 0x0010f02401007387 */ /* 0x000fe20000100a00 */
[----:B0-----:R-:W-:-:S03]  /*9970*/  IMAD.WIDE R10, R26, 0x2, R88 ;  /* 0x000000021a0a7825 */ /* 0x001fc600078e0258 */
[----:B------:R-:W-:Y:S01]  /*9980*/  STL [R1+0x10f8], R35 ;  /* 0x0010f82301007387 */ /* 0x000fe20000100800 */
[----:B-1----:R-:W-:-:S03]  /*9990*/  IMAD.WIDE R8, R26, 0x2, R86 ;  /* 0x000000021a087825 */ /* 0x002fc600078e0256 */
[----:B------:R-:W-:Y:S04]  /*99a0*/  STL.64 [R1+0x1150], R34 ;  /* 0x0011502201007387 */ /* 0x000fe80000100a00 */
[----:B------:R-:W-:Y:S04]  /*99b0*/  STL.64 [R1+0x1100], R32 ;  /* 0x0011002001007387 */ /* 0x000fe80000100a00 */
[----:B------:R-:W-:Y:S04]  /*99c0*/  STL.64 [R1+0x1108], R30 ;  /* 0x0011081e01007387 */ /* 0x000fe80000100a00 */
[----:B------:R-:W-:Y:S04]  /*99d0*/  STL.64 [R1+0x1110], R28 ;  /* 0x0011101c01007387 */ /* 0x000fe80000100a00 */
[----:B------:R-:W-:Y:S04]  /*99e0*/  STL.64 [R1+0x650], R10 ;  /* 0x0006500a01007387 */ /* 0x000fe80000100a00 */
[----:B------:R0:W-:Y:S04]  /*99f0*/  STS.U16 [R2+UR5+0xa000], R85 ;  /* 0x00a0005502007988 */ /* 0x0001e80008000405 */
[----:B------:R-:W-:Y:S04]  /*9a00*/  STL.64 [R1+0x648], R8 ;  /* 0x0006480801007387 */ /* 0x000fe80000100a00 */
[----:B------:R1:W-:Y:S04]  /*9a10*/  STS.U16 [R2+UR5+0x3400], R52 ;  /* 0x0034003402007988 */ /* 0x0003e80008000405 */
[----:B0-----:R-:W2:Y:S04]  /*9a20*/  LDL.LU R85, [R1+0x5c0] ;  /* 0x0005c00001557983 */ /* 0x001ea80000300800 */
[----:B------:R0:W-:Y:S04]  /*9a30*/  STS.U16 [R2+UR5+0xb400], R53 ;  /* 0x00b4003502007988 */ /* 0x0001e80008000405 */
[----:B-1----:R-:W3:Y:S04]  /*9a40*/  LDL.LU R52, [R1+0x544] ;  /* 0x0005440001347983 */ /* 0x002ee80000300800 */
[----:B------:R1:W-:Y:S04]  /*9a50*/  STS.U16 [R2+UR5+0x3800], R4 ;  /* 0x0038000402007988 */ /* 0x0003e80008000405 */
[----:B0-----:R-:W4:Y:S04]  /*9a60*/  LDL.LU R53, [R1+0x540] ;  /* 0x0005400001357983 */ /* 0x001f280000300800 */
[----:B-1----:R-:W4:Y:S01]  /*9a70*/  LDL.LU R4, [R1+0x5bc] ;  /* 0x0005bc0001047983 */ /* 0x002f220000300800 */
[----:B------:R-:W0:Y:S01]  /*9a80*/  S2R R3, SR_TID.X ;  /* 0x0000000000037919 */ /* 0x000e220000002100 */
[----:B------:R-:W-:-:S02]  /*9a90*/  PRMT R50, RZ, 0x7610, R50 ;  /* 0x00007610ff327816 */ /* 0x000fc40000000032 */
[----:B------:R-:W-:Y:S01]  /*9aa0*/  PRMT R49, RZ, 0x7610, R49 ;  /* 0x00007610ff317816 */ /* 0x000fe20000000031 */
[----:B------:R-:W-:Y:S01]  /*9ab0*/  VIADD R26, R78, 0xffffffe9 ;  /* 0xffffffe94e1a7836 */ /* 0x000fe20000000000 */
[----:B------:R1:W-:Y:S04]  /*9ac0*/  STS.U16 [R2+UR5+0x9c00], R93 ;  /* 0x009c005d02007988 */ /* 0x0003e80008000405 */
[----:B------:R1:W4:Y:S04]  /*9ad0*/  @!P6 LDG.E.U16 R50, desc[UR16][R10.64] ;  /* 0x000000100a32e981 */ /* 0x000328000c1e1500 */
[----:B------:R1:W4:Y:S01]  /*9ae0*/  @!P6 LDG.E.U16 R49, desc[UR16][R8.64] ;  /* 0x000000100831e981 */ /* 0x000322000c1e1500 */
[----:B------:R-:W-:Y:S01]  /*9af0*/  ISETP.GE.U32.AND P6, PT, R26, 0x7fffff6a, PT ;  /* 0x7fffff6a1a00780c */ /* 0x000fe20003fc6070 */
[----:B-1----:R-:W1:Y:S01]  /*9b00*/  S2R R93, SR_CgaCtaId ;  /* 0x00000000005d7919 */ /* 0x002e620000008800 */
[----:B------:R-:W-:Y:S01]  /*9b10*/  IMAD R26, R90, 0xe, RZ ;  /* 0x0000000e5a1a7824 */ /* 0x000fe200078e02ff */
[----:B------:R-:W-:-:S03]  /*9b20*/  PRMT R46, RZ, 0x7610, R46 ;  /* 0x00007610ff2e7816 */ /* 0x000fc6000000002e */
[----:B------:R-:W-:-:S04]  /*9b30*/  IMAD.WIDE R10, R26, 0x2, R88 ;  /* 0x000000021a0a7825 */ /* 0x000fc800078e0258 */
[----:B------:R-:W-:Y:S01]  /*9b40*/  IMAD.WIDE R8, R26, 0x2, R86 ;  /* 0x000000021a087825 */ /* 0x000fe200078e0256 */
[----:B------:R-:W-:Y:S01]  /*9b50*/  STL.64 [R1+0x5d0], R10 ;  /* 0x0005d00a01007387 */ /* 0x000fe20000100a00 */
[----:B------:R-:W-:-:S03]  /*9b60*/  PRMT R47, RZ, 0x7610, R47 ;  /* 0x00007610ff2f7816 */ /* 0x000fc6000000002f */
[----:B------:R0:W-:Y:S01]  /*9b70*/  STL.64 [R1+0x5c8], R8 ;  /* 0x0005c80801007387 */ /* 0x0001e20000100a00 */
[----:B------:R-:W-:-:S03]  /*9b80*/  PRMT R37, RZ, 0x7610, R37 ;  /* 0x00007610ff257816 */ /* 0x000fc60000000025 */
[----:B------:R0:W4:Y:S01]  /*9b90*/  @!P5 LDG.E.U16 R46, desc[UR16][R8.64] ;  /* 0x00000010082ed981 */ /* 0x000122000c1e1500 */
[----:B------:R-:W-:-:S03]  /*9ba0*/  IMAD R36, R90, 0x1e, RZ ;  /* 0x0000001e5a247824 */ /* 0x000fc600078e02ff */
[----:B------:R-:W4:Y:S01]  /*9bb0*/  @!P5 LDG.E.U16 R47, desc[UR16][R10.64] ;  /* 0x000000100a2fd981 */ /* 0x000f22000c1e1500 */
[----:B0-----:R-:W-:-:S03]  /*9bc0*/  IMAD.WIDE R8, R7, 0x2, R88 ;  /* 0x0000000207087825 */ /* 0x001fc600078e0258 */
[----:B------:R0:W-:Y:S04]  /*9bd0*/  STS.U16 [R2+UR5+0x2000], R91 ;  /* 0x0020005b02007988 */ /* 0x0001e80008000405 */
[----:B------:R1:W-:Y:S01]  /*9be0*/  STL.64 [R1+0x550], R8 ;  /* 0x0005500801007387 */ /* 0x0003e20000100a00 */
[----:B------:R-:W-:-:S03]  /*9bf0*/  IMAD.WIDE R44, R7, 0x2, R86 ;  /* 0x00000002072c7825 */ /* 0x000fc600078e0256 */
[----:B------:R-:W4:Y:S01]  /*9c00*/  LDL.LU R10, [R1+0x5b8] ;  /* 0x0005b800010a7983 */ /* 0x000f220000300800 */
[----:B------:R-:W-:Y:S01]  /*9c10*/  IMAD.MOV.U32 R48, RZ, RZ, R0 ;  /* 0x000000ffff307224 */ /* 0x000fe200078e0000 */
[----:B0-----:R-:W-:Y:S02]  /*9c20*/  SHF.R.U32.HI R91, RZ, 0x5, R3 ;  /* 0x00000005ff5b7819 */ /* 0x001fe40000011603 */
[----:B------:R1:W4:Y:S01]  /*9c30*/  @!P6 LDG.E.U16 R37, desc[UR16][R8.64] ;  /* 0x000000100825e981 */ /* 0x000322000c1e1500 */
[----:B------:R-:W-:-:S03]  /*9c40*/  IMAD R0, R17, 0x80, R16 ;  /* 0x0000008011007824 */ /* 0x000fc600078e0210 */
[----:B------:R-:W4:Y:S01]  /*9c50*/  LDL.LU R11, [R1+0x53c] ;  /* 0x00053c00010b7983 */ /* 0x000f220000300800 */
[----:B------:R-:W-:-:S03]  /*9c60*/  LOP3.LUT R3, R2, 0x10, RZ, 0x3c, !PT ;  /* 0x0000001002037812 */ /* 0x000fc600078e3cff */
[----:B------:R-:W4:Y:S01]  /*9c70*/  LDL.LU R12, [R1+0x538] ;  /* 0x00053800010c7983 */ /* 0x000f220000300800 */
[----:B-1----:R-:W-:-:S03]  /*9c80*/  IMAD.WIDE R8, R36, 0x2, R88 ;  /* 0x0000000224087825 */ /* 0x002fc600078e0258 */
[----:B------:R-:W4:Y:S04]  /*9c90*/  LDL.LU R13, [R1+0x4cc] ;  /* 0x0004cc00010d7983 */ /* 0x000f280000300800 */
[----:B------:R-:W4:Y:S04]  /*9ca0*/  LDL.LU R14, [R1+0x4c8] ;  /* 0x0004c800010e7983 */ /* 0x000f280000300800 */
[----:B------:R-:W4:Y:S04]  /*9cb0*/  LDL.LU R15, [R1+0x3d4] ;  /* 0x0003d400010f7983 */ /* 0x000f280000300800 */
[----:B------:R-:W-:Y:S01]  /*9cc0*/  STL.64 [R1+0x548], R44 ;  /* 0x0005482c01007387 */ /* 0x000fe20000100a00 */
[----:B------:R-:W-:-:S03]  /*9cd0*/  @!P2 IMAD.MOV R48, RZ, RZ, -R48 ;  /* 0x000000ffff30a224 */ /* 0x000fc600078e0a30 */
[----:B------:R-:W-:Y:S01]  /*9ce0*/  STL.64 [R1+0x4d0], R8 ;  /* 0x0004d00801007387 */ /* 0x000fe20000100a00 */
[----:B------:R-:W-:-:S03]  /*9cf0*/  LOP3.LUT P2, RZ, R91, R93, RZ, 0xfc, !PT ;  /* 0x0000005d5bff7212 */ /* 0x000fc6000784fcff */
[----:B------:R-:W-:Y:S04]  /*9d00*/  STS.U16 [R2+UR5+0xc00], R27 ;  /* 0x000c001b02007988 */ /* 0x000fe80008000405 */
[----:B------:R-:W-:Y:S04]  /*9d10*/  STS.U16 [R2+UR5+0x1c00], R92 ;  /* 0x001c005c02007988 */ /* 0x000fe80008000405 */
[----:B------:R-:W-:Y:S04]  /*9d20*/  STL [R1+0x12d0], R0 ;  /* 0x0012d00001007387 */ /* 0x000fe80000100800 */
[----:B------:R-:W4:Y:S04]  /*9d30*/  LDL.LU R7, [R1+0x3d0] ;  /* 0x0003d00001077983 */ /* 0x000f280000300800 */
[----:B--2---:R-:W-:Y:S04]  /*9d40*/  STS.U16 [R2+UR5+0xb800], R85 ;  /* 0x00b8005502007988 */ /* 0x004fe80008000405 */
[----:B---3--:R-:W-:Y:S04]  /*9d50*/  STS.U16 [R2+UR5+0x3c00], R52 ;  /* 0x003c003402007988 */ /* 0x008fe80008000405 */
[----:B----4-:R-:W-:Y:S04]  /*9d60*/  STS.U16 [R2+UR5+0xbc00], R53 ;  /* 0x00bc003502007988 */ /* 0x010fe80008000405 */
[----:B------:R0:W-:Y:S04]  /*9d70*/  STS.U16 [R3+UR5+0x480], R4 ;  /* 0x0004800403007988 */ /* 0x0001e80008000405 */
[----:B0-----:R-:W2:Y:S04]  /*9d80*/  LDL.LU R4, [R1+0x3cc] ;  /* 0x0003cc0001047983 */ /* 0x001ea80000300800 */
[----:B------:R-:W3:Y:S04]  /*9d90*/  LDL.LU R92, [R1+0x3c8] ;  /* 0x0003c800015c7983 */ /* 0x000ee80000300800 */
[----:B------:R-:W4:Y:S04]  /*9da0*/  LDL.LU R93, [R1+0x340] ;  /* 0x00034000015d7983 */ /* 0x000f280000300800 */
[----:B------:R-:W4:Y:S04]  /*9db0*/  LDL.LU R91, [R1+0x33c] ;  /* 0x00033c00015b7983 */ /* 0x000f280000300800 */
[----:B------:R-:W4:Y:S04]  /*9dc0*/  LDL.LU R85, [R1+0x2d4] ;  /* 0x0002d40001557983 */ /* 0x000f280000300800 */
[----:B------:R-:W4:Y:S04]  /*9dd0*/  LDL.LU R52, [R1+0x2d0] ;  /* 0x0002d00001347983 */ /* 0x000f280000300800 */
[----:B------:R-:W4:Y:S01]  /*9de0*/  LDL.LU R53, [R1+0x248] ;  /* 0x0002480001357983 */ /* 0x000f220000300800 */
[----:B------:R-:W-:Y:S01]  /*9df0*/  VIADD R26, R78, 0xffffffe1 ;  /* 0xffffffe14e1a7836 */ /* 0x000fe20000000000 */
[----:B------:R-:W-:-:S02]  /*9e00*/  PRMT R27, RZ, 0x7610, R27 ;  /* 0x00007610ff1b7816 */ /* 0x000fc4000000001b */
[----:B------:R-:W4:Y:S02]  /*9e10*/  LDL.LU R16, [R1+0x244] ;  /* 0x0002440001107983 */ /* 0x000f240000300800 */
[----:B------:R-:W-:Y:S02]  /*9e20*/  ISETP.GE.U32.AND P5, PT, R26, 0x7fffff62, PT ;  /* 0x7fffff621a00780c */ /* 0x000fe40003fa6070 */
[----:B------:R-:W4:Y:S01]  /*9e30*/  LDL.LU R43, [R1+0x240] ;  /* 0x00024000012b7983 */ /* 0x000f220000300800 */
[----:B------:R-:W-:-:S03]  /*9e40*/  PRMT R26, RZ, 0x7610, R26 ;  /* 0x00007610ff1a7816 */ /* 0x000fc6000000001a */
[----:B------:R-:W4:Y:S04]  /*9e50*/  @!P6 LDG.E.U16 R27, desc[UR16][R44.64] ;  /* 0x000000102c1be981 */ /* 0x000f28000c1e1500 */
[----:B------:R-:W4:Y:S04]  /*9e60*/  LDL.LU R79, [R1+0x23c] ;  /* 0x00023c00014f7983 */ /* 0x000f280000300800 */
[----:B------:R0:W4:Y:S04]  /*9e70*/  @!P5 LDG.E.U16 R26, desc[UR16][R8.64] ;  /* 0x00000010081ad981 */ /* 0x000128000c1e1500 */
[----:B------:R-:W4:Y:S04]  /*9e80*/  LDL.LU R45, [R1+0x238] ;  /* 0x00023800012d7983 */ /* 0x000f280000300800 */
[----:B------:R-:W4:Y:S04]  /*9e90*/  LDL.LU R44, [R1+0x1d4] ;  /* 0x0001d400012c7983 */ /* 0x000f280000300800 */
[----:B------:R-:W4:Y:S04]  /*9ea0*/  LDL.LU R80, [R1+0x1d0] ;  /* 0x0001d00001507983 */ /* 0x000f280000300800 */
[----:B------:R-:W4:Y:S04]  /*9eb0*/  LDL.LU R81, [R1+0x1cc] ;  /* 0x0001cc0001517983 */ /* 0x000f280000300800 */
[----:B------:R-:W4:Y:S04]  /*9ec0*/  LDL.LU R82, [R1+0x1c8] ;  /* 0x0001c80001527983 */ /* 0x000f280000300800 */
[----:B------:R-:W4:Y:S04]  /*9ed0*/  LDL.LU R83, [R1+0x1c4] ;  /* 0x0001c40001537983 */ /* 0x000f280000300800 */
[----:B------:R-:W4:Y:S04]  /*9ee0*/  LDL.LU R8, [R1+0x1c0] ;  /* 0x0001c00001087983 */ /* 0x000f280000300800 */
[----:B------:R1:W-:Y:S04]  /*9ef0*/  STS.U16 [R3+UR5+0x8480], R10 ;  /* 0x0084800a03007988 */ /* 0x0003e80008000405 */
[----:B------:R-:W4:Y:S04]  /*9f00*/  LDL.LU R9, [R1+0x1bc] ;  /* 0x0001bc0001097983 */ /* 0x000f280000300800 */
[----:B------:R0:W-:Y:S04]  /*9f10*/  STS.U16 [R3+UR5+0x880], R11 ;  /* 0x0008800b03007988 */ /* 0x0001e80008000405 */
[----:B-1----:R-:W4:Y:S04]  /*9f20*/  LDL.LU R10, [R1+0x1b8] ;  /* 0x0001b800010a7983 */ /* 0x002f280000300800 */
[----:B------:R1:W-:Y:S04]  /*9f30*/  STS.U16 [R3+UR5+0x8880], R12 ;  /* 0x0088800c03007988 */ /* 0x0003e80008000405 */
[----:B0-----:R-:W4:Y:S04]  /*9f40*/  LDL.LU R11, [R1+0x154] ;  /* 0x00015400010b7983 */ /* 0x001f280000300800 */
[----:B------:R0:W-:Y:S04]  /*9f50*/  STS.U16 [R3+UR5+0xc80], R13 ;  /* 0x000c800d03007988 */ /* 0x0001e80008000405 */
[----:B-1----:R-:W4:Y:S04]  /*9f60*/  LDL.LU R12, [R1+0x150] ;  /* 0x00015000010c7983 */ /* 0x002f280000300800 */
[----:B------:R1:W-:Y:S04]  /*9f70*/  STS.U16 [R3+UR5+0x8c80], R14 ;  /* 0x008c800e03007988 */ /* 0x0003e80008000405 */
[----:B0-----:R-:W4:Y:S04]  /*9f80*/  LDL.LU R13, [R1+0x14c] ;  /* 0x00014c00010d7983 */ /* 0x001f280000300800 */
[----:B------:R0:W-:Y:S04]  /*9f90*/  STS.U16 [R3+UR5+0x1080], R15 ;  /* 0x0010800f03007988 */ /* 0x0001e80008000405 */
[----:B-1----:R-:W4:Y:S04]  /*9fa0*/  LDL.LU R14, [R1+0x250] ;  /* 0x00025000010e7983 */ /* 0x002f280000300800 */
[----:B0-----:R-:W4:Y:S04]  /*9fb0*/  LDL.LU R15, [R1+0x24c] ;  /* 0x00024c00010f7983 */ /* 0x001f280000300800 */
[----:B------:R0:W-:Y:S04]  /*9fc0*/  STS.U16 [R3+UR5+0x9080], R7 ;  /* 0x0090800703007988 */ /* 0x0001e80008000405 */
[----:B0-----:R-:W4:Y:S04]  /*9fd0*/  LDL.LU R7, [R1+0x1420] ;  /* 0x0014200001077983 */ /* 0x001f280000300800 */
[----:B--2---:R0:W-:Y:S04]  /*9fe0*/  STS.U16 [R3+UR5+0x1480], R4 ;  /* 0x0014800403007988 */ /* 0x0041e80008000405 */
[----:B---3--:R1:W-:Y:S04]  /*9ff0*/  STS.U16 [R3+UR5+0x9480], R92 ;  /* 0x0094805c03007988 */ /* 0x0083e80008000405 */
[----:B----4-:R2:W-:Y:S04]  /*a000*/  STS.U16 [R3+UR5+0x1880], R93 ;  /* 0x0018805d03007988 */ /* 0x0105e80008000405 */
[----:B0-----:R-:W3:Y:S04]  /*a010*/  LDL.LU R4, [R1+0x141c] ;  /* 0x00141c0001047983 */ /* 0x001ee80000300800 */
[----:B-1----:R-:W4:Y:S04]  /*a020*/  LDL.LU R92, [R1+0x2cc] ;  /* 0x0002cc00015c7983 */ /* 0x002f280000300800 */
[----:B------:R0:W-:Y:S04]  /*a030*/  STS.U16 [R3+UR5+0x9880], R91 ;  /* 0x0098805b03007988 */ /* 0x0001e80008000405 */
[----:B--2---:R-:W2:Y:S04]  /*a040*/  LDL.LU R93, [R1+0x2c8] ;  /* 0x0002c800015d7983 */ /* 0x004ea80000300800 */
[----:B------:R1:W-:Y:S04]  /*a050*/  STS.U16 [R3+UR5+0x1c80], R85 ;  /* 0x001c805503007988 */ /* 0x0003e80008000405 */
[----:B0-----:R-:W3:Y:S04]  /*a060*/  LDL.LU R91, [R1+0x2c4] ;  /* 0x0002c400015b7983 */ /* 0x001ee80000300800 */
[----:B------:R0:W-:Y:S04]  /*a070*/  STS.U16 [R3+UR5+0x9c80], R52 ;  /* 0x009c803403007988 */ /* 0x0001e80008000405 */
[----:B-1----:R-:W3:Y:S04]  /*a080*/  LDL.LU R85, [R1+0x2c0] ;  /* 0x0002c00001557983 */ /* 0x002ee80000300800 */
[----:B------:R1:W-:Y:S04]  /*a090*/  STS.U16 [R3+UR5+0x2080], R53 ;  /* 0x0020803503007988 */ /* 0x0003e80008000405 */
[----:B0-----:R-:W3:Y:S04]  /*a0a0*/  LDL.LU R52, [R1+0x2bc] ;  /* 0x0002bc0001347983 */ /* 0x001ee80000300800 */
[----:B-1----:R-:W3:Y:S04]  /*a0b0*/  LDL.LU R53, [R1+0x2b8] ;  /* 0x0002b80001357983 */ /* 0x002ee80000300800 */
[----:B------:R-:W-:Y:S04]  /*a0c0*/  STS.U16 [R3+UR5+0xa080], R16 ;  /* 0x00a0801003007988 */ /* 0x000fe80008000405 */
[----:B------:R-:W-:Y:S04]  /*a0d0*/  STS.U16 [R3+UR5+0x2480], R43 ;  /* 0x0024802b03007988 */ /* 0x000fe80008000405 */
[----:B------:R-:W-:Y:S04]  /*a0e0*/  STS.U16 [R3+UR5+0xa480], R79 ;  /* 0x00a4804f03007988 */ /* 0x000fe80008000405 */
[----:B------:R-:W-:Y:S04]  /*a0f0*/  STS.U16 [R3+UR5+0x2880], R45 ;  /* 0x0028802d03007988 */ /* 0x000fe80008000405 */
[----:B------:R-:W-:Y:S04]  /*a100*/  STS.U16 [R3+UR5+0xa880], R44 ;  /* 0x00a8802c03007988 */ /* 0x000fe80008000405 */
[----:B------:R0:W-:Y:S04]  /*a110*/  STS.U16 [R3+UR5+0x2c80], R80 ;  /* 0x002c805003007988 */ /* 0x0001e80008000405 */
[----:B------:R1:W-:Y:S04]  /*a120*/  STS.U16 [R3+UR5+0xac80], R81 ;  /* 0x00ac805103007988 */ /* 0x0003e80008000405 */
[----:B------:R0:W-:Y:S04]  /*a130*/  STS.U16 [R3+UR5+0x3080], R82 ;  /* 0x0030805203007988 */ /* 0x0001e80008000405 */
[----:B------:R-:W-:Y:S04]  /*a140*/  STS.U16 [R3+UR5+0xb080], R83 ;  /* 0x00b0805303007988 */ /* 0x000fe80008000405 */
[----:B------:R-:W-:Y:S04]  /*a150*/  STS.U16 [R3+UR5+0x3480], R8 ;  /* 0x0034800803007988 */ /* 0x000fe80008000405 */
[----:B------:R-:W-:Y:S04]  /*a160*/  STS.U16 [R3+UR5+0xb480], R9 ;  /* 0x00b4800903007988 */ /* 0x000fe80008000405 */
[----:B------:R-:W-:Y:S04]  /*a170*/  STS.U16 [R3+UR5+0x3880], R10 ;  /* 0x0038800a03007988 */ /* 0x000fe80008000405 */
[----:B------:R-:W-:Y:S04]  /*a180*/  STS.U16 [R3+UR5+0xb880], R11 ;  /* 0x00b8800b03007988 */ /* 0x000fe80008000405 */
[----:B------:R-:W-:Y:S04]  /*a190*/  STS.U16 [R3+UR5+0x3c80], R12 ;  /* 0x003c800c03007988 */ /* 0x000fe80008000405 */
[----:B------:R-:W-:Y:S04]  /*a1a0*/  STS.U16 [R3+UR5+0xbc80], R13 ;  /* 0x00bc800d03007988 */ /* 0x000fe80008000405 */
[----:B0-----:R-:W3:Y:S04]  /*a1b0*/  LDL.LU R80, [R1+0x354] ;  /* 0x0003540001507983 */ /* 0x001ee80000300800 */
[----:B------:R-:W-:Y:S04]  /*a1c0*/  STS.U16 [R3+UR5+0x80], R14 ;  /* 0x0000800e03007988 */ /* 0x000fe80008000405 */
[----:B------:R0:W-:Y:S04]  /*a1d0*/  STS.U16 [R3+UR5+0x8080], R15 ;  /* 0x0080800f03007988 */ /* 0x0001e80008000405 */
[----:B-1----:R-:W3:Y:S04]  /*a1e0*/  LDL.LU R81, [R1+0x350] ;  /* 0x0003500001517983 */ /* 0x002ee80000300800 */
[----:B------:R-:W3:Y:S01]  /*a1f0*/  LDL.LU R82, [R1+0x34c] ;  /* 0x00034c0001527983 */ /* 0x000ee20000300800 */
[----:B0-----:R-:W-:-:S03]  /*a200*/  LOP3.LUT R3, R2, 0x20, RZ, 0x3c, !PT ;  /* 0x0000002002037812 */ /* 0x001fc600078e3cff */
[----:B------:R-:W3:Y:S04]  /*a210*/  LDL.LU R83, [R1+0x348] ;  /* 0x0003480001537983 */ /* 0x000ee80000300800 */
[----:B------:R-:W3:Y:S04]  /*a220*/  LDL.LU R8, [R1+0x344] ;  /* 0x0003440001087983 */ /* 0x000ee80000300800 */
[----:B------:R-:W3:Y:S04]  /*a230*/  LDL.LU R9, [R1+0x338] ;  /* 0x0003380001097983 */ /* 0x000ee80000300800 */
[----:B----4-:R-:W-:Y:S04]  /*a240*/  STS.U16 [R3+UR5+0x100], R92 ;  /* 0x0001005c03007988 */ /* 0x010fe80008000405 */
[----:B--2---:R-:W-:Y:S04]  /*a250*/  STS.U16 [R3+UR5+0x8100], R93 ;  /* 0x0081005d03007988 */ /* 0x004fe80008000405 */
[----:B---3--:R-:W-:Y:S04]  /*a260*/  STS.U16 [R3+UR5+0x500], R91 ;  /* 0x0005005b03007988 */ /* 0x008fe80008000405 */
[----:B------:R-:W-:Y:S04]  /*a270*/  STS.U16 [R3+UR5+0x8500], R85 ;  /* 0x0085005503007988 */ /* 0x000fe80008000405 */
[----:B------:R-:W-:Y:S04]  /*a280*/  STS.U16 [R3+UR5+0x900], R52 ;  /* 0x0009003403007988 */ /* 0x000fe80008000405 */
[----:B------:R-:W-:Y:S04]  /*a290*/  STS.U16 [R3+UR5+0x8900], R53 ;  /* 0x0089003503007988 */ /* 0x000fe80008000405 */
[----:B------:R0:W-:Y:S04]  /*a2a0*/  STS.U16 [R3+UR5+0xd00], R4 ;  /* 0x000d000403007988 */ /* 0x0001e80008000405 */
[----:B0-----:R-:W2:Y:S01]  /*a2b0*/  LDL.LU R4, [R1+0x1418] ;  /* 0x0014180001047983 */ /* 0x001ea20000300800 */
[----:B------:R-:W-:-:S03]  /*a2c0*/  PRMT R7, RZ, 0x7610, R7 ;  /* 0x00007610ff077816 */ /* 0x000fc60000000007 */
[----:B------:R-:W3:Y:S04]  /*a2d0*/  LDL.LU R10, [R1+0x4c4] ;  /* 0x0004c400010a7983 */ /* 0x000ee80000300800 */
[----:B------:R-:W4:Y:S04]  /*a2e0*/  LDL.LU R11, [R1+0x4c0] ;  /* 0x0004c000010b7983 */ /* 0x000f280000300800 */
[----:B------:R-:W3:Y:S04]  /*a2f0*/  LDL.LU R12, [R1+0x4bc] ;  /* 0x0004bc00010c7983 */ /* 0x000ee80000300800 */
[----:B------:R-:W3:Y:S04]  /*a300*/  LDL.LU R13, [R1+0x4b8] ;  /* 0x0004b800010d7983 */ /* 0x000ee80000300800 */
[----:B------:R-:W3:Y:S04]  /*a310*/  LDL.LU R14, [R1+0x454] ;  /* 0x00045400010e7983 */ /* 0x000ee80000300800 */
[----:B------:R-:W3:Y:S04]  /*a320*/  LDL.LU R15, [R1+0x450] ;  /* 0x00045000010f7983 */ /* 0x000ee80000300800 */
[----:B------:R-:W3:Y:S04]  /*a330*/  LDL.LU R92, [R1+0x44c] ;  /* 0x00044c00015c7983 */ /* 0x000ee80000300800 */
[----:B------:R-:W4:Y:S04]  /*a340*/  LDL.LU R93, [R1+0x448] ;  /* 0x00044800015d7983 */ /* 0x000f280000300800 */
[----:B------:R-:W4:Y:S04]  /*a350*/  LDL.LU R91, [R1+0x444] ;  /* 0x00044400015b7983 */ /* 0x000f280000300800 */
[----:B------:R-:W4:Y:S04]  /*a360*/  LDL.LU R85, [R1+0x440] ;  /* 0x0004400001557983 */ /* 0x000f280000300800 */
[----:B------:R-:W4:Y:S04]  /*a370*/  LDL.LU R52, [R1+0x43c] ;  /* 0x00043c0001347983 */ /* 0x000f280000300800 */
[----:B------:R-:W4:Y:S04]  /*a380*/  LDL.LU R53, [R1+0x438] ;  /* 0x0004380001357983 */ /* 0x000f280000300800 */
[----:B------:R-:W-:Y:S04]  /*a390*/  STS.U16 [R3+UR5+0x8d00], R80 ;  /* 0x008d005003007988 */ /* 0x000fe80008000405 */
[----:B------:R-:W-:Y:S04]  /*a3a0*/  STS.U16 [R3+UR5+0x1100], R81 ;  /* 0x0011005103007988 */ /* 0x000fe80008000405 */
[----:B------:R-:W-:Y:S04]  /*a3b0*/  STS.U16 [R3+UR5+0x9100], R82 ;  /* 0x0091005203007988 */ /* 0x000fe80008000405 */
[----:B------:R-:W-:Y:S04]  /*a3c0*/  STS.U16 [R3+UR5+0x1500], R83 ;  /* 0x0015005303007988 */ /* 0x000fe80008000405 */
[----:B------:R-:W-:Y:S04]  /*a3d0*/  STS.U16 [R3+UR5+0x9500], R8 ;  /* 0x0095000803007988 */ /* 0x000fe80008000405 */
[----:B------:R0:W-:Y:S01]  /*a3e0*/  STS.U16 [R3+UR5+0x1900], R9 ;  /* 0x0019000903007988 */ /* 0x0001e20008000405 */
[----:B--2---:R-:W-:-:S02]  /*a3f0*/  IMAD.MOV.U32 R43, RZ, RZ, R4 ;  /* 0x000000ffff2b7224 */ /* 0x004fc400078e0004 */
[----:B------:R-:W-:-:S03]  /*a400*/  VIADD R4, R78, 0xfffffff8 ;  /* 0xfffffff84e047836 */ /* 0x000fc60000000000 */
[----:B------:R-:W-:Y:S02]  /*a410*/  @!P0 IADD3 R43, PT, PT, -R43, RZ, RZ ;  /* 0x000000ff2b2b8210 */ /* 0x000fe40007ffe1ff */
[----:B------:R-:W-:Y:S01]  /*a420*/  ISETP.GE.U32.AND P0, PT, R4, 0x7fffff79, PT ;  /* 0x7fffff790400780c */ /* 0x000fe20003f06070 */
[----:B------:R-:W-:-:S04]  /*a430*/  IMAD R4, R90, 0x7, RZ ;  /* 0x000000075a047824 */ /* 0x000fc800078e02ff */
[----:B0-----:R-:W-:-:S04]  /*a440*/  IMAD.WIDE R8, R4, 0x2, R86 ;  /* 0x0000000204087825 */ /* 0x001fc800078e0256 */
[----:B------:R-:W-:-:S04]  /*a450*/  IMAD.WIDE R44, R4, 0x2, R88 ;  /* 0x00000002042c7825 */ /* 0x000fc800078e0258 */
[----:B------:R-:W2:Y:S04]  /*a460*/  @!P0 LDG.E.U16 R6, desc[UR16][R8.64] ;  /* 0x0000001008068981 */ /* 0x000ea8000c1e1500 */
[----:B------:R-:W2:Y:S04]  /*a470*/  @!P0 LDG.E.U16 R7, desc[UR16][R44.64] ;  /* 0x000000102c078981 */ /* 0x000ea8000c1e1500 */
[----:B---3--:R-:W-:Y:S04]  /*a480*/  STS.U16 [R3+UR5+0x9900], R10 ;  /* 0x0099000a03007988 */ /* 0x008fe80008000405 */
[----:B----4-:R-:W-:Y:S04]  /*a490*/  STS.U16 [R3+UR5+0x1d00], R11 ;  /* 0x001d000b03007988 */ /* 0x010fe80008000405 */
[----:B------:R-:W-:Y:S04]  /*a4a0*/  STS.U16 [R3+UR5+0x9d00], R12 ;  /* 0x009d000c03007988 */ /* 0x000fe80008000405 */
[----:B------:R-:W-:Y:S04]  /*a4b0*/  STL.64 [R1+0x640], R44 ;  /* 0x0006402c01007387 */ /* 0x000fe80000100a00 */
[----:B------:R-:W-:Y:S04]  /*a4c0*/  STS.U16 [R3+UR5+0x2100], R13 ;  /* 0x0021000d03007988 */ /* 0x000fe80008000405 */
[----:B------:R-:W-:Y:S04]  /*a4d0*/  STL.64 [R1+0x638], R8 ;  /* 0x0006380801007387 */ /* 0x000fe80000100a00 */
[----:B------:R-:W-:Y:S04]  /*a4e0*/  STS.U16 [R3+UR5+0xa100], R14 ;  /* 0x00a1000e03007988 */ /* 0x000fe80008000405 */
[----:B------:R-:W-:Y:S04]  /*a4f0*/  STS.U16 [R3+UR5+0x2500], R15 ;  /* 0x0025000f03007988 */ /* 0x000fe80008000405 */
[----:B------:R-:W-:Y:S04]  /*a500*/  STS.U16 [R3+UR5+0xa500], R92 ;  /* 0x00a5005c03007988 */ /* 0x000fe80008000405 */
[----:B------:R-:W-:Y:S04]  /*a510*/  STS.U16 [R3+UR5+0x2900], R93 ;  /* 0x0029005d03007988 */ /* 0x000fe80008000405 */
[----:B------:R-:W-:Y:S04]  /*a520*/  STS.U16 [R3+UR5+0xa900], R91 ;  /* 0x00a9005b03007988 */ /* 0x000fe80008000405 */
[----:B------:R-:W-:Y:S04]  /*a530*/  STS.U16 [R3+UR5+0x2d00], R85 ;  /* 0x002d005503007988 */ /* 0x000fe80008000405 */
[----:B------:R-:W-:Y:S04]  /*a540*/  STS.U16 [R3+UR5+0xad00], R52 ;  /* 0x00ad003403007988 */ /* 0x000fe80008000405 */
[----:B------:R-:W-:Y:S04]  /*a550*/  STS.U16 [R3+UR5+0x3100], R53 ;  /* 0x0031003503007988 */ /* 0x000fe80008000405 */
[----:B--2---:R0:W-:Y:S04]  /*a560*/  STL [R1+0x8c0], R6 ;  /* 0x0008c00601007387 */ /* 0x0041e80000100800 */
[----:B0-----:R-:W2:Y:S04]  /*a570*/  LDL.LU R6, [R1+0x758] ;  /* 0x0007580001067983 */ /* 0x001ea80000300800 */
[----:B------:R0:W-:Y:S04]  /*a580*/  STL [R1+0x8c4], R7 ;  /* 0x0008c40701007387 */ /* 0x0001e80000100800 */
[----:B0-----:R-:W3:Y:S04]  /*a590*/  LDL.LU R7, [R1+0x754] ;  /* 0x0007540001077983 */ /* 0x001ee80000300800 */
[----:B------:R-:W4:Y:S04]  /*a5a0*/  LDL.LU R13, [R1+0x750] ;  /* 0x00075000010d7983 */ /* 0x000f280000300800 */
[----:B------:R-:W4:Y:S04]  /*a5b0*/  LDL.LU R8, [R1+0x768] ;  /* 0x0007680001087983 */ /* 0x000f280000300800 */
[----:B------:R-:W4:Y:S04]  /*a5c0*/  LDL.LU R52, [R1+0x764] ;  /* 0x0007640001347983 */ /* 0x000f280000300800 */
[----:B------:R-:W4:Y:S04]  /*a5d0*/  LDL.LU R9, [R1+0x760] ;  /* 0x0007600001097983 */ /* 0x000f280000300800 */
[----:B------:R-:W4:Y:S01]  /*a5e0*/  LDL.LU R53, [R1+0x75c] ;  /* 0x00075c0001357983 */ /* 0x000f220000300800 */
[----:B------:R-:W-:-:S02]  /*a5f0*/  VIADD R4, R78, 0xffffffe8 ;  /* 0xffffffe84e047836 */ /* 0x000fc40000000000 */
[----:B------:R-:W-:Y:S01]  /*a600*/  VIADD R16, R78, 0xfffffff0 ;  /* 0xfffffff04e107836 */ /* 0x000fe20000000000 */
[----:B------:R-:W-:Y:S01]  /*a610*/  PRMT R41, RZ, 0x7610, R41 ;  /* 0x00007610ff297816 */ /* 0x000fe20000000029 */
[----:B------:R-:W4:Y:S01]  /*a620*/  LDL.LU R10, [R1+0x7e8] ;  /* 0x0007e800010a7983 */ /* 0x000f220000300800 */
[----:B------:R-:W-:Y:S02]  /*a630*/  ISETP.GE.U32.AND P0, PT, R4, 0x7fffff69, PT ;  /* 0x7fffff690400780c */ /* 0x000fe40003f06070 */
[----:B------:R-:W-:Y:S01]  /*a640*/  ISETP.GE.U32.AND P6, PT, R16, 0x7fffff71, PT ;  /* 0x7fffff711000780c */ /* 0x000fe20003fc6070 */
[C---:B------:R-:W-:Y:S01]  /*a650*/  IMAD R16, R90.reuse, 0x17, RZ ;  /* 0x000000175a107824 */ /* 0x040fe200078e02ff */
[----:B------:R-:W-:Y:S01]  /*a660*/  PRMT R77, RZ, 0x7610, R77 ;  /* 0x00007610ff4d7816 */ /* 0x000fe2000000004d */
[----:B------:R-:W-:Y:S01]  /*a670*/  IMAD R4, R90, 0xf, RZ ;  /* 0x0000000f5a047824 */ /* 0x000fe200078e02ff */
[----:B------:R-:W4:Y:S01]  /*a680*/  LDL.LU R11, [R1+0x7e4] ;  /* 0x0007e400010b7983 */ /* 0x000f220000300800 */
[----:B------:R-:W-:Y:S01]  /*a690*/  IMAD.WIDE R80, R16, 0x2, R88 ;  /* 0x0000000210507825 */ /* 0x000fe200078e0258 */
[----:B------:R-:W-:-:S02]  /*a6a0*/  PRMT R42, RZ, 0x7610, R42 ;  /* 0x00007610ff2a7816 */ /* 0x000fc4000000002a */
[----:B------:R-:W4:Y:S01]  /*a6b0*/  LDL.LU R12, [R1+0x7e0] ;  /* 0x0007e000010c7983 */ /* 0x000f220000300800 */
[----:B------:R-:W-:-:S03]  /*a6c0*/  IMAD.WIDE R82, R4, 0x2, R88 ;  /* 0x0000000204527825 */ /* 0x000fc600078e0258 */
[----:B------:R-:W4:Y:S01]  /*a6d0*/  LDL.LU R14, [R1+0x7dc] ;  /* 0x0007dc00010e7983 */ /* 0x000f220000300800 */
[----:B------:R-:W-:-:S03]  /*a6e0*/  IMAD.WIDE R44, R4, 0x2, R86 ;  /* 0x00000002042c7825 */ /* 0x000fc600078e0256 */
[----:B------:R-:W4:Y:S04]  /*a6f0*/  @!P0 LDG.E.U16 R41, desc[UR16][R80.64] ;  /* 0x0000001050298981 */ /* 0x000f28000c1e1500 */
[----:B------:R-:W4:Y:S04]  /*a700*/  LDL.LU R15, [R1+0x7d8] ;  /* 0x0007d800010f7983 */ /* 0x000f280000300800 */
[----:B------:R-:W4:Y:S04]  /*a710*/  LDL.LU R92, [R1+0x7d4] ;  /* 0x0007d400015c7983 */ /* 0x000f280000300800 */
[----:B------:R-:W4:Y:S04]  /*a720*/  @!P6 LDG.E.U16 R77, desc[UR16][R82.64] ;  /* 0x00000010524de981 */ /* 0x000f28000c1e1500 */
[----:B------:R-:W4:Y:S01]  /*a730*/  LDL.LU R93, [R1+0x7d0] ;  /* 0x0007d000015d7983 */ /* 0x000f220000300800 */
[----:B------:R-:W-:-:S03]  /*a740*/  PRMT R5, RZ, 0x7610, R5 ;  /* 0x00007610ff057816 */ /* 0x000fc60000000005 */
[----:B------:R-:W4:Y:S04]  /*a750*/  LDL.LU R91, [R1+0x7cc] ;  /* 0x0007cc00015b7983 */ /* 0x000f280000300800 */
[----:B------:R0:W4:Y:S04]  /*a760*/  @!P6 LDG.E.U16 R42, desc[UR16][R44.64] ;  /* 0x000000102c2ae981 */ /* 0x000128000c1e1500 */
[----:B------:R-:W4:Y:S04]  /*a770*/  LDL.LU R85, [R1+0x7c8] ;  /* 0x0007c80001557983 */ /* 0x000f280000300800 */
[----:B------:R-:W-:Y:S04]  /*a780*/  STL.64 [R1+0x5c0], R82 ;  /* 0x0005c05201007387 */ /* 0x000fe80000100a00 */
[----:B------:R0:W-:Y:S02]  /*a790*/  STL.64 [R1+0x5b8], R44 ;  /* 0x0005b82c01007387 */ /* 0x0001e40000100a00 */
[----:B0-----:R-:W-:-:S05]  /*a7a0*/  IMAD.WIDE R44, R16, 0x2, R86 ;  /* 0x00000002102c7825 */ /* 0x001fca00078e0256 */
[----:B------:R-:W4:Y:S04]  /*a7b0*/  @!P0 LDG.E.U16 R5, desc[UR16][R44.64] ;  /* 0x000000102c058981 */ /* 0x000f28000c1e1500 */
[----:B------:R-:W-:Y:S04]  /*a7c0*/  STL.64 [R1+0x540], R80 ;  /* 0x0005405001007387 */ /* 0x000fe80000100a00 */
[----:B------:R-:W-:Y:S04]  /*a7d0*/  STL.64 [R1+0x538], R44 ;  /* 0x0005382c01007387 */ /* 0x000fe80000100a00 */
[----:B--2---:R-:W-:Y:S04]  /*a7e0*/  STS.U16 [R3+UR5+0xb100], R6 ;  /* 0x00b1000603007988 */ /* 0x004fe80008000405 */
[----:B---3--:R-:W-:Y:S04]  /*a7f0*/  STS.U16 [R3+UR5+0x3500], R7 ;  /* 0x0035000703007988 */ /* 0x008fe80008000405 */
[----:B----4-:R-:W-:Y:S04]  /*a800*/  STS.U16 [R3+UR5+0xb500], R13 ;  /* 0x00b5000d03007988 */ /* 0x010fe80008000405 */
[----:B------:R-:W-:Y:S04]  /*a810*/  STS.U16 [R3+UR5+0x3900], R8 ;  /* 0x0039000803007988 */ /* 0x000fe80008000405 */
[----:B------:R0:W-:Y:S04]  /*a820*/  STS.U16 [R3+UR5+0xb900], R52 ;  /* 0x00b9003403007988 */ /* 0x0001e80008000405 */
[----:B------:R-:W-:Y:S04]  /*a830*/  STS.U16 [R3+UR5+0x3d00], R9 ;  /* 0x003d000903007988 */ /* 0x000fe80008000405 */
[----:B------:R1:W-:Y:S04]  /*a840*/  STS.U16 [R3+UR5+0xbd00], R53 ;  /* 0x00bd003503007988 */ /* 0x0003e80008000405 */
[----:B0-----:R-:W2:Y:S04]  /*a850*/  LDL.LU R52, [R1+0x7c4] ;  /* 0x0007c40001347983 */ /* 0x001ea80000300800 */
[----:B-1----:R-:W3:Y:S01]  /*a860*/  LDL.LU R53, [R1+0x7c0] ;  /* 0x0007c00001357983 */ /* 0x002ee20000300800 */
[----:B------:R-:W-:-:S03]  /*a870*/  VIADD R4, R78, 0xffffffe0 ;  /* 0xffffffe04e047836 */ /* 0x000fc60000000000 */
[----:B------:R0:W-:Y:S04]  /*a880*/  STL [R1+0x8b4], R41 ;  /* 0x0008b42901007387 */ /* 0x0001e80000100800 */
[----:B0-----:R-:W4:Y:S04]  /*a890*/  LDL.LU R41, [R1+0x7bc] ;  /* 0x0007bc0001297983 */ /* 0x001f280000300800 */
[----:B------:R0:W-:Y:S04]  /*a8a0*/  STL [R1+0x8bc], R77 ;  /* 0x0008bc4d01007387 */ /* 0x0001e80000100800 */
[----:B0-----:R-:W4:Y:S04]  /*a8b0*/  LDL.LU R77, [R1+0x7b8] ;  /* 0x0007b800014d7983 */ /* 0x001f280000300800 */
[----:B------:R0:W-:Y:S01]  /*a8c0*/  STL [R1+0x8b8], R42 ;  /* 0x0008b82a01007387 */ /* 0x0001e20000100800 */
[----:B------:R-:W-:-:S03]  /*a8d0*/  ISETP.GE.U32.AND P6, PT, R4, 0x7fffff61, PT ;  /* 0x7fffff610400780c */ /* 0x000fc60003fc6070 */
[----:B0-----:R-:W4:Y:S04]  /*a8e0*/  LDL.LU R42, [R1+0x7b4] ;  /* 0x0007b400012a7983 */ /* 0x001f280000300800 */
[----:B------:R-:W4:Y:S04]  /*a8f0*/  LDL.LU R79, [R1+0x7a8] ;  /* 0x0007a800014f7983 */ /* 0x000f280000300800 */
[----:B------:R-:W4:Y:S04]  /*a900*/  LDL.LU R44, [R1+0x7a4] ;  /* 0x0007a400012c7983 */ /* 0x000f280000300800 */
[----:B------:R-:W4:Y:S04]  /*a910*/  LDL.LU R45, [R1+0x798] ;  /* 0x00079800012d7983 */ /* 0x000f280000300800 */
[----:B------:R-:W4:Y:S04]  /*a920*/  LDL.LU R80, [R1+0x794] ;  /* 0x0007940001507983 */ /* 0x000f280000300800 */
[----:B------:R-:W4:Y:S01]  /*a930*/  LDL.LU R81, [R1+0x790] ;  /* 0x0007900001517983 */ /* 0x000f220000300800 */
[----:B------:R-:W-:-:S03]  /*a940*/  VIADD R4, R78, 0xffffffd9 ;  /* 0xffffffd94e047836 */ /* 0x000fc60000000000 */
[----:B------:R-:W4:Y:S01]  /*a950*/  LDL.LU R82, [R1+0x78c] ;  /* 0x00078c0001527983 */ /* 0x000f220000300800 */
[----:B------:R-:W-:-:S03]  /*a960*/  LOP3.LUT R13, R2, 0x30, RZ, 0x3c, !PT ;  /* 0x00000030020d7812 */ /* 0x000fc600078e3cff */
[----:B------:R-:W4:Y:S04]  /*a970*/  LDL.LU R83, [R1+0x788] ;  /* 0x0007880001537983 */ /* 0x000f280000300800 */
[----:B------:R0:W-:Y:S01]  /*a980*/  STL [R1+0x8b0], R5 ;  /* 0x0008b00501007387 */ /* 0x0001e20000100800 */
[----:B------:R-:W-:-:S03]  /*a990*/  ISETP.GE.U32.AND P0, PT, R4, 0x7fffff5a, PT ;  /* 0x7fffff5a0400780c */ /* 0x000fc60003f06070 */
[----:B------:R1:W-:Y:S04]  /*a9a0*/  STS.U16 [R13+UR5+0x180], R10 ;  /* 0x0001800a0d007988 */ /* 0x0003e80008000405 */
[----:B0-----:R-:W4:Y:S04]  /*a9b0*/  LDL.LU R5, [R1+0x784] ;  /* 0x0007840001057983 */ /* 0x001f280000300800 */
[----:B------:R-:W4:Y:S04]  /*a9c0*/  LDL.LU R6, [R1+0x780] ;  /* 0x0007800001067983 */ /* 0x000f280000300800 */
[----:B------:R-:W4:Y:S04]  /*a9d0*/  LDL.LU R7, [R1+0x77c] ;  /* 0x00077c0001077983 */ /* 0x000f280000300800 */
[----:B------:R-:W4:Y:S04]  /*a9e0*/  LDL.LU R3, [R1+0x778] ;  /* 0x0007780001037983 */ /* 0x000f280000300800 */
[----:B------:R-:W4:Y:S04]  /*a9f0*/  LDL.LU R8, [R1+0x774] ;  /* 0x0007740001087983 */ /* 0x000f280000300800 */
[----:B------:R-:W4:Y:S04]  /*aa00*/  LDL.LU R9, [R1+0x770] ;  /* 0x0007700001097983 */ /* 0x000f280000300800 */
        /* <DEDUP_REMOVED lines=17> */
[----:B-1----:R-:W4:Y:S04]  /*ab20*/  LDL.LU R85, [R1+0x858] ;  /* 0x0008580001557983 */ /* 0x002f280000300800 */
[----:B--2---:R0:W-:Y:S04]  /*ab30*/  STS.U16 [R13+UR5+0x9180], R52 ;  /* 0x009180340d007988 */ /* 0x0041e80008000405 */
[----:B---3--:R1:W-:Y:S04]  /*ab40*/  STS.U16 [R13+UR5+0x1580], R53 ;  /* 0x001580350d007988 */ /* 0x0083e80008000405 */
[----:B0-----:R-:W2:Y:S04]  /*ab50*/  LDL.LU R52, [R1+0x854] ;  /* 0x0008540001347983 */ /* 0x001ea80000300800 */
[----:B-1----:R-:W3:Y:S04]  /*ab60*/  LDL.LU R53, [R1+0x850] ;  /* 0x0008500001357983 */ /* 0x002ee80000300800 */
[----:B------:R-:W3:Y:S04]  /*ab70*/  LDL.LU R16, [R1+0x84c] ;  /* 0x00084c0001107983 */ /* 0x000ee80000300800 */
[----:B----4-:R0:W-:Y:S04]  /*ab80*/  STS.U16 [R13+UR5+0x9580], R41 ;  /* 0x009580290d007988 */ /* 0x0101e80008000405 */
[----:B0-----:R-:W4:Y:S04]  /*ab90*/  LDL.LU R41, [R1+0x1414] ;  /* 0x0014140001297983 */ /* 0x001f280000300800 */
[----:B------:R0:W-:Y:S04]  /*aba0*/  STS.U16 [R13+UR5+0x1980], R77 ;  /* 0x0019804d0d007988 */ /* 0x0001e80008000405 */
[----:B0-----:R-:W4:Y:S04]  /*abb0*/  LDL.LU R77, [R1+0x1410] ;  /* 0x00141000014d7983 */ /* 0x001f280000300800 */
[----:B------:R0:W-:Y:S04]  /*abc0*/  STS.U16 [R13+UR5+0x9980], R42 ;  /* 0x0099802a0d007988 */ /* 0x0001e80008000405 */
[----:B------:R1:W-:Y:S04]  /*abd0*/  STS.U16 [R13+UR5+0x1d80], R79 ;  /* 0x001d804f0d007988 */ /* 0x0003e80008000405 */
[----:B------:R1:W-:Y:S04]  /*abe0*/  STS.U16 [R13+UR5+0x9d80], R44 ;  /* 0x009d802c0d007988 */ /* 0x0003e80008000405 */
[----:B0-----:R-:W4:Y:S04]  /*abf0*/  LDL.LU R42, [R1+0x140c] ;  /* 0x00140c00012a7983 */ /* 0x001f280000300800 */
[----:B-1----:R-:W4:Y:S04]  /*ac00*/  LDL.LU R79, [R1+0x1408] ;  /* 0x00140800014f7983 */ /* 0x002f280000300800 */
[----:B------:R0:W-:Y:S04]  /*ac10*/  STS.U16 [R13+UR5+0x2180], R45 ;  /* 0x0021802d0d007988 */ /* 0x0001e80008000405 */
[----:B------:R-:W4:Y:S04]  /*ac20*/  LDL.LU R44, [R1+0x1404] ;  /* 0x00140400012c7983 */ /* 0x000f280000300800 */
        /* <DEDUP_REMOVED lines=22> */
[----:B------:R0:W-:Y:S01]  /*ad90*/  STS.U16 [R13+UR5+0x3980], R10 ;  /* 0x0039800a0d007988 */ /* 0x0001e20008000405 */
[----:B-1----:R-:W-:-:S03]  /*ada0*/  LOP3.LUT R4, R2, 0x40, RZ, 0x3c, !PT ;  /* 0x0000004002047812 */ /* 0x002fc600078e3cff */
[----:B------:R1:W-:Y:S04]  /*adb0*/  STS.U16 [R13+UR5+0xb980], R11 ;  /* 0x00b9800b0d007988 */ /* 0x0003e80008000405 */
[----:B------:R1:W-:Y:S04]  /*adc0*/  STS.U16 [R13+UR5+0x3d80], R12 ;  /* 0x003d800c0d007988 */ /* 0x0003e80008000405 */
[----:B0-----:R-:W4:Y:S04]  /*add0*/  LDL.LU R10, [R1+0x13d4] ;  /* 0x0013d400010a7983 */ /* 0x001f280000300800 */
[----:B-1----:R-:W4:Y:S04]  /*ade0*/  LDL.LU R11, [R1+0x13d0] ;  /* 0x0013d000010b7983 */ /* 0x002f280000300800 */
[----:B------:R-:W4:Y:S04]  /*adf0*/  LDL.LU R12, [R1+0x13cc] ;  /* 0x0013cc00010c7983 */ /* 0x000f280000300800 */
[----:B------:R0:W-:Y:S04]  /*ae00*/  STS.U16 [R13+UR5+0xbd80], R14 ;  /* 0x00bd800e0d007988 */ /* 0x0001e80008000405 */
[----:B------:R1:W-:Y:S04]  /*ae10*/  STS.U16 [R4+UR5+0x200], R15 ;  /* 0x0002000f04007988 */ /* 0x0003e80008000405 */
[----:B------:R1:W-:Y:S04]  /*ae20*/  STS.U16 [R4+UR5+0x8200], R92 ;  /* 0x0082005c04007988 */ /* 0x0003e80008000405 */
[----:B0-----:R-:W4:Y:S04]  /*ae30*/  LDL.LU R13, [R1+0x13c8] ;  /* 0x0013c800010d7983 */ /* 0x001f280000300800 */
[----:B------:R-:W4:Y:S04]  /*ae40*/  LDL.LU R14, [R1+0x13c4] ;  /* 0x0013c400010e7983 */ /* 0x000f280000300800 */
[----:B-1----:R-:W4:Y:S04]  /*ae50*/  LDL.LU R15, [R1+0x13c0] ;  /* 0x0013c000010f7983 */ /* 0x002f280000300800 */
[----:B------:R-:W4:Y:S04]  /*ae60*/  LDL.LU R92, [R1+0x13bc] ;  /* 0x0013bc00015c7983 */ /* 0x000f280000300800 */
[----:B------:R0:W-:Y:S04]  /*ae70*/  STS.U16 [R4+UR5+0x600], R93 ;  /* 0x0006005d04007988 */ /* 0x0001e80008000405 */
[----:B------:R1:W-:Y:S04]  /*ae80*/  STS.U16 [R4+UR5+0x8600], R91 ;  /* 0x0086005b04007988 */ /* 0x0003e80008000405 */
[----:B------:R1:W-:Y:S04]  /*ae90*/  STS.U16 [R4+UR5+0xa00], R85 ;  /* 0x000a005504007988 */ /* 0x0003e80008000405 */
[----:B0-----:R-:W4:Y:S04]  /*aea0*/  LDL.LU R93, [R1+0x13b8] ;  /* 0x0013b800015d7983 */ /* 0x001f280000300800 */
[----:B-1----:R-:W4:Y:S04]  /*aeb0*/  LDL.LU R91, [R1+0x13b4] ;  /* 0x0013b400015b7983 */ /* 0x002f280000300800 */
[----:B------:R-:W4:Y:S04]  /*aec0*/  LDL.LU R85, [R1+0x13b0] ;  /* 0x0013b00001557983 */ /* 0x000f280000300800 */
[----:B--2---:R0:W-:Y:S04]  /*aed0*/  STS.U16 [R4+UR5+0x8a00], R52 ;  /* 0x008a003404007988 */ /* 0x0041e80008000405 */
[----:B---3--:R1:W-:Y:S04]  /*aee0*/  STS.U16 [R4+UR5+0xe00], R53 ;  /* 0x000e003504007988 */ /* 0x0083e80008000405 */
[----:B0-----:R-:W2:Y:S04]  /*aef0*/  LDL.LU R52, [R1+0x13ac] ;  /* 0x0013ac0001347983 */ /* 0x001ea80000300800 */
[----:B-1----:R-:W3:Y:S04]  /*af00*/  LDL.LU R53, [R1+0x13a8] ;  /* 0x0013a80001357983 */ /* 0x002ee80000300800 */
[----:B------:R0:W-:Y:S02]  /*af10*/  STS.U16 [R4+UR5+0x8e00], R16 ;  /* 0x008e001004007988 */ /* 0x0001e40008000405 */
[----:B0-----:R-:W-:-:S02]  /*af20*/  LOP3.LUT R16, R2, 0x50, RZ, 0x3c, !PT ;  /* 0x0000005002107812 */ /* 0x001fc400078e3cff */
[----:B------:R-:W-:Y:S02]  /*af30*/  PRMT R17, RZ, 0x7610, R17 ;  /* 0x00007610ff117816 */ /* 0x000fe40000000011 */
[----:B------:R-:W-:Y:S02]  /*af40*/  PRMT R40, RZ, 0x7610, R40 ;  /* 0x00007610ff287816 */ /* 0x000fe40000000028 */
[----:B----4-:R-:W-:Y:S01]  /*af50*/  PRMT R41, RZ, 0x7610, R41 ;  /* 0x00007610ff297816 */ /* 0x010fe20000000029 */
[----:B---3--:R0:W-:Y:S04]  /*af60*/  STS.U16 [R4+UR5+0x1200], R53 ;  /* 0x0012003504007988 */ /* 0x0081e80008000405 */
[----:B--2---:R1:W-:Y:S04]  /*af70*/  STS.U16 [R4+UR5+0x9200], R52 ;  /* 0x0092003404007988 */ /* 0x0043e80008000405 */
        /* <DEDUP_REMOVED lines=41> */
[----:B0-----:R-:W4:Y:S04]  /*b210*/  LDL.LU R53, [R1+0x13a4] ;  /* 0x0013a40001357983 */ /* 0x001f280000300800 */
[----:B------:R-:W-:Y:S04]  /*b220*/  STS.U16 [R16+UR5+0xa680], R57 ;  /* 0x00a6803910007988 */ /* 0x000fe80008000405 */
[----:B-1----:R-:W4:Y:S04]  /*b230*/  LDL.LU R52, [R1+0x13a0] ;  /* 0x0013a00001347983 */ /* 0x002f280000300800 */
[----:B------:R-:W-:Y:S04]  /*b240*/  STS.U16 [R16+UR5+0x2a80], R56 ;  /* 0x002a803810007988 */ /* 0x000fe80008000405 */
[----:B--2---:R-:W2:Y:S04]  /*b250*/  LDL.LU R85, [R1+0x139c] ;  /* 0x00139c0001557983 */ /* 0x004ea80000300800 */
[----:B------:R-:W-:Y:S04]  /*b260*/  STS.U16 [R16+UR5+0xaa80], R55 ;  /* 0x00aa803710007988 */ /* 0x000fe80008000405 */
[----:B---3--:R-:W3:Y:S04]  /*b270*/  LDL.LU R91, [R1+0x1398] ;  /* 0x00139800015b7983 */ /* 0x008ee80000300800 */
[----:B------:R-:W-:Y:S04]  /*b280*/  STS.U16 [R16+UR5+0x2e80], R54 ;  /* 0x002e803610007988 */ /* 0x000fe80008000405 */
[----:B----4-:R-:W4:Y:S04]  /*b290*/  LDL.LU R93, [R1+0x1394] ;  /* 0x00139400015d7983 */ /* 0x010f280000300800 */
[----:B------:R-:W-:Y:S01]  /*b2a0*/  STS.U16 [R16+UR5+0xae80], R51 ;  /* 0x00ae803310007988 */ /* 0x000fe20008000405 */
[----:B------:R-:W-:-:S03]  /*b2b0*/  LOP3.LUT R4, R2, 0x60, RZ, 0x3c, !PT ;  /* 0x0000006002047812 */ /* 0x000fc600078e3cff */
[----:B------:R-:W2:Y:S04]  /*b2c0*/  LDL.LU R92, [R1+0x1390] ;  /* 0x00139000015c7983 */ /* 0x000ea80000300800 */
[----:B------:R-:W-:Y:S04]  /*b2d0*/  STS.U16 [R16+UR5+0x3280], R21 ;  /* 0x0032801510007988 */ /* 0x000fe80008000405 */
        /* <DEDUP_REMOVED lines=15> */
[----:B------:R0:W-:Y:S04]  /*b3d0*/  STS.U16 [R4+UR5+0x300], R50 ;  /* 0x0003003204007988 */ /* 0x0001e80008000405 */
        /* <DEDUP_REMOVED lines=8> */
[----:B------:R-:W-:Y:S04]  /*b460*/  STL [R1+0x1348], R2 ;  /* 0x0013480201007387 */ /* 0x000fe80000100800 */
[----:B------:R-:W-:Y:S04]  /*b470*/  STS.U16 [R4+UR5+0x8b00], R27 ;  /* 0x008b001b04007988 */ /* 0x000fe80008000405 */
[----:B------:R-:W-:Y:S04]  /*b480*/  STL [R1+0xf78], R4 ;  /* 0x000f780401007387 */ /* 0x000fe80000100800 */
[----:B------:R1:W-:Y:S01]  /*b490*/  STS.U16 [R4+UR5+0xf00], R26 ;  /* 0x000f001a04007988 */ /* 0x0003e20008000405 */
[----:B0-----:R-:W-:-:S05]  /*b4a0*/  IMAD.WIDE R50, R36, 0x2, R86 ;  /* 0x0000000224327825 */ /* 0x001fca00078e0256 */
[----:B------:R0:W2:Y:S01]  /*b4b0*/  @!P5 LDG.E.U16 R41, desc[UR16][R50.64] ;  /* 0x000000103229d981 */ /* 0x0000a2000c1e1500 */
[----:B-1----:R-:W-:-:S04]  /*b4c0*/  IMAD R4, R90, 0x1f, RZ ;  /* 0x0000001f5a047824 */ /* 0x002fc800078e02ff */
[----:B------:R-:W-:-:S04]  /*b4d0*/  IMAD.WIDE R36, R4, 0x2, R86 ;  /* 0x0000000204247825 */ /* 0x000fc800078e0256 */
[----:B------:R-:W-:Y:S01]  /*b4e0*/  IMAD.WIDE R46, R4, 0x2, R88 ;  /* 0x00000002042e7825 */ /* 0x000fe200078e0258 */
[----:B------:R-:W2:Y:S04]  /*b4f0*/  @!P6 LDG.E.U16 R17, desc[UR16][R36.64] ;  /* 0x000000102411e981 */ /* 0x000ea8000c1e1500 */
[----:B------:R1:W3:Y:S01]  /*b500*/  @!P6 LDG.E.U16 R40, desc[UR16][R46.64] ;  /* 0x000000102e28e981 */ /* 0x0002e2000c1e1500 */
[C---:B------:R-:W-:Y:S02]  /*b510*/  VIADD R4, R78.reuse, 0xffffffd1 ;  /* 0xffffffd14e047836 */ /* 0x040fe40000000000 */
[----:B------:R-:W-:Y:S01]  /*b520*/  VIADD R16, R78, 0xffffffd8 ;  /* 0xffffffd84e107836 */ /* 0x000fe20000000000 */
[----:B------:R-:W-:Y:S02]  /*b530*/  STL [R1+0x1350], R84 ;  /* 0x0013505401007387 */ /* 0x000fe40000100800 */
[----:B------:R-:W-:Y:S01]  /*b540*/  ISETP.GE.U32.AND P6, PT, R4, 0x7fffff52, PT ;  /* 0x7fffff520400780c */ /* 0x000fe20003fc6070 */
[----:B------:R-:W-:Y:S01]  /*b550*/  IMAD R4, R90, 0x26, RZ ;  /* 0x000000265a047824 */ /* 0x000fe200078e02ff */
[----:B------:R0:W-:Y:S01]  /*b560*/  STL.64 [R1+0x4c8], R50 ;  /* 0x0004c83201007387 */ /* 0x0001e20000100a00 */
[----:B------:R-:W-:-:S02]  /*b570*/  PRMT R44, RZ, 0x7610, R44 ;  /* 0x00007610ff2c7816 */ /* 0x000fc4000000002c */
[----:B------:R-:W-:Y:S01]  /*b580*/  ISETP.GE.U32.AND P5, PT, R16, 0x7fffff59, PT ;  /* 0x7fffff591000780c */ /* 0x000fe20003fa6070 */
[----:B------:R1:W-:Y:S01]  /*b590*/  STL.64 [R1+0x4c0], R46 ;  /* 0x0004c02e01007387 */ /* 0x0003e20000100a00 */
[----:B------:R-:W-:Y:S01]  /*b5a0*/  PRMT R45, RZ, 0x7610, R45 ;  /* 0x00007610ff2d7816 */ /* 0x000fe2000000002d */
[----:B------:R-:W-:Y:S02]  /*b5b0*/  IMAD R16, R90, 0x27, RZ ;  /* 0x000000275a107824 */ /* 0x000fe400078e02ff */
[----:B------:R1:W-:Y:S01]  /*b5c0*/  STL.64 [R1+0x4b8], R36 ;  /* 0x0004b82401007387 */ /* 0x0003e20000100a00 */
[----:B0-----:R-:W-:-:S04]  /*b5d0*/  IMAD.WIDE R50, R4, 0x2, R88 ;  /* 0x0000000204327825 */ /* 0x001fc800078e0258 */
[----:B-1----:R-:W-:Y:S01]  /*b5e0*/  IMAD.WIDE R46, R4, 0x2, R86 ;  /* 0x00000002042e7825 */ /* 0x002fe200078e0256 */
[----:B------:R-:W4:Y:S01]  /*b5f0*/  @!P0 LDG.E.U16 R45, desc[UR16][R50.64] ;  /* 0x00000010322d8981 */ /* 0x000f22000c1e1500 */
[----:B------:R-:W-:-:S03]  /*b600*/  PRMT R32, RZ, 0x7610, R32 ;  /* 0x00007610ff207816 */ /* 0x000fc60000000020 */
[----:B------:R-:W4:Y:S01]  /*b610*/  @!P0 LDG.E.U16 R44, desc[UR16][R46.64] ;  /* 0x000000102e2c8981 */ /* 0x000f22000c1e1500 */
[----:B------:R-:W-:Y:S01]  /*b620*/  PRMT R33, RZ, 0x7610, R33 ;  /* 0x00007610ff217816 */ /* 0x000fe20000000021 */
[----:B------:R-:W-:-:S05]  /*b630*/  IMAD.WIDE R36, R16, 0x2, R86 ;  /* 0x0000000210247825 */ /* 0x000fca00078e0256 */
[----:B------:R0:W4:Y:S04]  /*b640*/  @!P5 LDG.E.U16 R32, desc[UR16][R36.64] ;  /* 0x000000102420d981 */ /* 0x000128000c1e1500 */
[----:B--2---:R-:W-:Y:S04]  /*b650*/  STL [R1+0x7e4], R17 ;  /* 0x0007e41101007387 */ /* 0x004fe80000100800 */
[----:B---3--:R-:W-:Y:S04]  /*b660*/  STL [R1+0x7e8], R40 ;  /* 0x0007e82801007387 */ /* 0x008fe80000100800 */
[----:B------:R1:W-:Y:S02]  /*b670*/  STL [R1+0x7ac], R41 ;  /* 0x0007ac2901007387 */ /* 0x0003e40000100800 */
[----:B-1----:R-:W-:-:S05]  /*b680*/  IMAD.WIDE R40, R16, 0x2, R88 ;  /* 0x0000000210287825 */ /* 0x002fca00078e0258 */
[----:B------:R-:W2:Y:S01]  /*b690*/  @!P5 LDG.E.U16 R33, desc[UR16][R40.64] ;  /* 0x000000102821d981 */ /* 0x000ea2000c1e1500 */
[C---:B------:R-:W-:Y:S02]  /*b6a0*/  VIADD R4, R78.reuse, 0xffffffc9 ;  /* 0xffffffc94e047836 */ /* 0x040fe40000000000 */
[----:B------:R-:W-:Y:S01]  /*b6b0*/  VIADD R17, R78, 0xffffffd0 ;  /* 0xffffffd04e117836 */ /* 0x000fe20000000000 */
[----:B------:R-:W-:Y:S02]  /*b6c0*/  STL.64 [R1+0x450], R50 ;  /* 0x0004503201007387 */ /* 0x000fe40000100a00 */
[----:B------:R-:W-:Y:S01]  /*b6d0*/  ISETP.GE.U32.AND P5, PT, R4, 0x7fffff4a, PT ;  /* 0x7fffff4a0400780c */ /* 0x000fe20003fa6070 */
[----:B------:R-:W-:Y:S01]  /*b6e0*/  IMAD R4, R90, 0x2e, RZ ;  /* 0x0000002e5a047824 */ /* 0x000fe200078e02ff */
[----:B------:R-:W-:Y:S04]  /*b6f0*/  STL.64 [R1+0x448], R46 ;  /* 0x0004482e01007387 */ /* 0x000fe80000100a00 */
[----:B------:R-:W-:Y:S01]  /*b700*/  STL.64 [R1+0x440], R40 ;  /* 0x0004402801007387 */ /* 0x000fe20000100a00 */
[----:B------:R-:W-:-:S03]  /*b710*/  ISETP.GE.U32.AND P0, PT, R17, 0x7fffff51, PT ;  /* 0x7fffff511100780c */ /* 0x000fc60003f06070 */
[----:B------:R-:W-:Y:S04]  /*b720*/  STL.64 [R1+0x438], R36 ;  /* 0x0004382401007387 */ /* 0x000fe80000100a00 */
[----:B----4-:R-:W-:Y:S04]  /*b730*/  STL [R1+0x7a4], R44 ;  /* 0x0007a42c01007387 */ /* 0x010fe80000100800 */
[----:B------:R1:W-:Y:S01]  /*b740*/  STL [R1+0x7a8], R45 ;  /* 0x0007a82d01007387 */ /* 0x0003e20000100800 */
[----:B------:R-:W-:Y:S01]  /*b750*/  IMAD R16, R90, 0x2f, RZ ;  /* 0x0000002f5a107824 */ /* 0x000fe200078e02ff */
[----:B------:R-:W-:Y:S01]  /*b760*/  PRMT R28, RZ, 0x7610, R28 ;  /* 0x00007610ff1c7816 */ /* 0x000fe2000000001c */
[----:B-1----:R-:W-:Y:S01]  /*b770*/  IMAD.WIDE R44, R4, 0x2, R88 ;  /* 0x00000002042c7825 */ /* 0x002fe200078e0258 */
[----:B------:R-:W-:-:S04]  /*b780*/  PRMT R29, RZ, 0x7610, R29 ;  /* 0x00007610ff1d7816 */ /* 0x000fc8000000001d */
[----:B------:R-:W-:Y:S01]  /*b790*/  STL.64 [R1+0x3d0], R44 ;  /* 0x0003d02c01007387 */ /* 0x000fe20000100a00 */
[----:B0-----:R-:W-:-:S03]  /*b7a0*/  IMAD.WIDE R36, R16, 0x2, R88 ;  /* 0x0000000210247825 */ /* 0x001fc600078e0258 */
[----:B------:R-:W-:Y:S04]  /*b7b0*/  STL [R1+0x7dc], R32 ;  /* 0x0007dc2001007387 */ /* 0x000fe80000100800 */
[----:B------:R-:W3:Y:S04]  /*b7c0*/  @!P0 LDG.E.U16 R29, desc[UR16][R36.64] ;  /* 0x00000010241d8981 */ /* 0x000ee8000c1e1500 */
[----:B--2---:R0:W-:Y:S02]  /*b7d0*/  STL [R1+0x7e0], R33 ;  /* 0x0007e02101007387 */ /* 0x0041e40000100800 */
[----:B0-----:R-:W-:-:S05]  /*b7e0*/  IMAD.WIDE R32, R16, 0x2, R86 ;  /* 0x0000000210207825 */ /* 0x001fca00078e0256 */
[----:B------:R-:W2:Y:S01]  /*b7f0*/  @!P0 LDG.E.U16 R28, desc[UR16][R32.64] ;  /* 0x00000010201c8981 */ /* 0x000ea2000c1e1500 */
[----:B------:R-:W-:Y:S01]  /*b800*/  IMAD.WIDE R40, R4, 0x2, R86 ;  /* 0x0000000204287825 */ /* 0x000fe200078e0256 */
[----:B------:R-:W-:-:S03]  /*b810*/  PRMT R42, RZ, 0x7610, R42 ;  /* 0x00007610ff2a7816 */ /* 0x000fc6000000002a */
[C---:B------:R-:W-:Y:S01]  /*b820*/  VIADD R4, R78.reuse, 0xffffffc1 ;  /* 0xffffffc14e047836 */ /* 0x040fe20000000000 */
[----:B------:R-:W-:Y:S01]  /*b830*/  PRMT R39, RZ, 0x7610, R39 ;  /* 0x00007610ff277816 */ /* 0x000fe20000000027 */
[----:B------:R-:W-:Y:S01]  /*b840*/  VIADD R17, R78, 0xffffffc8 ;  /* 0xffffffc84e117836 */ /* 0x000fe20000000000 */
[----:B------:R0:W-:Y:S02]  /*b850*/  STL.64 [R1+0x3c8], R40 ;  /* 0x0003c82801007387 */ /* 0x0001e40000100a00 */
[----:B------:R-:W-:Y:S01]  /*b860*/  ISETP.GE.U32.AND P0, PT, R4, 0x7fffff42, PT ;  /* 0x7fffff420400780c */ /* 0x000fe20003f06070 */
[C---:B------:R-:W-:Y:S01]  /*b870*/  IMAD R4, R90.reuse, 0x36, RZ ;  /* 0x000000365a047824 */ /* 0x040fe200078e02ff */
[----:B------:R-:W4:Y:S04]  /*b880*/  @!P6 LDG.E.U16 R42, desc[UR16][R44.64] ;  /* 0x000000102c2ae981 */ /* 0x000f28000c1e1500 */
[----:B------:R0:W4:Y:S01]  /*b890*/  @!P6 LDG.E.U16 R39, desc[UR16][R40.64] ;  /* 0x000000102827e981 */ /* 0x000122000c1e1500 */
[----:B------:R-:W-:Y:S01]  /*b8a0*/  ISETP.GE.U32.AND P6, PT, R17, 0x7fffff49, PT ;  /* 0x7fffff491100780c */ /* 0x000fe20003fc6070 */
[----:B------:R-:W-:-:S02]  /*b8b0*/  IMAD R16, R90, 0x37, RZ ;  /* 0x000000375a107824 */ /* 0x000fc400078e02ff */
[----:B------:R-:W-:Y:S01]  /*b8c0*/  STL.64 [R1+0x3c0], R36 ;  /* 0x0003c02401007387 */ /* 0x000fe20000100a00 */
[----:B0-----:R-:W-:-:S03]  /*b8d0*/  IMAD.WIDE R40, R4, 0x2, R88 ;  /* 0x0000000204287825 */ /* 0x001fc600078e0258 */
[----:B------:R0:W-:Y:S01]  /*b8e0*/  STL.64 [R1+0x3b8], R32 ;  /* 0x0003b82001007387 */ /* 0x0001e20000100a00 */
[----:B------:R-:W-:-:S03]  /*b8f0*/  PRMT R26, RZ, 0x7610, R26 ;  /* 0x00007610ff1a7816 */ /* 0x000fc6000000001a */
[----:B------:R-:W-:Y:S01]  /*b900*/  STL.64 [R1+0x350], R40 ;  /* 0x0003502801007387 */ /* 0x000fe20000100a00 */
[----:B------:R-:W-:Y:S01]  /*b910*/  PRMT R27, RZ, 0x7610, R27 ;  /* 0x00007610ff1b7816 */ /* 0x000fe2000000001b */
[----:B0-----:R-:W-:-:S05]  /*b920*/  IMAD.WIDE R32, R16, 0x2, R88 ;  /* 0x0000000210207825 */ /* 0x001fca00078e0258 */
[----:B------:R-:W4:Y:S04]  /*b930*/  @!P6 LDG.E.U16 R27, desc[UR16][R32.64] ;  /* 0x00000010201be981 */ /* 0x000f28000c1e1500 */
[----:B--2---:R-:W-:Y:S04]  /*b940*/  STL [R1+0x7d4], R28 ;  /* 0x0007d41c01007387 */ /* 0x004fe80000100800 */
[----:B---3--:R0:W-:Y:S02]  /*b950*/  STL [R1+0x7d8], R29 ;  /* 0x0007d81d01007387 */ /* 0x0081e40000100800 */
[----:B0-----:R-:W-:-:S05]  /*b960*/  IMAD.WIDE R28, R16, 0x2, R86 ;  /* 0x00000002101c7825 */ /* 0x001fca00078e0256 */
[----:B------:R-:W2:Y:S01]  /*b970*/  @!P6 LDG.E.U16 R26, desc[UR16][R28.64] ;  /* 0x000000101c1ae981 */ /* 0x000ea2000c1e1500 */
[----:B------:R-:W-:Y:S01]  /*b980*/  IMAD.WIDE R36, R4, 0x2, R86 ;  /* 0x0000000204247825 */ /* 0x000fe200078e0256 */
[----:B------:R-:W-:-:S03]  /*b990*/  PRMT R35, RZ, 0x7610, R35 ;  /* 0x00007610ff237816 */ /* 0x000fc60000000023 */
[----:B------:R-:W-:Y:S01]  /*b9a0*/  VIADD R4, R78, 0xffffffb9 ;  /* 0xffffffb94e047836 */ /* 0x000fe20000000000 */
[----:B------:R0:W-:Y:S04]  /*b9b0*/  STL.64 [R1+0x348], R36 ;  /* 0x0003482401007387 */ /* 0x0001e80000100a00 */
[----:B------:R-:W-:Y:S01]  /*b9c0*/  ISETP.GE.U32.AND P6, PT, R4, 0x7fffff3a, PT ;  /* 0x7fffff3a0400780c */ /* 0x000fe20003fc6070 */
[----:B------:R-:W-:Y:S01]  /*b9d0*/  IMAD R4, R90, 0x3e, RZ ;  /* 0x0000003e5a047824 */ /* 0x000fe200078e02ff */
[----:B------:R0:W3:Y:S01]  /*b9e0*/  @!P5 LDG.E.U16 R35, desc[UR16][R36.64] ;  /* 0x000000102423d981 */ /* 0x0000e2000c1e1500 */
[----:B------:R-:W-:-:S03]  /*b9f0*/  PRMT R38, RZ, 0x7610, R38 ;  /* 0x00007610ff267816 */ /* 0x000fc60000000026 */
[----:B------:R-:W-:Y:S01]  /*ba00*/  STL.64 [R1+0x340], R32 ;  /* 0x0003402001007387 */ /* 0x000fe20000100a00 */
[----:B------:R-:W-:-:S03]  /*ba10*/  IMAD R16, R90, 0x46, RZ ;  /* 0x000000465a107824 */ /* 0x000fc600078e02ff */
[----:B------:R1:W-:Y:S01]  /*ba20*/  STL.64 [R1+0x338], R28 ;  /* 0x0003381c01007387 */ /* 0x0003e20000100a00 */
[----:B0-----:R-:W-:-:S03]  /*ba30*/  IMAD.WIDE R36, R4, 0x2, R88 ;  /* 0x0000000204247825 */ /* 0x001fc600078e0258 */
[----:B----4-:R-:W-:Y:S01]  /*ba40*/  STL [R1+0x7a0], R42 ;  /* 0x0007a02a01007387 */ /* 0x010fe20000100800 */
[----:B------:R-:W-:-:S03]  /*ba50*/  PRMT R22, RZ, 0x7610, R22 ;  /* 0x00007610ff167816 */ /* 0x000fc60000000016 */
[----:B------:R-:W-:Y:S01]  /*ba60*/  STL [R1+0x79c], R39 ;  /* 0x00079c2701007387 */ /* 0x000fe20000100800 */
[----:B------:R-:W-:-:S03]  /*ba70*/  PRMT R23, RZ, 0x7610, R23 ;  /* 0x00007610ff177816 */ /* 0x000fc60000000017 */
[----:B------:R-:W-:Y:S01]  /*ba80*/  STL.64 [R1+0x2d0], R36 ;  /* 0x0002d02401007387 */ /* 0x000fe20000100a00 */
[----:B-1----:R-:W-:-:S03]  /*ba90*/  IMAD.WIDE R28, R16, 0x2, R88 ;  /* 0x00000002101c7825 */ /* 0x002fc600078e0258 */
[----:B------:R-:W4:Y:S04]  /*baa0*/  @!P5 LDG.E.U16 R38, desc[UR16][R40.64] ;  /* 0x000000102826d981 */ /* 0x000f28000c1e1500 */
[----:B------:R-:W3:Y:S04]  /*bab0*/  @!P6 LDG.E.U16 R23, desc[UR16][R28.64] ;  /* 0x000000101c17e981 */ /* 0x000ee8000c1e1500 */
[----:B--2---:R-:W-:Y:S04]  /*bac0*/  STL [R1+0x7cc], R26 ;  /* 0x0007cc1a01007387 */ /* 0x004fe80000100800 */
[----:B------:R0:W-:Y:S02]  /*bad0*/  STL [R1+0x7d0], R27 ;  /* 0x0007d01b01007387 */ /* 0x0001e40000100800 */
[----:B0-----:R-:W-:-:S05]  /*bae0*/  IMAD.WIDE R26, R16, 0x2, R86 ;  /* 0x00000002101a7825 */ /* 0x001fca00078e0256 */
[----:B------:R-:W2:Y:S01]  /*baf0*/  @!P6 LDG.E.U16 R22, desc[UR16][R26.64] ;  /* 0x000000101a16e981 */ /* 0x000ea2000c1e1500 */
[----:B------:R-:W-:Y:S01]  /*bb00*/  VIADD R17, R78, 0xffffffc0 ;  /* 0xffffffc04e117836 */ /* 0x000fe20000000000 */
[----:B------:R-:W-:Y:S01]  /*bb10*/  PRMT R34, RZ, 0x7610, R34 ;  /* 0x00007610ff227816 */ /* 0x000fe20000000022 */
[----:B------:R-:W-:Y:S01]  /*bb20*/  IMAD.WIDE R32, R4, 0x2, R86 ;  /* 0x0000000204207825 */ /* 0x000fe200078e0256 */
[----:B------:R-:W-:Y:S02]  /*bb30*/  PRMT R31, RZ, 0x7610, R31 ;  /* 0x00007610ff1f7816 */ /* 0x000fe4000000001f */
[----:B------:R-:W-:Y:S01]  /*bb40*/  ISETP.GE.U32.AND P5, PT, R17, 0x7fffff41, PT ;  /* 0x7fffff411100780c */ /* 0x000fe20003fa6070 */
[C---:B------:R-:W-:Y:S01]  /*bb50*/  VIADD R4, R78.reuse, 0xffffffa9 ;  /* 0xffffffa94e047836 */ /* 0x040fe20000000000 */
[----:B------:R-:W2:Y:S01]  /*bb60*/  @!P0 LDG.E.U16 R34, desc[UR16][R36.64] ;  /* 0x0000001024228981 */ /* 0x000ea2000c1e1500 */
[----:B------:R-:W-:-:S03]  /*bb70*/  VIADD R17, R78, 0xffffffb1 ;  /* 0xffffffb14e117836 */ /* 0x000fc60000000000 */
[----:B------:R-:W-:Y:S01]  /*bb80*/  ISETP.GE.U32.AND P6, PT, R4, 0x7fffff2a, PT ;  /* 0x7fffff2a0400780c */ /* 0x000fe20003fc6070 */
[----:B------:R0:W2:Y:S01]  /*bb90*/  @!P0 LDG.E.U16 R31, desc[UR16][R32.64] ;  /* 0x00000010201f8981 */ /* 0x0000a2000c1e1500 */
[----:B------:R-:W-:Y:S01]  /*bba0*/  IMAD R4, R90, 0x4e, RZ ;  /* 0x0000004e5a047824 */ /* 0x000fe200078e02ff */
[----:B------:R-:W-:Y:S02]  /*bbb0*/  ISETP.GE.U32.AND P0, PT, R17, 0x7fffff32, PT ;  /* 0x7fffff321100780c */ /* 0x000fe40003f06070 */
[----:B------:R0:W-:Y:S01]  /*bbc0*/  STL.64 [R1+0x2c8], R32 ;  /* 0x0002c82001007387 */ /* 0x0001e20000100a00 */
[----:B------:R-:W-:-:S03]  /*bbd0*/  PRMT R30, RZ, 0x7610, R30 ;  /* 0x00007610ff1e7816 */ /* 0x000fc6000000001e */
[----:B------:R1:W-:Y:S01]  /*bbe0*/  STL.64 [R1+0x250], R28 ;  /* 0x0002501c01007387 */ /* 0x0003e20000100a00 */
[----:B------:R-:W-:Y:S01]  /*bbf0*/  PRMT R25, RZ, 0x7610, R25 ;  /* 0x00007610ff197816 */ /* 0x000fe20000000019 */
[----:B------:R-:W-:Y:S02]  /*bc00*/  IMAD R16, R90, 0x56, RZ ;  /* 0x000000565a107824 */ /* 0x000fe400078e02ff */
[----:B------:R3:W-:Y:S01]  /*bc10*/  STL.64 [R1+0x248], R26 ;  /* 0x0002481a01007387 */ /* 0x0007e20000100a00 */
[----:B0-----:R-:W-:-:S03]  /*bc20*/  IMAD.WIDE R32, R4, 0x2, R88 ;  /* 0x0000000204207825 */ /* 0x001fc600078e0258 */
[----:B----4-:R-:W-:Y:S01]  /*bc30*/  STL [R1+0x798], R38 ;  /* 0x0007982601007387 */ /* 0x010fe20000100800 */
[----:B------:R-:W-:Y:S01]  /*bc40*/  PRMT R21, RZ, 0x7610, R21 ;  /* 0x00007610ff157816 */ /* 0x000fe20000000015 */
[----:B-1----:R-:W-:Y:S02]  /*bc50*/  IMAD.WIDE R28, R4, 0x2, R86 ;  /* 0x00000002041c7825 */ /* 0x002fe400078e0256 */
[----:B---3--:R-:W-:Y:S01]  /*bc60*/  STL [R1+0x794], R35 ;  /* 0x0007942301007387 */ /* 0x008fe20000100800 */
[----:B------:R-:W-:Y:S01]  /*bc70*/  PRMT R20, RZ, 0x7610, R20 ;  /* 0x00007610ff147816 */ /* 0x000fe20000000014 */
[----:B------:R-:W-:Y:S02]  /*bc80*/  VIADD R17, R78, 0xffffffa1 ;  /* 0xffffffa14e117836 */ /* 0x000fe40000000000 */
[----:B------:R-:W-:Y:S01]  /*bc90*/  STL.64 [R1+0x1d0], R32 ;  /* 0x0001d02001007387 */ /* 0x000fe20000100a00 */
[----:B------:R-:W-:-:S03]  /*bca0*/  IMAD.WIDE R26, R16, 0x2, R88 ;  /* 0x00000002101a7825 */ /* 0x000fc600078e0258 */
[----:B------:R-:W3:Y:S01]  /*bcb0*/  @!P0 LDG.E.U16 R30, desc[UR16][R32.64] ;  /* 0x00000010201e8981 */ /* 0x000ee2000c1e1500 */
[----:B------:R-:W-:-:S03]  /*bcc0*/  VIADD R4, R78, 0xffffff99 ;  /* 0xffffff994e047836 */ /* 0x000fc60000000000 */
[----:B------:R0:W4:Y:S01]  /*bcd0*/  @!P0 LDG.E.U16 R25, desc[UR16][R28.64] ;  /* 0x000000101c198981 */ /* 0x000122000c1e1500 */
[----:B------:R-:W-:-:S03]  /*bce0*/  ISETP.GE.U32.AND P0, PT, R17, 0x7fffff22, PT ;  /* 0x7fffff221100780c */ /* 0x000fc60003f06070 */
[----:B------:R1:W3:Y:S01]  /*bcf0*/  @!P6 LDG.E.U16 R21, desc[UR16][R26.64] ;  /* 0x000000101a15e981 */ /* 0x0002e2000c1e1500 */
[----:B------:R-:W-:Y:S02]  /*bd00*/  PRMT R84, RZ, 0x7610, R84 ;  /* 0x00007610ff547816 */ /* 0x000fe40000000054 */
[----:B------:R-:W-:Y:S01]  /*bd10*/  PRMT R24, RZ, 0x7610, R24 ;  /* 0x00007610ff187816 */ /* 0x000fe20000000018 */
[----:B--2---:R-:W-:Y:S04]  /*bd20*/  STL [R1+0x784], R22 ;  /* 0x0007841601007387 */ /* 0x004fe80000100800 */
[----:B------:R2:W-:Y:S02]  /*bd30*/  STL [R1+0x788], R23 ;  /* 0x0007881701007387 */ /* 0x0005e40000100800 */
[----:B--2---:R-:W-:-:S05]  /*bd40*/  IMAD.WIDE R22, R16, 0x2, R86 ;  /* 0x0000000210167825 */ /* 0x004fca00078e0256 */
[----:B------:R2:W3:Y:S01]  /*bd50*/  @!P6 LDG.E.U16 R20, desc[UR16][R22.64] ;  /* 0x000000101614e981 */ /* 0x0004e2000c1e1500 */
[----:B------:R-:W-:Y:S01]  /*bd60*/  ISETP.GE.U32.AND P6, PT, R4, 0x7fffff1a, PT ;  /* 0x7fffff1a0400780c */ /* 0x000fe20003fc6070 */
[----:B------:R-:W-:Y:S02]  /*bd70*/  IMAD R4, R90, 0x5e, RZ ;  /* 0x0000005e5a047824 */ /* 0x000fe400078e02ff */
[----:B------:R0:W-:Y:S04]  /*bd80*/  STL.64 [R1+0x1c8], R28 ;  /* 0x0001c81c01007387 */ /* 0x0001e80000100a00 */
[----:B------:R1:W-:Y:S01]  /*bd90*/  STL.64 [R1+0x150], R26 ;  /* 0x0001501a01007387 */ /* 0x0003e20000100a00 */
[----:B0-----:R-:W-:-:S04]  /*bda0*/  IMAD.WIDE R28, R4, 0x2, R88 ;  /* 0x00000002041c7825 */ /* 0x001fc800078e0258 */
[----:B-1----:R-:W-:Y:S01]  /*bdb0*/  IMAD.WIDE R26, R4, 0x2, R86 ;  /* 0x00000002041a7825 */ /* 0x002fe200078e0256 */
[----:B------:R-:W4:Y:S04]  /*bdc0*/  @!P0 LDG.E.U16 R84, desc[UR16][R28.64] ;  /* 0x000000101c548981 */ /* 0x000f28000c1e1500 */
[----:B------:R-:W4:Y:S01]  /*bdd0*/  @!P0 LDG.E.U16 R24, desc[UR16][R26.64] ;  /* 0x000000101a188981 */ /* 0x000f22000c1e1500 */
[----:B------:R-:W-:-:S03]  /*bde0*/  IMAD R16, R90, 0x66, RZ ;  /* 0x000000665a107824 */ /* 0x000fc600078e02ff */
[----:B------:R2:W-:Y:S04]  /*bdf0*/  STL.64 [R1+0x148], R22 ;  /* 0x0001481601007387 */ /* 0x0005e80000100a00 */
[----:B------:R-:W-:Y:S04]  /*be00*/  STL [R1+0x790], R34 ;  /* 0x0007902201007387 */ /* 0x000fe80000100800 */
[----:B------:R-:W-:Y:S01]  /*be10*/  STL [R1+0x78c], R31 ;  /* 0x00078c1f01007387 */ /* 0x000fe20000100800 */
[----:B------:R-:W-:-:S03]  /*be20*/  VIADD R17, R78, 0xffffff91 ;  /* 0xffffff914e117836 */ /* 0x000fc60000000000 */
[----:B------:R-:W-:Y:S01]  /*be30*/  STL.64 [R1+0xd0], R28 ;  /* 0x0000d01c01007387 */ /* 0x000fe20000100a00 */
[C---:B--2---:R-:W-:Y:S01]  /*be40*/  IMAD.WIDE R22, R16.reuse, 0x2, R88 ;  /* 0x0000000210167825 */ /* 0x044fe200078e0258 */
[----:B------:R-:W-:Y:S02]  /*be50*/  ISETP.GE.U32.AND P0, PT, R17, 0x7fffff12, PT ;  /* 0x7fffff121100780c */ /* 0x000fe40003f06070 */
[----:B---3--:R-:W-:Y:S04]  /*be60*/  STL [R1+0x774], R20 ;  /* 0x0007741401007387 */ /* 0x008fe80000100800 */
[----:B------:R0:W-:Y:S04]  /*be70*/  STL [R1+0x778], R21 ;  /* 0x0007781501007387 */ /* 0x0001e80000100800 */
[----:B------:R-:W-:Y:S01]  /*be80*/  STL.64 [R1+0xc8], R26 ;  /* 0x0000c81a01007387 */ /* 0x000fe20000100a00 */
[----:B0-----:R-:W-:-:S03]  /*be90*/  IMAD.WIDE R20, R16, 0x2, R86 ;  /* 0x0000000210147825 */ /* 0x001fc600078e0256 */
[----:B----4-:R-:W-:Y:S04]  /*bea0*/  STL.64 [R1+0x1358], R84 ;  /* 0x0013585401007387 */ /* 0x010fe80000100a00 */
[----:B------:R-:W-:Y:S04]  /*beb0*/  STL.64 [R1+0x50], R22 ;  /* 0x0000501601007387 */ /* 0x000fe80000100a00 */
[----:B------:R-:W-:Y:S04]  /*bec0*/  STL.64 [R1+0x48], R20 ;  /* 0x0000481401007387 */ /* 0x000fe80000100a00 */
[----:B------:R-:W-:Y:S04]  /*bed0*/  STL [R1+0x780], R30 ;  /* 0x0007801e01007387 */ /* 0x000fe80000100800 */
[----:B------:R-:W-:Y:S04]  /*bee0*/  STL [R1+0x77c], R25 ;  /* 0x00077c1901007387 */ /* 0x000fe80000100800 */
[----:B------:R0:W-:Y:S01]  /*bef0*/  STL [R1+0x76c], R24 ;  /* 0x00076c1801007387 */ /* 0x0001e20000100800 */
[----:B------:R-:W-:Y:S01]  /*bf00*/  PRMT R16, RZ, 0x7610, R16 ;  /* 0x00007610ff107816 */ /* 0x000fe20000000010 */
[----:B0-----:R-:W-:-:S04]  /*bf10*/  IMAD R24, R90, 0x6e, RZ ;  /* 0x0000006e5a187824 */ /* 0x001fc800078e02ff */
[----:B------:R-:W-:-:S05]  /*bf20*/  IMAD.WIDE R26, R24, 0x2, R88 ;  /* 0x00000002181a7825 */ /* 0x000fca00078e0258 */
[----:B------:R-:W2:Y:S01]  /*bf30*/  @!P0 LDG.E.U16 R16, desc[UR16][R26.64] ;  /* 0x000000101a108981 */ /* 0x000ea2000c1e1500 */
[----:B------:R-:W-:Y:S02]  /*bf40*/  PRMT R19, RZ, 0x7610, R19 ;  /* 0x00007610ff137816 */ /* 0x000fe40000000013 */
[----:B------:R-:W-:Y:S01]  /*bf50*/  PRMT R18, RZ, 0x7610, R18 ;  /* 0x00007610ff127816 */ /* 0x000fe20000000012 */
[----:B------:R-:W-:Y:S01]  /*bf60*/  VIADD R4, R78, 0xffffff89 ;  /* 0xffffff894e047836 */ /* 0x000fe20000000000 */
[----:B------:R-:W-:Y:S02]  /*bf70*/  PRMT R91, RZ, 0x7610, R91 ;  /* 0x00007610ff5b7816 */ /* 0x000fe4000000005b */
[----:B------:R-:W3:Y:S01]  /*bf80*/  @!P6 LDG.E.U16 R19, desc[UR16][R22.64] ;  /* 0x000000101613e981 */ /* 0x000ee2000c1e1500 */
[----:B------:R-:W-:-:S03]  /*bf90*/  IMAD.WIDE R24, R24, 0x2, R86 ;  /* 0x0000000218187825 */ /* 0x000fc600078e0256 */
[----:B------:R0:W4:Y:S01]  /*bfa0*/  @!P6 LDG.E.U16 R18, desc[UR16][R20.64] ;  /* 0x000000101412e981 */ /* 0x000122000c1e1500 */
[----:B------:R-:W-:Y:S01]  /*bfb0*/  ISETP.GE.U32.AND P6, PT, R4, 0x7fffff0a, PT ;  /* 0x7fffff0a0400780c */ /* 0x000fe20003fc6070 */
[----:B------:R-:W-:Y:S01]  /*bfc0*/  VIADD R4, R78, 0xffffff81 ;  /* 0xffffff814e047836 */ /* 0x000fe20000000000 */
[----:B------:R-:W-:Y:S01]  /*bfd0*/  PRMT R2, RZ, 0x7610, R2 ;  /* 0x00007610ff027816 */ /* 0x000fe20000000002 */
[----:B------:R1:W3:Y:S01]  /*bfe0*/  @!P0 LDG.E.U16 R91, desc[UR16][R24.64] ;  /* 0x00000010185b8981 */ /* 0x0002e2000c1e1500 */
[----:B------:R-:W-:Y:S01]  /*bff0*/  PRMT R17, RZ, 0x7610, R17 ;  /* 0x00007610ff117816 */ /* 0x000fe20000000011 */
[----:B0-----:R-:W-:Y:S01]  /*c000*/  IMAD R20, R90, 0x76, RZ ;  /* 0x000000765a147824 */ /* 0x001fe200078e02ff */
[----:B------:R-:W-:Y:S01]  /*c010*/  ISETP.GE.U32.AND P0, PT, R4, 0x7fffff02, PT ;  /* 0x7fffff020400780c */ /* 0x000fe20003f06070 */
[----:B------:R-:W-:Y:S02]  /*c020*/  VIADD R4, R78, 0xffffffb8 ;  /* 0xffffffb84e047836 */ /* 0x000fe40000000000 */
[----:B------:R-:W-:-:S04]  /*c030*/  IMAD.WIDE R22, R20, 0x2, R88 ;  /* 0x0000000214167825 */ /* 0x000fc800078e0258 */
[--C-:B------:R-:W-:Y:S01]  /*c040*/  IMAD.WIDE R20, R20, 0x2, R86.reuse ;  /* 0x0000000214147825 */ /* 0x100fe200078e0256 */
[----:B------:R0:W3:Y:S04]  /*c050*/  @!P6 LDG.E.U16 R2, desc[UR16][R22.64] ;  /* 0x000000101602e981 */ /* 0x0000e8000c1e1500 */
[----:B------:R-:W3:Y:S01]  /*c060*/  @!P6 LDG.E.U16 R17, desc[UR16][R20.64] ;  /* 0x000000101411e981 */ /* 0x000ee2000c1e1500 */
[----:B------:R-:W-:Y:S01]  /*c070*/  ISETP.GE.U32.AND P6, PT, R4, 0x7fffff39, PT ;  /* 0x7fffff390400780c */ /* 0x000fe20003fc6070 */
[----:B------:R-:W-:Y:S02]  /*c080*/  IMAD R4, R90, 0x3f, RZ ;  /* 0x0000003f5a047824 */ /* 0x000fe400078e02ff */
[----:B------:R-:W-:Y:S04]  /*c090*/  STL.64 [R1+0x1120], R26 ;  /* 0x0011201a01007387 */ /* 0x000fe80000100a00 */
[----:B------:R1:W-:Y:S02]  /*c0a0*/  STL.64 [R1+0x1130], R24 ;  /* 0x0011301801007387 */ /* 0x0003e40000100a00 */
[----:B-1----:R-:W-:-:S02]  /*c0b0*/  IMAD.WIDE R24, R4, 0x2, R86 ;  /* 0x0000000204187825 */ /* 0x002fc400078e0256 */
[----:B--2---:R-:W-:Y:S04]  /*c0c0*/  STL [R1+0x760], R16 ;  /* 0x0007601001007387 */ /* 0x004fe80000100800 */
[----:B------:R0:W-:Y:S04]  /*c0d0*/  STL.64 [R1+0x1140], R22 ;  /* 0x0011401601007387 */ /* 0x0001e80000100a00 */
[----:B------:R-:W2:Y:S04]  /*c0e0*/  LDL.LU R81, [R1+0x8c8] ;  /* 0x0008c80001517983 */ /* 0x000ea80000300800 */
[----:B------:R-:W2:Y:S01]  /*c0f0*/  LDL.LU R74, [R1+0x8cc] ;  /* 0x0008cc00014a7983 */ /* 0x000ea20000300800 */
[----:B0-----:R-:W-:-:S03]  /*c100*/  PRMT R23, RZ, 0x7610, R23 ;  /* 0x00007610ff177816 */ /* 0x001fc60000000017 */
[----:B------:R-:W2:Y:S04]  /*c110*/  LDL.LU R82, [R1+0x8d4] ;  /* 0x0008d40001527983 */ /* 0x000ea80000300800 */
[----:B------:R0:W2:Y:S01]  /*c120*/  @!P5 LDG.E.U16 R23, desc[UR16][R24.64] ;  /* 0x000000101817d981 */ /* 0x0000a2000c1e1500 */
[----:B------:R-:W-:-:S03]  /*c130*/  IMAD R16, R90, 0x7e, RZ ;  /* 0x0000007e5a107824 */ /* 0x000fc600078e02ff */
[----:B------:R-:W-:Y:S04]  /*c140*/  STL [R1+0x1168], R20 ;  /* 0x0011681401007387 */ /* 0x000fe80000100800 */
[----:B------:R-:W-:Y:S04]  /*c150*/  STL [R1+0x11d0], R20 ;  /* 0x0011d01401007387 */ /* 0x000fe80000100800 */
[----:B------:R-:W-:Y:S04]  /*c160*/  STL [R1+0x1248], R20 ;  /* 0x0012481401007387 */ /* 0x000fe80000100800 */
[----:B------:R-:W-:Y:S04]  /*c170*/  STL [R1+0x12e0], R20 ;  /* 0x0012e01401007387 */ /* 0x000fe80000100800 */
[----:B---3--:R-:W-:Y:S01]  /*c180*/  STL [R1+0x768], R19 ;  /* 0x0007681301007387 */ /* 0x008fe20000100800 */
[----:B------:R-:W-:-:S03]  /*c190*/  IMAD.WIDE R28, R4, 0x2, R88 ;  /* 0x00000002041c7825 */ /* 0x000fc600078e0258 */
[----:B------:R-:W-:Y:S04]  /*c1a0*/  STL [R1+0x1158], R21 ;  /* 0x0011581501007387 */ /* 0x000fe80000100800 */
[----:B----4-:R1:W-:Y:S04]  /*c1b0*/  STL [R1+0x764], R18 ;  /* 0x0007641201007387 */ /* 0x0103e80000100800 */
[----:B------:R-:W-:Y:S04]  /*c1c0*/  STL [R1+0x11e0], R21 ;  /* 0x0011e01501007387 */ /* 0x000fe80000100800 */
[----:B------:R-:W-:Y:S01]  /*c1d0*/  STL [R1+0x1270], R21 ;  /* 0x0012701501007387 */ /* 0x000fe20000100800 */
[----:B-1----:R-:W-:-:S03]  /*c1e0*/  IMAD.WIDE R18, R16, 0x2, R88 ;  /* 0x0000000210127825 */ /* 0x002fc600078e0258 */
[----:B------:R-:W-:Y:S01]  /*c1f0*/  STL [R1+0x12f8], R21 ;  /* 0x0012f81501007387 */ /* 0x000fe20000100800 */
[----:B------:R-:W-:-:S03]  /*c200*/  PRMT R53, RZ, 0x7610, R53 ;  /* 0x00007610ff357816 */ /* 0x000fc60000000035 */
[----:B------:R1:W-:Y:S01]  /*c210*/  STL [R1+0x754], R17 ;  /* 0x0007541101007387 */ /* 0x0003e20000100800 */
[----:B------:R-:W-:Y:S01]  /*c220*/  PRMT R27, RZ, 0x7610, R27 ;  /* 0x00007610ff1b7816 */ /* 0x000fe2000000001b */
[----:B------:R-:W-:Y:S02]  /*c230*/  VIADD R22, R78, 0xffffffb0 ;  /* 0xffffffb04e167836 */ /* 0x000fe40000000000 */
[----:B------:R-:W-:Y:S01]  /*c240*/  STL.64 [R1+0x1160], R18 ;  /* 0x0011601201007387 */ /* 0x000fe20000100a00 */
[----:B------:R-:W-:-:S03]  /*c250*/  IMAD R4, R90, 0x47, RZ ;  /* 0x000000475a047824 */ /* 0x000fc600078e02ff */
[----:B------:R-:W-:Y:S01]  /*c260*/  STL.64 [R1+0x2c0], R28 ;  /* 0x0002c01c01007387 */ /* 0x000fe20000100a00 */
[----:B-1----:R-:W-:-:S03]  /*c270*/  IMAD.WIDE R16, R16, 0x2, R86 ;  /* 0x0000000210107825 */ /* 0x002fc600078e0256 */
[----:B------:R0:W-:Y:S04]  /*c280*/  STL.64 [R1+0x2b8], R24 ;  /* 0x0002b81801007387 */ /* 0x0001e80000100a00 */
[----:B------:R-:W3:Y:S04]  /*c290*/  LDL.LU R83, [R1+0x8d0] ;  /* 0x0008d00001537983 */ /* 0x000ee80000300800 */
[----:B------:R1:W-:Y:S04]  /*c2a0*/  STL.64 [R1+0x1170], R16 ;  /* 0x0011701001007387 */ /* 0x0003e80000100a00 */
[----:B------:R-:W4:Y:S01]  /*c2b0*/  LDL.LU R76, [R1+0x8dc] ;  /* 0x0008dc00014c7983 */ /* 0x000f220000300800 */
[----:B0-----:R-:W-:-:S03]  /*c2c0*/  IMAD.WIDE R24, R4, 0x2, R88 ;  /* 0x0000000204187825 */ /* 0x001fc600078e0258 */
[----:B------:R-:W3:Y:S04]  /*c2d0*/  @!P0 LDG.E.U16 R53, desc[UR16][R18.64] ;  /* 0x0000001012358981 */ /* 0x000ee8000c1e1500 */
[----:B------:R1:W3:Y:S01]  /*c2e0*/  @!P0 LDG.E.U16 R27, desc[UR16][R16.64] ;  /* 0x00000010101b8981 */ /* 0x0002e2000c1e1500 */
[----:B------:R-:W-:-:S03]  /*c2f0*/  ISETP.GE.U32.AND P0, PT, R22, 0x7fffff31, PT ;  /* 0x7fffff311600780c */ /* 0x000fc60003f06070 */
[----:B------:R-:W3:Y:S01]  /*c300*/  LDL.LU R77, [R1+0x8d8] ;  /* 0x0008d800014d7983 */ /* 0x000ee20000300800 */
[----:B-1----:R-:W-:Y:S02]  /*c310*/  PRMT R16, RZ, 0x7610, R16 ;  /* 0x00007610ff107816 */ /* 0x002fe40000000010 */
[----:B------:R-:W-:-:S06]  /*c320*/  PRMT R17, RZ, 0x7610, R17 ;  /* 0x00007610ff117816 */ /* 0x000fcc0000000011 */
[----:B------:R-:W3:Y:S04]  /*c330*/  @!P6 LDG.E.U16 R17, desc[UR16][R24.64] ;  /* 0x000000101811e981 */ /* 0x000ee8000c1e1500 */
[----:B--2---:R0:W-:Y:S02]  /*c340*/  STL [R1+0x7c4], R23 ;  /* 0x0007c41701007387 */ /* 0x0041e40000100800 */
[----:B0-----:R-:W-:-:S05]  /*c350*/  IMAD.WIDE R22, R4, 0x2, R86 ;  /* 0x0000000204167825 */ /* 0x001fca00078e0256 */
[----:B------:R0:W2:Y:S01]  /*c360*/  @!P6 LDG.E.U16 R16, desc[UR16][R22.64] ;  /* 0x000000101610e981 */ /* 0x0000a2000c1e1500 */
[----:B------:R-:W-:Y:S01]  /*c370*/  IMAD R4, R90, 0x4f, RZ ;  /* 0x0000004f5a047824 */ /* 0x000fe200078e02ff */
[----:B------:R-:W-:Y:S02]  /*c380*/  PRMT R26, RZ, 0x7610, R26 ;  /* 0x00007610ff1a7816 */ /* 0x000fe4000000001a */
[----:B------:R-:W-:Y:S04]  /*c390*/  STL.64 [R1+0x240], R24 ;  /* 0x0002401801007387 */ /* 0x000fe80000100a00 */
[----:B------:R0:W-:Y:S04]  /*c3a0*/  STL.64 [R1+0x238], R22 ;  /* 0x0002381601007387 */ /* 0x0001e80000100a00 */
[----:B------:R-:W4:Y:S04]  /*c3b0*/  LDL.LU R75, [R1+0x8e4] ;  /* 0x0008e400014b7983 */ /* 0x000f280000300800 */
[----:B------:R-:W4:Y:S04]  /*c3c0*/  LDL.LU R79, [R1+0x8e0] ;  /* 0x0008e000014f7983 */ /* 0x000f280000300800 */
[----:B------:R-:W4:Y:S01]  /*c3d0*/  LDL.LU R80, [R1+0x8ec] ;  /* 0x0008ec0001507983 */ /* 0x000f220000300800 */
[----:B0-----:R-:W-:-:S03]  /*c3e0*/  IMAD.WIDE R22, R4, 0x2, R88 ;  /* 0x0000000204167825 */ /* 0x001fc600078e0258 */
[----:B------:R-:W4:Y:S01]  /*c3f0*/  @!P5 LDG.E.U16 R26, desc[UR16][R28.64] ;  /* 0x000000101c1ad981 */ /* 0x000f22000c1e1500 */
[----:B------:R-:W-:-:S03]  /*c400*/  ISETP.GE.AND P5, PT, R81, RZ, PT ;  /* 0x000000ff5100720c */ /* 0x000fc60003fa6270 */
[----:B--2---:R-:W-:Y:S04]  /*c410*/  STL [R1+0x7bc], R16 ;  /* 0x0007bc1001007387 */ /* 0x004fe80000100800 */
[----:B---3--:R0:W-:Y:S04]  /*c420*/  STL [R1+0x7c0], R17 ;  /* 0x0007c01101007387 */ /* 0x0081e80000100800 */
[----:B------:R-:W-:Y:S04]  /*c430*/  STL.64 [R1+0x1c0], R22 ;  /* 0x0001c01601007387 */ /* 0x000fe80000100a00 */
[----:B------:R-:W2:Y:S01]  /*c440*/  LDL.LU R81, [R1+0x8e8] ;  /* 0x0008e80001517983 */ /* 0x000ea20000300800 */
[----:B0-----:R-:W-:-:S03]  /*c450*/  IMAD.WIDE R16, R4, 0x2, R86 ;  /* 0x0000000204107825 */ /* 0x001fc600078e0256 */
[----:B------:R-:W-:Y:S04]  /*c460*/  STL [R1+0x7b0], R27 ;  /* 0x0007b01b01007387 */ /* 0x000fe80000100800 */
[----:B------:R-:W-:Y:S04]  /*c470*/  STL.64 [R1+0x1b8], R16 ;  /* 0x0001b81001007387 */ /* 0x000fe80000100a00 */
[----:B------:R-:W3:Y:S01]  /*c480*/  LDL.LU R47, [R1+0x6b0] ;  /* 0x0006b000012f7983 */ /* 0x000ee20000300800 */
[----:B------:R-:W-:-:S03]  /*c490*/  PRMT R18, RZ, 0x7610, R18 ;  /* 0x00007610ff127816 */ /* 0x000fc60000000012 */
[----:B----4-:R0:W-:Y:S04]  /*c4a0*/  STL [R1+0x7c8], R26 ;  /* 0x0007c81a01007387 */ /* 0x0101e80000100800 */
[----:B------:R-:W4:Y:S04]  /*c4b0*/  LDL.LU R46, [R1+0x144] ;  /* 0x00014400012e7983 */ /* 0x000f280000300800 */
[----:B------:R-:W2:Y:S01]  /*c4c0*/  @!P0 LDG.E.U16 R18, desc[UR16][R22.64] ;  /* 0x0000001016128981 */ /* 0x000ea2000c1e1500 */
[----:B------:R-:W-:-:S06]  /*c4d0*/  PRMT R93, RZ, 0x7610, R93 ;  /* 0x00007610ff5d7816 */ /* 0x000fcc000000005d */
[----:B------:R1:W2:Y:S01]  /*c4e0*/  @!P0 LDG.E.U16 R93, desc[UR16][R16.64] ;  /* 0x00000010105d8981 */ /* 0x0002a2000c1e1500 */
[----:B---3--:R-:W-:Y:S01]  /*c4f0*/  @!P4 IMAD.MOV R47, RZ, RZ, -R47 ;  /* 0x000000ffff2fc224 */ /* 0x008fe200078e0a2f */
[----:B------:R-:W-:Y:S02]  /*c500*/  ISETP.GE.AND P4, PT, R82, RZ, PT ;  /* 0x000000ff5200720c */ /* 0x000fe40003f86270 */
[----:B------:R-:W3:Y:S04]  /*c510*/  LDL.LU R82, [R1+0x8f0] ;  /* 0x0008f00001527983 */ /* 0x000ee80000300800 */
[----:B------:R-:W2:Y:S04]  /*c520*/  LDL.LU R45, [R1+0x140] ;  /* 0x00014000012d7983 */ /* 0x000ea80000300800 */
[----:B------:R-:W3:Y:S01]  /*c530*/  LDL.LU R44, [R1+0x13c] ;  /* 0x00013c00012c7983 */ /* 0x000ee20000300800 */
[----:B------:R-:W-:Y:S01]  /*c540*/  ISETP.GE.AND P0, PT, R74, RZ, PT ;  /* 0x000000ff4a00720c */ /* 0x000fe20003f06270 */
[----:B----4-:R-:W-:Y:S01]  /*c550*/  @!P3 IMAD.MOV R46, RZ, RZ, -R46 ;  /* 0x000000ffff2eb224 */ /* 0x010fe200078e0a2e */
[----:B------:R-:W-:-:S02]  /*c560*/  ISETP.GE.AND P3, PT, R83, RZ, PT ;  /* 0x000000ff5300720c */ /* 0x000fc40003f66270 */
[----:B------:R-:W4:Y:S01]  /*c570*/  LDL.LU R83, [R1+0x8f4] ;  /* 0x0008f40001537983 */ /* 0x000f220000300800 */
[----:B--2---:R-:W-:Y:S01]  /*c580*/  @!P5 IMAD.MOV R45, RZ, RZ, -R45 ;  /* 0x000000ffff2dd224 */ /* 0x004fe200078e0a2d */
[----:B------:R-:W-:Y:S02]  /*c590*/  ISETP.GE.AND P5, PT, R76, RZ, PT ;  /* 0x000000ff4c00720c */ /* 0x000fe40003fa6270 */
[----:B------:R-:W2:Y:S05]  /*c5a0*/  LDL.LU R76, [R1+0x8f8] ;  /* 0x0008f800014c7983 */ /* 0x000eaa0000300800 */
[----:B---3--:R-:W-:Y:S01]  /*c5b0*/  @!P0 IMAD.MOV R44, RZ, RZ, -R44 ;  /* 0x000000ffff2c8224 */ /* 0x008fe200078e0a2c */
[----:B------:R-:W-:Y:S01]  /*c5c0*/  ISETP.GE.AND P0, PT, R77, RZ, PT ;  /* 0x000000ff4d00720c */ /* 0x000fe20003f06270 */
[----:B------:R-:W3:Y:S04]  /*c5d0*/  LDL.LU R32, [R1+0x138] ;  /* 0x0001380001207983 */ /* 0x000ee80000300800 */
[----:B0-----:R-:W2:Y:S04]  /*c5e0*/  LDL.LU R26, [R1+0xc4] ;  /* 0x0000c400011a7983 */ /* 0x001ea80000300800 */
[----:B------:R-:W3:Y:S04]  /*c5f0*/  LDL.LU R77, [R1+0x908] ;  /* 0x00090800014d7983 */ /* 0x000ee80000300800 */
[----:B------:R0:W-:Y:S04]  /*c600*/  STL [R1+0x7b8], R18 ;  /* 0x0007b81201007387 */ /* 0x0001e80000100800 */
[----:B------:R-:W3:Y:S01]  /*c610*/  LDL.LU R27, [R1+0xc0] ;  /* 0x0000c000011b7983 */ /* 0x000ee20000300800 */
[----:B--2---:R-:W-:Y:S01]  /*c620*/  @!P3 IMAD.MOV R26, RZ, RZ, -R26 ;  /* 0x000000ffff1ab224 */ /* 0x004fe200078e0a1a */
[----:B------:R-:W-:-:S02]  /*c630*/  ISETP.GE.AND P3, PT, R79, RZ, PT ;  /* 0x000000ff4f00720c */ /* 0x000fc40003f66270 */
[----:B------:R-:W2:Y:S04]  /*c640*/  LDL.LU R79, [R1+0x90c] ;  /* 0x00090c00014f7983 */ /* 0x000ea80000300800 */
[----:B------:R-:W2:Y:S01]  /*c650*/  LDL.LU R31, [R1+0xbc] ;  /* 0x0000bc00011f7983 */ /* 0x000ea20000300800 */
[----:B---3--:R-:W-:Y:S01]  /*c660*/  @!P5 IMAD.MOV R27, RZ, RZ, -R27 ;  /* 0x000000ffff1bd224 */ /* 0x008fe200078e0a1b */
[----:B------:R-:W-:Y:S02]  /*c670*/  ISETP.GE.AND P5, PT, R80, RZ, PT ;  /* 0x000000ff5000720c */ /* 0x000fe40003fa6270 */
[----:B------:R-:W3:Y:S04]  /*c680*/  LDL.LU R80, [R1+0x910] ;  /* 0x0009100001507983 */ /* 0x000ee80000300800 */
[----:B------:R-:W3:Y:S04]  /*c690*/  LDL.LU R30, [R1+0xb8] ;  /* 0x0000b800011e7983 */ /* 0x000ee80000300800 */
[----:B------:R-:W4:Y:S01]  /*c6a0*/  LDL.LU R29, [R1+0x44] ;  /* 0x00004400011d7983 */ /* 0x000f220000300800 */
[----:B------:R-:W-:Y:S01]  /*c6b0*/  @!P4 IMAD.MOV R32, RZ, RZ, -R32 ;  /* 0x000000ffff20c224 */ /* 0x000fe200078e0a20 */
[----:B------:R-:W-:Y:S01]  /*c6c0*/  ISETP.GE.AND P4, PT, R75, RZ, PT ;  /* 0x000000ff4b00720c */ /* 0x000fe20003f86270 */
[----:B--2---:R-:W-:Y:S01]  /*c6d0*/  @!P0 IMAD.MOV R31, RZ, RZ, -R31 ;  /* 0x000000ffff1f8224 */ /* 0x004fe200078e0a1f */
[----:B------:R-:W-:-:S02]  /*c6e0*/  ISETP.GE.AND P0, PT, R81, RZ, PT ;  /* 0x000000ff5100720c */ /* 0x000fc40003f06270 */
[----:B------:R-:W2:Y:S04]  /*c6f0*/  LDL.LU R81, [R1+0x914] ;  /* 0x0009140001517983 */ /* 0x000ea80000300800 */
[----:B------:R-:W2:Y:S05]  /*c700*/  LDL.LU R28, [R1+0x40] ;  /* 0x00004000011c7983 */ /* 0x000eaa0000300800 */
[----:B---3--:R-:W-:Y:S02]  /*c710*/  @!P4 IADD3 R30, PT, PT, -R30, RZ, RZ ;  /* 0x000000ff1e1ec210 */ /* 0x008fe40007ffe1ff */
[----:B------:R-:W-:Y:S01]  /*c720*/  ISETP.GE.AND P4, PT, R82, RZ, PT ;  /* 0x000000ff5200720c */ /* 0x000fe20003f86270 */
[----:B----4-:R-:W-:Y:S01]  /*c730*/  @!P3 IMAD.MOV R29, RZ, RZ, -R29 ;  /* 0x000000ffff1db224 */ /* 0x010fe200078e0a1d */
[----:B------:R-:W3:Y:S01]  /*c740*/  LDL.LU R82, [R1+0x918] ;  /* 0x0009180001527983 */ /* 0x000ee20000300800 */
[----:B------:R-:W-:-:S03]  /*c750*/  ISETP.GE.AND P3, PT, R83, RZ, PT ;  /* 0x000000ff5300720c */ /* 0x000fc60003f66270 */
[----:B------:R-:W4:Y:S04]  /*c760*/  LDL.LU R83, [R1+0x91c] ;  /* 0x00091c0001537983 */ /* 0x000f280000300800 */
[----:B------:R-:W1:Y:S04]  /*c770*/  LDL.LU R16, [R1+0x3c] ;  /* 0x00003c0001107983 */ /* 0x000e680000300800 */
[----:B------:R-:W3:Y:S04]  /*c780*/  LDL.LU R4, [R1+0x38] ;  /* 0x0000380001047983 */ /* 0x000ee80000300800 */
[----:B------:R-:W4:Y:S04]  /*c790*/  LDL.LU R74, [R1+0x920] ;  /* 0x00092000014a7983 */ /* 0x000f280000300800 */
[----:B------:R-:W4:Y:S01]  /*c7a0*/  LDL.LU R75, [R1+0x8fc] ;  /* 0x0008fc00014b7983 */ /* 0x000f220000300800 */
[----:B------:R-:W-:Y:S01]  /*c7b0*/  @!P3 IMAD.MOV R92, RZ, RZ, -R92 ;  /* 0x000000ffff5cb224 */ /* 0x000fe200078e0a5c */
[----:B------:R-:W-:Y:S01]  /*c7c0*/  ISETP.GE.AND P3, PT, R80, RZ, PT ;  /* 0x000000ff5000720c */ /* 0x000fe20003f66270 */
[----:B--2---:R-:W-:Y:S01]  /*c7d0*/  @!P5 IMAD.MOV R28, RZ, RZ, -R28 ;  /* 0x000000ffff1cd224 */ /* 0x004fe200078e0a1c */
[----:B------:R-:W-:-:S02]  /*c7e0*/  ISETP.GE.AND P5, PT, R76, RZ, PT ;  /* 0x000000ff4c00720c */ /* 0x000fc40003fa6270 */
[----:B------:R-:W2:Y:S01]  /*c7f0*/  LDL.LU R76, [R1+0x904] ;  /* 0x00090400014c7983 */ /* 0x000ea20000300800 */
[----:B-1----:R-:W-:Y:S02]  /*c800*/  @!P0 IMAD.MOV R16, RZ, RZ, -R16 ;  /* 0x000000ffff108224 */ /* 0x002fe400078e0a10 */
[----:B---3--:R-:W-:Y:S01]  /*c810*/  @!P4 IMAD.MOV R4, RZ, RZ, -R4 ;  /* 0x000000ffff04c224 */ /* 0x008fe200078e0a04 */
[----:B------:R-:W-:Y:S02]  /*c820*/  ISETP.GE.AND P4, PT, R79, RZ, PT ;  /* 0x000000ff4f00720c */ /* 0x000fe40003f86270 */
[----:B------:R-:W-:-:S05]  /*c830*/  ISETP.GE.AND P0, PT, R77, RZ, PT ;  /* 0x000000ff4d00720c */ /* 0x000fca0003f06270 */
[----:B------:R-:W-:Y:S01]  /*c840*/  @!P5 IMAD.MOV R15, RZ, RZ, -R15 ;  /* 0x000000ffff0fd224 */ /* 0x000fe200078e0a0f */
[----:B------:R-:W3:Y:S01]  /*c850*/  LDL.LU R77, [R1+0x900] ;  /* 0x00090000014d7983 */ /* 0x000ee20000300800 */
[----:B------:R-:W-:-:S04]  /*c860*/  ISETP.GE.AND P5, PT, R81, RZ, PT ;  /* 0x000000ff5100720c */ /* 0x000fc80003fa6270 */
[----:B------:R-:W-:Y:S01]  /*c870*/  @!P4 IMAD.MOV R13, RZ, RZ, -R13 ;  /* 0x000000ffff0dc224 */ /* 0x000fe200078e0a0d */
[----:B----4-:R-:W-:Y:S01]  /*c880*/  ISETP.GE.AND P4, PT, R83, RZ, PT ;  /* 0x000000ff5300720c */ /* 0x010fe20003f86270 */
[----:B------:R-:W-:Y:S01]  /*c890*/  @!P0 IMAD.MOV R14, RZ, RZ, -R14 ;  /* 0x000000ffff0e8224 */ /* 0x000fe200078e0a0e */
[----:B------:R-:W4:Y:S01]  /*c8a0*/  LDL.LU R83, [R1+0x74c] ;  /* 0x00074c0001537983 */ /* 0x000f220000300800 */
[----:B------:R-:W-:-:S03]  /*c8b0*/  ISETP.GE.AND P0, PT, R82, RZ, PT ;  /* 0x000000ff5200720c */ /* 0x000fc60003f06270 */
[----:B------:R-:W4:Y:S04]  /*c8c0*/  LDL.LU R79, [R1+0x748] ;  /* 0x00074800014f7983 */ /* 0x000f280000300800 */
[----:B------:R-:W4:Y:S04]  /*c8d0*/  LDL.LU R81, [R1+0x744] ;  /* 0x0007440001517983 */ /* 0x000f280000300800 */
[----:B------:R-:W4:Y:S04]  /*c8e0*/  LDL.LU R82, [R1+0x740] ;  /* 0x0007400001527983 */ /* 0x000f280000300800 */
[----:B------:R-:W4:Y:S01]  /*c8f0*/  LDL.LU R80, [R1+0x73c] ;  /* 0x00073c0001507983 */ /* 0x000f220000300800 */
[----:B------:R-:W-:Y:S01]  /*c900*/  @!P3 IMAD.MOV R12, RZ, RZ, -R12 ;  /* 0x000000ffff0cb224 */ /* 0x000fe200078e0a0c */
[----:B------:R-:W-:-:S13]  /*c910*/  ISETP.GE.AND P3, PT, R74, RZ, PT ;  /* 0x000000ff4a00720c */ /* 0x000fda0003f66270 */
[----:B------:R-:W-:Y:S01]  /*c920*/  @!P3 IMAD.MOV R8, RZ, RZ, -R8 ;  /* 0x000000ffff08b224 */ /* 0x000fe200078e0a08 */
[----:B------:R-:W-:Y:S02]  /*c930*/  ISETP.NE.AND P3, PT, R3, RZ, PT ;  /* 0x000000ff0300720c */ /* 0x000fe40003f65270 */
[----:B------:R-:W-:Y:S01]  /*c940*/  LOP3.LUT R3, RZ, R3, RZ, 0x33, !PT ;  /* 0x00000003ff037212 */ /* 0x000fe200078e33ff */
[----:B------:R-:W-:Y:S02]  /*c950*/  VIADD R84, R78, 0xffffffa8 ;  /* 0xffffffa84e547836 */ /* 0x000fe40000000000 */
[----:B------:R-:W-:Y:S02]  /*c960*/  @!P4 IMAD.MOV R9, RZ, RZ, -R9 ;  /* 0x000000ffff09c224 */ /* 0x000fe400078e0a09 */
[----:B------:R-:W-:Y:S02]  /*c970*/  @!P0 IMAD.MOV R10, RZ, RZ, -R10 ;  /* 0x000000ffff0a8224 */ /* 0x000fe400078e0a0a */
[----:B------:R-:W-:Y:S01]  /*c980*/  @!P5 IMAD.MOV R11, RZ, RZ, -R11 ;  /* 0x000000ffff0bd224 */ /* 0x000fe200078e0a0b */
[----:B------:R-:W-:-:S02]  /*c990*/  ISETP.GE.AND P5, PT, R75, RZ, PT ;  /* 0x000000ff4b00720c */ /* 0x000fc40003fa6270 */
[----:B--2---:R-:W-:Y:S02]  /*c9a0*/  ISETP.GE.AND P0, PT, R76, RZ, PT ;  /* 0x000000ff4c00720c */ /* 0x004fe40003f06270 */
[----:B---3--:R-:W-:Y:S02]  /*c9b0*/  ISETP.GE.AND P4, PT, R77, RZ, PT ;  /* 0x000000ff4d00720c */ /* 0x008fe40003f86270 */
[C---:B----4-:R-:W-:Y:S02]  /*c9c0*/  SEL R33, R3.reuse, R81, !P3 ;  /* 0x0000005103217207 */ /* 0x050fe40005800000 */
[----:B------:R-:W2:Y:S01]  /*c9d0*/  LDL.LU R81, [R1+0x738] ;  /* 0x0007380001517983 */ /* 0x000ea20000300800 */
[C---:B------:R-:W-:Y:S02]  /*c9e0*/  SEL R50, R3.reuse, R79, !P3 ;  /* 0x0000004f03327207 */ /* 0x040fe40005800000 */
[----:B------:R-:W-:Y:S02]  /*c9f0*/  SEL R17, R3, R80, !P3 ;  /* 0x0000005003117207 */ /* 0x000fe40005800000 */
[----:B------:R-:W3:Y:S04]  /*ca00*/  LDL.LU R80, [R1+0x734] ;  /* 0x0007340001507983 */ /* 0x000ee80000300800 */
[----:B------:R-:W0:Y:S04]  /*ca10*/  LDL.LU R42, [R1+0x730] ;  /* 0x00073000012a7983 */ /* 0x000e280000300800 */
[----:B------:R-:W4:Y:S04]  /*ca20*/  LDL.LU R49, [R1+0x72c] ;  /* 0x00072c0001317983 */ /* 0x000f280000300800 */
        /* <DEDUP_REMOVED lines=27> */
[----:B------:R-:W4:Y:S01]  /*cbe0*/  LDL.LU R85, [R1+0x6bc] ;  /* 0x0006bc0001557983 */ /* 0x000f220000300800 */
[----:B------:R-:W-:-:S02]  /*cbf0*/  @!P5 IMAD.MOV R7, RZ, RZ, -R7 ;  /* 0x000000ffff07d224 */ /* 0x000fc400078e0a07 */
[----:B------:R-:W-:Y:S02]  /*cc00*/  @!P0 IMAD.MOV R6, RZ, RZ, -R6 ;  /* 0x000000ffff068224 */ /* 0x000fe400078e0a06 */
[----:B------:R-:W-:Y:S01]  /*cc10*/  @!P4 IMAD.MOV R5, RZ, RZ, -R5 ;  /* 0x000000ffff05c224 */ /* 0x000fe200078e0a05 */
[C---:B------:R-:W-:Y:S02]  /*cc20*/  SEL R25, R3.reuse, R48, !P3 ;  /* 0x0000003003197207 */ /* 0x040fe40005800000 */
[C---:B------:R-:W-:Y:S02]  /*cc30*/  SEL R83, R3.reuse, R83, !P3 ;  /* 0x0000005303537207 */ /* 0x040fe40005800000 */
[C---:B------:R-:W-:Y:S02]  /*cc40*/  SEL R82, R3.reuse, R82, !P3 ;  /* 0x0000005203527207 */ /* 0x040fe40005800000 */
[C---:B------:R-:W-:Y:S02]  /*cc50*/  SEL R43, R3.reuse, R43, !P3 ;  /* 0x0000002b032b7207 */ /* 0x040fe40005800000 */
[----:B------:R-:W-:-:S02]  /*cc60*/  SEL R26, R3, R26, !P3 ;  /* 0x0000001a031a7207 */ /* 0x000fc40005800000 */
[C---:B------:R-:W-:Y:S02]  /*cc70*/  SEL R27, R3.reuse, R27, !P3 ;  /* 0x0000001b031b7207 */ /* 0x040fe40005800000 */
[C---:B------:R-:W-:Y:S02]  /*cc80*/  SEL R28, R3.reuse, R28, !P3 ;  /* 0x0000001c031c7207 */ /* 0x040fe40005800000 */
[C---:B------:R-:W-:Y:S02]  /*cc90*/  SEL R48, R3.reuse, R11, !P3 ;  /* 0x0000000b03307207 */ /* 0x040fe40005800000 */
[----:B------:R-:W-:Y:S02]  /*cca0*/  ISETP.GE.U32.AND P4, PT, R84, 0x7fffff29, PT ;  /* 0x7fffff295400780c */ /* 0x000fe40003f86070 */
[----:B------:R-:W-:Y:S02]  /*ccb0*/  PRMT R52, RZ, 0x7610, R52 ;  /* 0x00007610ff347816 */ /* 0x000fe40000000034 */
[----:B--2---:R-:W-:-:S02]  /*ccc0*/  SEL R81, R3, R81, !P3 ;  /* 0x0000005103517207 */ /* 0x004fc40005800000 */
[C---:B---3--:R-:W-:Y:S02]  /*ccd0*/  SEL R80, R3.reuse, R80, !P3 ;  /* 0x0000005003507207 */ /* 0x048fe40005800000 */
[C---:B0-----:R-:W-:Y:S02]  /*cce0*/  SEL R18, R3.reuse, R42, !P3 ;  /* 0x0000002a03127207 */ /* 0x041fe40005800000 */
[C---:B----4-:R-:W-:Y:S02]  /*ccf0*/  SEL R36, R3.reuse, R49, !P3 ;  /* 0x0000003103247207 */ /* 0x050fe40005800000 */
[C---:B------:R-:W-:Y:S02]  /*cd00*/  SEL R49, R3.reuse, R6, !P3 ;  /* 0x0000000603317207 */ /* 0x040fe40005800000 */
[C---:B------:R-:W-:Y:S02]  /*cd10*/  SEL R62, R3.reuse, R62, !P3 ;  /* 0x0000003e033e7207 */ /* 0x040fe40005800000 */
[----:B------:R-:W-:-:S02]  /*cd20*/  SEL R63, R3, R63, !P3 ;  /* 0x0000003f033f7207 */ /* 0x000fc40005800000 */
[C---:B------:R-:W-:Y:S02]  /*cd30*/  SEL R38, R3.reuse, R57, !P3 ;  /* 0x0000003903267207 */ /* 0x040fe40005800000 */
        /* <DEDUP_REMOVED lines=16> */
[----:B------:R-:W0:Y:S01]  /*ce40*/  LDC R92, c[0x0][0x3a0] ;  /* 0x0000e800ff5c7b82 */ /* 0x000e220000000800 */
        /* <DEDUP_REMOVED lines=28> */
[----:B------:R-:W-:Y:S01]  /*d010*/  SEL R16, R3, R85, !P3 ;  /* 0x0000005503107207 */ /* 0x000fe20005800000 */
[----:B0-----:R-:W-:-:S05]  /*d020*/  VIADD R3, R92, 0xffffff90 ;  /* 0xffffff905c037836 */ /* 0x001fca0000000000 */
[----:B------:R-:W-:Y:S01]  /*d030*/  ISETP.GE.U32.AND P0, PT, R3, 0x7fffff11, PT ;  /* 0x7fffff110300780c */ /* 0x000fe20003f06070 */
[----:B------:R-:W-:-:S04]  /*d040*/  IMAD R3, R90, 0x57, RZ ;  /* 0x000000575a037824 */ /* 0x000fc800078e02ff */
[----:B------:R-:W-:-:S05]  /*d050*/  IMAD.WIDE R12, R3, 0x2, R86 ;  /* 0x00000002030c7825 */ /* 0x000fca00078e0256 */
[----:B------:R0:W2:Y:S01]  /*d060*/  @!P4 LDG.E.U16 R52, desc[UR16][R12.64] ;  /* 0x000000100c34c981 */ /* 0x0000a2000c1e1500 */
[C---:B------:R-:W-:Y:S02]  /*d070*/  VIADD R5, R92.reuse, 0xffffffa0 ;  /* 0xffffffa05c057836 */ /* 0x040fe40000000000 */
[----:B------:R-:W-:-:S03]  /*d080*/  VIADD R4, R92, 0xffffff98 ;  /* 0xffffff985c047836 */ /* 0x000fc60000000000 */
[----:B------:R-:W-:Y:S02]  /*d090*/  ISETP.GE.U32.AND P5, PT, R5, 0x7fffff21, PT ;  /* 0x7fffff210500780c */ /* 0x000fe40003fa6070 */
[----:B------:R-:W-:Y:S01]  /*d0a0*/  ISETP.GE.U32.AND P3, PT, R4, 0x7fffff19, PT ;  /* 0x7fffff190400780c */ /* 0x000fe20003f66070 */
[----:B------:R-:W-:Y:S01]  /*d0b0*/  IMAD R4, R90, 0x5f, RZ ;  /* 0x0000005f5a047824 */ /* 0x000fe200078e02ff */
[----:B------:R-:W-:Y:S02]  /*d0c0*/  PRMT R6, RZ, 0x7610, R6 ;  /* 0x00007610ff067816 */ /* 0x000fe40000000006 */
[----:B------:R-:W-:Y:S01]  /*d0d0*/  PRMT R7, RZ, 0x7610, R7 ;  /* 0x00007610ff077816 */ /* 0x000fe20000000007 */
[----:B------:R-:W-:Y:S01]  /*d0e0*/  IMAD.WIDE R8, R4, 0x2, R86 ;  /* 0x0000000204087825 */ /* 0x000fe200078e0256 */
[----:B------:R-:W-:-:S03]  /*d0f0*/  PRMT R14, RZ, 0x7610, R14 ;  /* 0x00007610ff0e7816 */ /* 0x000fc6000000000e */
[--C-:B------:R-:W-:Y:S02]  /*d100*/  IMAD.WIDE R10, R4, 0x2, R88.reuse ;  /* 0x00000002040a7825 */ /* 0x100fe400078e0258 */
[----:B------:R-:W3:Y:S02]  /*d110*/  @!P5 LDG.E.U16 R6, desc[UR16][R8.64] ;  /* 0x000000100806d981 */ /* 0x000ee4000c1e1500 */
[----:B------:R-:W-:Y:S02]  /*d120*/  IMAD.WIDE R84, R3, 0x2, R88 ;  /* 0x0000000203547825 */ /* 0x000fe400078e0258 */
[----:B------:R-:W4:Y:S04]  /*d130*/  @!P5 LDG.E.U16 R7, desc[UR16][R10.64] ;  /* 0x000000100a07d981 */ /* 0x000f28000c1e1500 */
[----:B------:R1:W-:Y:S04]  /*d140*/  STL.64 [R1+0x140], R84 ;  /* 0x0001405401007387 */ /* 0x0003e80000100a00 */
[----:B------:R0:W-:Y:S04]  /*d150*/  STL.64 [R1+0x138], R12 ;  /* 0x0001380c01007387 */ /* 0x0001e80000100a00 */
[----:B------:R0:W4:Y:S04]  /*d160*/  @!P4 LDG.E.U16 R14, desc[UR16][R84.64] ;  /* 0x00000010540ec981 */ /* 0x000128000c1e1500 */
[----:B-1----:R-:W4:Y:S04]  /*d170*/  LDL.LU.64 R84, [R1+0x1358] ;  /* 0x0013580001547983 */ /* 0x002f280000300a00 */
[----:B------:R-:W-:Y:S01]  /*d180*/  STL.64 [R1+0xc0], R10 ;  /* 0x0000c00a01007387 */ /* 0x000fe20000100a00 */
[----:B------:R-:W-:-:S05]  /*d190*/  VIADD R3, R92, 0xffffff88 ;  /* 0xffffff885c037836 */ /* 0x000fca0000000000 */
[----:B------:R-:W-:Y:S01]  /*d1a0*/  ISETP.GE.U32.AND P4, PT, R3, 0x7fffff09, PT ;  /* 0x7fffff090300780c */ /* 0x000fe20003f86070 */
[----:B0-----:R-:W-:Y:S01]  /*d1b0*/  IMAD R12, R90, 0x6f, RZ ;  /* 0x0000006f5a0c7824 */ /* 0x001fe200078e02ff */
[----:B--2---:R0:W-:Y:S02]  /*d1c0*/  STL [R1+0x1340], R52 ;  /* 0x0013403401007387 */ /* 0x0041e40000100800 */
[----:B0-----:R-:W0:Y:S02]  /*d1d0*/  LDC R52, c[0x0][0x3a0] ;  /* 0x0000e800ff347b82 */ /* 0x001e240000000800 */
[----:B------:R1:W-:Y:S04]  /*d1e0*/  STL.64 [R1+0xb8], R8 ;  /* 0x0000b80801007387 */ /* 0x0003e80000100a00 */
[----:B---3--:R-:W-:Y:S04]  /*d1f0*/  STL [R1+0x6c0], R6 ;  /* 0x0006c00601007387 */ /* 0x008fe80000100800 */
[----:B----4-:R2:W-:Y:S01]  /*d200*/  STL [R1+0x6b8], R7 ;  /* 0x0006b80701007387 */ /* 0x0105e20000100800 */
[----:B0-----:R-:W-:-:S05]  /*d210*/  VIADD R3, R52, 0xffffff80 ;  /* 0xffffff8034037836 */ /* 0x001fca0000000000 */
[----:B------:R-:W-:Y:S01]  /*d220*/  ISETP.GE.U32.AND P5, PT, R3, 0x7fffff01, PT ;  /* 0x7fffff010300780c */ /* 0x000fe20003fa6070 */
[----:B------:R-:W-:-:S04]  /*d230*/  IMAD R3, R90, 0x67, RZ ;  /* 0x000000675a037824 */ /* 0x000fc800078e02ff */
[----:B-1----:R-:W-:Y:S01]  /*d240*/  IMAD.WIDE R8, R3, 0x2, R88 ;  /* 0x0000000203087825 */ /* 0x002fe200078e0258 */
[----:B------:R-:W-:-:S03]  /*d250*/  PRMT R85, RZ, 0x7610, R85 ;  /* 0x00007610ff557816 */ /* 0x000fc60000000055 */
[----:B--2---:R-:W-:Y:S02]  /*d260*/  IMAD.WIDE R6, R3, 0x2, R86 ;  /* 0x0000000203067825 */ /* 0x004fe400078e0256 */
[----:B------:R-:W2:Y:S04]  /*d270*/  LDL R3, [R1+0xf78] ;  /* 0x000f780001037983 */ /* 0x000ea80000100800 */
[----:B------:R0:W-:Y:S02]  /*d280*/  STL [R1+0x6b4], R14 ;  /* 0x0006b40e01007387 */ /* 0x0001e40000100800 */
[----:B0-----:R-:W-:-:S05]  /*d290*/  IMAD.WIDE R14, R12, 0x2, R88 ;  /* 0x000000020c0e7825 */ /* 0x001fca00078e0258 */
[----:B------:R-:W3:Y:S01]  /*d2a0*/  @!P0 LDG.E.U16 R85, desc[UR16][R14.64] ;  /* 0x000000100e558981 */ /* 0x000ee2000c1e1500 */
[----:B------:R-:W-:Y:S02]  /*d2b0*/  PRMT R4, RZ, 0x7610, R4 ;  /* 0x00007610ff047816 */ /* 0x000fe40000000004 */
[----:B------:R-:W-:-:S04]  /*d2c0*/  PRMT R5, RZ, 0x7610, R5 ;  /* 0x00007610ff057816 */ /* 0x000fc80000000005 */
[----:B------:R-:W4:Y:S04]  /*d2d0*/  @!P3 LDG.E.U16 R4, desc[UR16][R6.64] ;  /* 0x000000100604b981 */ /* 0x000f28000c1e1500 */
[----:B------:R0:W2:Y:S04]  /*d2e0*/  @!P3 LDG.E.U16 R5, desc[UR16][R8.64] ;  /* 0x000000100805b981 */ /* 0x0000a8000c1e1500 */
[----:B------:R0:W-:Y:S04]  /*d2f0*/  STL.64 [R1+0x40], R8 ;  /* 0x0000400801007387 */ /* 0x0001e80000100a00 */
[----:B------:R-:W-:Y:S04]  /*d300*/  STL.64 [R1+0x38], R6 ;  /* 0x0000380601007387 */ /* 0x000fe80000100a00 */
[----:B------:R-:W2:Y:S01]  /*d310*/  LDL.LU R92, [R1+0x7ac] ;  /* 0x0007ac00015c7983 */ /* 0x000ea20000300800 */
[----:B0-----:R-:W-:-:S04]  /*d320*/  IMAD R8, R90, 0x77, RZ ;  /* 0x000000775a087824 */ /* 0x001fc800078e02ff */
[----:B------:R-:W-:Y:S01]  /*d330*/  IMAD.WIDE R10, R8, 0x2, R88 ;  /* 0x00000002080a7825 */ /* 0x000fe200078e0258 */
[----:B---3--:R0:W-:Y:S02]  /*d340*/  STL [R1+0x1328], R85 ;  /* 0x0013285501007387 */ /* 0x0081e40000100800 */
[----:B0-----:R-:W-:-:S06]  /*d350*/  PRMT R85, RZ, 0x7610, R85 ;  /* 0x00007610ff557816 */ /* 0x001fcc0000000055 */
[----:B------:R-:W3:Y:S01]  /*d360*/  @!P4 LDG.E.U16 R85, desc[UR16][R10.64] ;  /* 0x000000100a55c981 */ /* 0x000ee2000c1e1500 */
[----:B------:R-:W-:Y:S01]  /*d370*/  PRMT R21, RZ, 0x7610, R21 ;  /* 0x00007610ff157816 */ /* 0x000fe20000000015 */
[----:B------:R-:W-:Y:S02]  /*d380*/  IMAD.WIDE R12, R12, 0x2, R86 ;  /* 0x000000020c0c7825 */ /* 0x000fe400078e0256 */
[----:B------:R0:W-:Y:S01]  /*d390*/  STL.64 [R1+0x1178], R14 ;  /* 0x0011780e01007387 */ /* 0x0001e20000100a00 */
[----:B------:R-:W-:-:S03]  /*d3a0*/  PRMT R20, RZ, 0x7610, R20 ;  /* 0x00007610ff147816 */ /* 0x000fc60000000014 */
[----:B------:R1:W3:Y:S01]  /*d3b0*/  @!P0 LDG.E.U16 R21, desc[UR16][R12.64] ;  /* 0x000000100c158981 */ /* 0x0002e2000c1e1500 */
[----:B------:R-:W-:Y:S01]  /*d3c0*/  IMAD.WIDE R8, R8, 0x2, R86 ;  /* 0x0000000208087825 */ /* 0x000fe200078e0256 */
[----:B------:R-:W-:-:S04]  /*d3d0*/  PRMT R0, RZ, 0x7610, R0 ;  /* 0x00007610ff007816 */ /* 0x000fc80000000000 */
[----:B------:R-:W3:Y:S04]  /*d3e0*/  @!P4 LDG.E.U16 R20, desc[UR16][R8.64] ;  /* 0x000000100814c981 */ /* 0x000ee8000c1e1500 */
[----:B0-----:R-:W3:Y:S04]  /*d3f0*/  LDL.LU R14, [R1+0x7a4] ;  /* 0x0007a400010e7983 */ /* 0x001ee80000300800 */
[----:B------:R-:W3:Y:S04]  /*d400*/  LDL.LU R15, [R1+0x7a0] ;  /* 0x0007a000010f7983 */ /* 0x000ee80000300800 */
[----:B------:R0:W-:Y:S04]  /*d410*/  STL.64 [R1+0x1188], R12 ;  /* 0x0011880c01007387 */ /* 0x0001e80000100a00 */
[----:B0-----:R-:W3:Y:S04]  /*d420*/  LDL.LU R13, [R1+0x7a8] ;  /* 0x0007a800010d7983 */ /* 0x001ee80000300800 */
[----:B----4-:R0:W-:Y:S01]  /*d430*/  STL [R1+0x6c8], R4 ;  /* 0x0006c80401007387 */ /* 0x0101e20000100800 */
[----:B-1----:R-:W-:Y:S01]  /*d440*/  PRMT R12, RZ, 0x7610, R12 ;  /* 0x00007610ff0c7816 */ /* 0x002fe2000000000c */
[----:B0-----:R-:W-:-:S04]  /*d450*/  IMAD R4, R90, 0x7f, RZ ;  /* 0x0000007f5a047824 */ /* 0x001fc800078e02ff */
[C---:B------:R-:W-:Y:S01]  /*d460*/  IMAD.WIDE R6, R4.reuse, 0x2, R88 ;  /* 0x0000000204067825 */ /* 0x040fe200078e0258 */
[----:B------:R-:W-:Y:S04]  /*d470*/  STL.64 [R1+0x1198], R88 ;  /* 0x0011985801007387 */ /* 0x000fe80000100a00 */
[----:B--2---:R0:W-:Y:S04]  /*d480*/  STL [R1+0x6c4], R5 ;  /* 0x0006c40501007387 */ /* 0x0041e80000100800 */
[----:B------:R-:W2:Y:S01]  /*d490*/  @!P5 LDG.E.U16 R0, desc[UR16][R6.64] ;  /* 0x000000100600d981 */ /* 0x000ea2000c1e1500 */
[----:B0-----:R-:W-:-:S03]  /*d4a0*/  IMAD.WIDE R4, R4, 0x2, R86 ;  /* 0x0000000204047825 */ /* 0x001fc600078e0256 */
[----:B------:R-:W-:Y:S04]  /*d4b0*/  STL.64 [R1+0x11a8], R86 ;  /* 0x0011a85601007387 */ /* 0x000fe80000100a00 */
[----:B------:R-:W4:Y:S04]  /*d4c0*/  @!P5 LDG.E.U16 R12, desc[UR16][R4.64] ;  /* 0x00000010040cd981 */ /* 0x000f28000c1e1500 */
[----:B---3--:R0:W-:Y:S04]  /*d4d0*/  STL [R1+0x6d4], R85 ;  /* 0x0006d45501007387 */ /* 0x0081e80000100800 */
[----:B0-----:R-:W3:Y:S04]  /*d4e0*/  LDL.LU R85, [R1+0x79c] ;  /* 0x00079c0001557983 */ /* 0x001ee80000300800 */
[----:B------:R-:W3:Y:S04]  /*d4f0*/  LDL.LU R86, [R1+0x788] ;  /* 0x0007880001567983 */ /* 0x000ee80000300800 */
[----:B------:R-:W3:Y:S04]  /*d500*/  LDL.LU R87, [R1+0x784] ;  /* 0x0007840001577983 */ /* 0x000ee80000300800 */
[----:B------:R0:W-:Y:S04]  /*d510*/  STL.64 [R1+0x11b8], R10 ;  /* 0x0011b80a01007387 */ /* 0x0001e80000100a00 */
[----:B0-----:R-:W3:Y:S04]  /*d520*/  LDL.LU R10, [R1+0x790] ;  /* 0x00079000010a7983 */ /* 0x001ee80000300800 */
[----:B------:R-:W3:Y:S04]  /*d530*/  LDL.LU R11, [R1+0x78c] ;  /* 0x00078c00010b7983 */ /* 0x000ee80000300800 */
[----:B------:R0:W-:Y:S04]  /*d540*/  STL.64 [R1+0x1300], R20 ;  /* 0x0013001401007387 */ /* 0x0001e80000100a00 */
[----:B------:R1:W-:Y:S04]  /*d550*/  STS.U16 [R3+UR5+0x8f00], R92 ;  /* 0x008f005c03007988 */ /* 0x0003e80008000405 */
[----:B0-----:R-:W3:Y:S04]  /*d560*/  LDL.LU R20, [R1+0x798] ;  /* 0x0007980001147983 */ /* 0x001ee80000300800 */
[----:B------:R-:W3:Y:S04]  /*d570*/  LDL.LU R21, [R1+0x794] ;  /* 0x0007940001157983 */ /* 0x000ee80000300800 */
[----:B------:R-:W-:Y:S04]  /*d580*/  STL.64 [R1+0x11c8], R8 ;  /* 0x0011c80801007387 */ /* 0x000fe80000100a00 */
[----:B--2---:R-:W-:Y:S04]  /*d590*/  STL [R1+0x1318], R0 ;  /* 0x0013180001007387 */ /* 0x004fe80000100800 */
[----:B------:R-:W-:Y:S04]  /*d5a0*/  STL.64 [R1+0x11d8], R6 ;  /* 0x0011d80601007387 */ /* 0x000fe80000100a00 */
[----:B------:R-:W2:Y:S04]  /*d5b0*/  LDL.LU R88, [R1+0x780] ;  /* 0x0007800001587983 */ /* 0x000ea80000300800 */
[----:B------:R-:W2:Y:S04]  /*d5c0*/  LDL.LU R89, [R1+0x77c] ;  /* 0x00077c0001597983 */ /* 0x000ea80000300800 */
[----:B------:R-:W-:Y:S04]  /*d5d0*/  STL.64 [R1+0x11e8], R4 ;  /* 0x0011e80401007387 */ /* 0x000fe80000100a00 */
[----:B-1----:R-:W2:Y:S04]  /*d5e0*/  LDL.LU R92, [R1+0x778] ;  /* 0x00077800015c7983 */ /* 0x002ea80000300800 */
[----:B----4-:R0:W-:Y:S04]  /*d5f0*/  STL [R1+0x6e0], R12 ;  /* 0x0006e00c01007387 */ /* 0x0101e80000100800 */
[----:B------:R1:W-:Y:S04]  /*d600*/  STS.U16 [R3+UR5+0x1300], R13 ;  /* 0x0013000d03007988 */ /* 0x0003e80008000405 */
[----:B0-----:R-:W4:Y:S04]  /*d610*/  LDL.LU R12, [R1+0x774] ;  /* 0x00077400010c7983 */ /* 0x001f280000300800 */
[----:B------:R0:W-:Y:S04]  /*d620*/  STS.U16 [R3+UR5+0x9300], R14 ;  /* 0x0093000e03007988 */ /* 0x0001e80008000405 */
[----:B-1----:R-:W4:Y:S04]  /*d630*/  LDL.LU R13, [R1+0x76c] ;  /* 0x00076c00010d7983 */ /* 0x002f280000300800 */
[----:B------:R1:W-:Y:S04]  /*d640*/  STS.U16 [R3+UR5+0x1700], R15 ;  /* 0x0017000f03007988 */ /* 0x0003e80008000405 */
[----:B0-----:R-:W4:Y:S04]  /*d650*/  LDL.LU R14, [R1+0x768] ;  /* 0x00076800010e7983 */ /* 0x001f280000300800 */
[----:B-1----:R-:W4:Y:S04]  /*d660*/  LDL.LU R15, [R1+0x764] ;  /* 0x00076400010f7983 */ /* 0x002f280000300800 */
[----:B---3--:R0:W-:Y:S04]  /*d670*/  STS.U16 [R3+UR5+0x9700], R85 ;  /* 0x0097005503007988 */ /* 0x0081e80008000405 */
[----:B0-----:R-:W3:Y:S04]  /*d680*/  LDL.LU R85, [R1+0x760] ;  /* 0x0007600001557983 */ /* 0x001ee80000300800 */
[----:B------:R-:W-:Y:S04]  /*d690*/  STS.U16 [R3+UR5+0x1b00], R20 ;  /* 0x001b001403007988 */ /* 0x000fe80008000405 */
[----:B------:R-:W-:Y:S04]  /*d6a0*/  STS.U16 [R3+UR5+0x9b00], R21 ;  /* 0x009b001503007988 */ /* 0x000fe80008000405 */
[----:B------:R-:W-:Y:S04]  /*d6b0*/  STS.U16 [R3+UR5+0x1f00], R10 ;  /* 0x001f000a03007988 */ /* 0x000fe80008000405 */
[----:B------:R-:W-:Y:S04]  /*d6c0*/  STS.U16 [R3+UR5+0x9f00], R11 ;  /* 0x009f000b03007988 */ /* 0x000fe80008000405 */
[----:B------:R-:W-:Y:S04]  /*d6d0*/  STS.U16 [R3+UR5+0x2300], R86 ;  /* 0x0023005603007988 */ /* 0x000fe80008000405 */
[----:B------:R-:W-:Y:S04]  /*d6e0*/  STS.U16 [R3+UR5+0xa300], R87 ;  /* 0x00a3005703007988 */ /* 0x000fe80008000405 */
[----:B--2---:R-:W-:Y:S04]  /*d6f0*/  STS.U16 [R3+UR5+0x2700], R88 ;  /* 0x0027005803007988 */ /* 0x004fe80008000405 */
[----:B------:R-:W-:Y:S04]  /*d700*/  STS.U16 [R3+UR5+0xa700], R89 ;  /* 0x00a7005903007988 */ /* 0x000fe80008000405 */
[----:B------:R0:W-:Y:S04]  /*d710*/  STS.U16 [R3+UR5+0x2b00], R92 ;  /* 0x002b005c03007988 */ /* 0x0001e80008000405 */
[----:B0-----:R-:W2:Y:S04]  /*d720*/  LDL.LU R92, [R1+0x754] ;  /* 0x00075400015c7983 */ /* 0x001ea80000300800 */
[----:B----4-:R-:W-:Y:S04]  /*d730*/  STS.U16 [R3+UR5+0xab00], R12 ;  /* 0x00ab000c03007988 */ /* 0x010fe80008000405 */
[----:B------:R0:W-:Y:S04]  /*d740*/  STS.U16 [R3+UR5+0x2f00], R84 ;  /* 0x002f005403007988 */ /* 0x0001e80008000405 */
[----:B------:R-:W-:Y:S04]  /*d750*/  STS.U16 [R3+UR5+0xaf00], R13 ;  /* 0x00af000d03007988 */ /* 0x000fe80008000405 */
[----:B0-----:R-:W4:Y:S04]  /*d760*/  LDL.LU R84, [R1+0x1350] ;  /* 0x0013500001547983 */ /* 0x001f280000300800 */
[----:B------:R-:W-:Y:S04]  /*d770*/  STS.U16 [R3+UR5+0x3300], R14 ;  /* 0x0033000e03007988 */ /* 0x000fe80008000405 */
[----:B------:R-:W-:Y:S04]  /*d780*/  STS.U16 [R3+UR5+0xb300], R15 ;  /* 0x00b3000f03007988 */ /* 0x000fe80008000405 */
[----:B---3--:R-:W-:Y:S04]  /*d790*/  STS.U16 [R3+UR5+0x3700], R85 ;  /* 0x0037005503007988 */ /* 0x008fe80008000405 */
[----:B------:R0:W-:Y:S04]  /*d7a0*/  STS.U16 [R3+UR5+0xb700], R91 ;  /* 0x00b7005b03007988 */ /* 0x0001e80008000405 */
[----:B0-----:R-:W3:Y:S04]  /*d7b0*/  LDL.LU R91, [R1+0x134c] ;  /* 0x00134c00015b7983 */ /* 0x001ee80000300800 */
[----:B------:R-:W2:Y:S04]  /*d7c0*/  LDL.LU R4, [R1+0x7b0] ;  /* 0x0007b00001047983 */ /* 0x000ea80000300800 */
[----:B------:R0:W-:Y:S04]  /*d7d0*/  STS.U16 [R3+UR5+0x3b00], R2 ;  /* 0x003b000203007988 */ /* 0x0001e80008000405 */
[----:B0-----:R-:W2:Y:S04]  /*d7e0*/  LDL.LU R2, [R1+0x1348] ;  /* 0x0013480001027983 */ /* 0x001ea80000300800 */
[----:B------:R-:W2:Y:S04]  /*d7f0*/  LDL.LU R5, [R1+0x8c4] ;  /* 0x0008c40001057983 */ /* 0x000ea80000300800 */
[----:B------:R-:W2:Y:S04]  /*d800*/  LDL.LU R6, [R1+0x8c0] ;  /* 0x0008c00001067983 */ /* 0x000ea80000300800 */
[----:B------:R-:W2:Y:S04]  /*d810*/  LDL.LU R7, [R1+0x8bc] ;  /* 0x0008bc0001077983 */ /* 0x000ea80000300800 */
[----:B------:R-:W2:Y:S04]  /*d820*/  LDL.LU R0, [R1+0x8b8] ;  /* 0x0008b80001007983 */ /* 0x000ea80000300800 */
[----:B------:R-:W2:Y:S04]  /*d830*/  LDL.LU R8, [R1+0x8b4] ;  /* 0x0008b40001087983 */ /* 0x000ea80000300800 */
[----:B------:R-:W2:Y:S04]  /*d840*/  LDL.LU R9, [R1+0x8b0] ;  /* 0x0008b00001097983 */ /* 0x000ea80000300800 */
[----:B------:R-:W2:Y:S04]  /*d850*/  LDL.LU R20, [R1+0x7e8] ;  /* 0x0007e80001147983 */ /* 0x000ea80000300800 */
[----:B------:R-:W2:Y:S01]  /*d860*/  LDL.LU R21, [R1+0x7e4] ;  /* 0x0007e40001157983 */ /* 0x000ea20000300800 */
[----:B----4-:R-:W-:-:S05]  /*d870*/  LOP3.LUT R84, R84, 0x7f, RZ, 0xc0, !PT ;  /* 0x0000007f54547812 */ /* 0x010fca00078ec0ff */
[----:B------:R2:W-:Y:S04]  /*d880*/  STL [R1+0x1344], R84 ;  /* 0x0013445401007387 */ /* 0x0005e80000100800 */
[----:B---3--:R-:W-:Y:S04]  /*d890*/  STL.64 [R1+0x11f0], R90 ;  /* 0x0011f05a01007387 */ /* 0x008fe80000100a00 */
[----:B------:R-:W3:Y:S04]  /*d8a0*/  LDL.LU R10, [R1+0x7e0] ;  /* 0x0007e000010a7983 */ /* 0x000ee80000300800 */
        /* <DEDUP_REMOVED lines=10> */
[----:B------:R-:W-:Y:S01]  /*d950*/  IMAD R3, R84, R91, RZ ;  /* 0x0000005b54037224 */ /* 0x000fe200078e02ff */
[----:B--2---:R-:W-:-:S05]  /*d960*/  LOP3.LUT R84, R2, 0x60, RZ, 0x3c, !PT ;  /* 0x0000006002547812 */ /* 0x004fca00078e3cff */
[----:B------:R-:W-:Y:S04]  /*d970*/  STS.U16 [R84+UR5+0xbb00], R92 ;  /* 0x00bb005c54007988 */ /* 0x000fe80008000405 */
[----:B------:R0:W-:Y:S04]  /*d980*/  STS.U16 [R84+UR5+0x3f00], R53 ;  /* 0x003f003554007988 */ /* 0x0001e80008000405 */
[----:B------:R1:W-:Y:S01]  /*d990*/  STS.U16 [R84+UR5+0xbf00], R4 ;  /* 0x00bf000454007988 */ /* 0x0003e20008000405 */
[----:B0-----:R-:W-:-:S05]  /*d9a0*/  LOP3.LUT R53, R2, 0x70, RZ, 0x3c, !PT ;  /* 0x0000007002357812 */ /* 0x001fca00078e3cff */
[----:B------:R0:W-:Y:S04]  /*d9b0*/  STS.U16 [R53+UR5+0x380], R5 ;  /* 0x0003800535007988 */ /* 0x0001e80008000405 */
[----:B------:R2:W-:Y:S04]  /*d9c0*/  STS.U16 [R53+UR5+0x8380], R6 ;  /* 0x0083800635007988 */ /* 0x0005e80008000405 */
[----:B------:R-:W-:Y:S04]  /*d9d0*/  STS.U16 [R53+UR5+0x780], R7 ;  /* 0x0007800735007988 */ /* 0x000fe80008000405 */
[----:B------:R-:W-:Y:S04]  /*d9e0*/  STS.U16 [R53+UR5+0x8780], R0 ;  /* 0x0087800035007988 */ /* 0x000fe80008000405 */
[----:B------:R-:W-:Y:S04]  /*d9f0*/  STS.U16 [R53+UR5+0xb80], R8 ;  /* 0x000b800835007988 */ /* 0x000fe80008000405 */
[----:B------:R-:W-:Y:S04]  /*da00*/  STS.U16 [R53+UR5+0x8b80], R9 ;  /* 0x008b800935007988 */ /* 0x000fe80008000405 */
[----:B------:R-:W-:Y:S04]  /*da10*/  STS.U16 [R53+UR5+0xf80], R20 ;  /* 0x000f801435007988 */ /* 0x000fe80008000405 */
[----:B------:R-:W-:Y:S01]  /*da20*/  STS.U16 [R53+UR5+0x8f80], R21 ;  /* 0x008f801535007988 */ /* 0x000fe20008000405 */
[----:B------:R-:W-:Y:S01]  /*da30*/  LEA R92, P0, R3, UR14, 0x1 ;  /* 0x0000000e035c7c11 */ /* 0x000fe2000f8008ff */
[----:B-1----:R-:W-:Y:S01]  /*da40*/  IMAD R4, R83, UR4, RZ ;  /* 0x0000000453047c24 */ /* 0x002fe2000f8e02ff */
[----:B------:R-:W1:Y:S02]  /*da50*/  LDCU UR14, c[0x0][0x3b0] ;  /* 0x00007600ff0e77ac */ /* 0x000e640008000800 */
[----:B------:R-:W-:Y:S01]  /*da60*/  LEA.HI.X.SX32 R3, R3, UR15, 0x1, P0 ;  /* 0x0000000f03037c11 */ /* 0x000fe200080f0eff */
[----:B------:R-:W-:-:S02]  /*da70*/  IMAD R50, R50, UR4, RZ ;  /* 0x0000000432327c24 */ /* 0x000fc4000f8e02ff */
[----:B------:R-:W-:Y:S01]  /*da80*/  IMAD R33, R33, UR4, RZ ;  /* 0x0000000421217c24 */ /* 0x000fe2000f8e02ff */
[----:B------:R1:W-:Y:S01]  /*da90*/  STL [R1+0x1258], R2 ;  /* 0x0012580201007387 */ /* 0x0003e20000100800 */
[----:B0-----:R-:W-:Y:S01]  /*daa0*/  IMAD R5, R82, UR4, RZ ;  /* 0x0000000452057c24 */ /* 0x001fe2000f8e02ff */
[----:B------:R-:W0:Y:S01]  /*dab0*/  LDCU UR15, c[0x0][0x3b0] ;  /* 0x00007600ff0f77ac */ /* 0x000e220008000800 */
[----:B------:R-:W-:Y:S01]  /*dac0*/  IMAD R84, R16, UR60, RZ ;  /* 0x0000003c10547c24 */ /* 0x000fe2000f8e02ff */
[----:B------:R-:W-:Y:S01]  /*dad0*/  LEA R16, P5, R50, R92, 0x1 ;  /* 0x0000005c32107211 */ /* 0x000fe200078a08ff */
[----:B------:R-:W-:Y:S02]  /*dae0*/  IMAD R17, R17, UR4, RZ ;  /* 0x0000000411117c24 */ /* 0x000fe4000f8e02ff */
[----:B--2---:R-:W-:Y:S02]  /*daf0*/  IMAD R6, R80, UR4, RZ ;  /* 0x0000000450067c24 */ /* 0x004fe4000f8e02ff */
[----:B-1----:R-:W-:-:S02]  /*db00*/  IMAD R2, R81, UR4, RZ ;  /* 0x0000000451027c24 */ /* 0x002fc4000f8e02ff */
[----:B------:R-:W-:Y:S02]  /*db10*/  IMAD R36, R36, UR4, RZ ;  /* 0x0000000424247c24 */ /* 0x000fe4000f8e02ff */
[----:B------:R-:W-:Y:S02]  /*db20*/  IMAD R18, R18, UR4, RZ ;  /* 0x0000000412127c24 */ /* 0x000fe4000f8e02ff */
[----:B------:R-:W-:Y:S02]  /*db30*/  IMAD R62, R62, UR4, RZ ;  /* 0x000000043e3e7c24 */ /* 0x000fe4000f8e02ff */
[----:B------:R-:W-:Y:S02]  /*db40*/  IMAD R63, R63, UR4, RZ ;  /* 0x000000043f3f7c24 */ /* 0x000fe4000f8e02ff */
[----:B------:R-:W-:Y:S02]  /*db50*/  IMAD R7, R79, UR4, RZ ;  /* 0x000000044f077c24 */ /* 0x000fe4000f8e02ff */
[----:B------:R-:W-:-:S02]  /*db60*/  IMAD R19, R19, UR4, RZ ;  /* 0x0000000413137c24 */ /* 0x000fc4000f8e02ff */
        /* <DEDUP_REMOVED lines=25> */
[----:B------:R-:W-:Y:S01]  /*dd00*/  IMAD R59, R59, UR37, RZ ;  /* 0x000000253b3b7c24 */ /* 0x000fe2000f8e02ff */
[----:B---3--:R-:W-:Y:S04]  /*dd10*/  STS.U16 [R53+UR5+0x1380], R10 ;  /* 0x0013800a35007988 */ /* 0x008fe80008000405 */
[----:B----4-:R-:W-:Y:S04]  /*dd20*/  STS.U16 [R53+UR5+0x9380], R11 ;  /* 0x0093800b35007988 */ /* 0x010fe80008000405 */
[----:B------:R-:W-:Y:S04]  /*dd30*/  STS.U16 [R53+UR5+0x1780], R86 ;  /* 0x0017805635007988 */ /* 0x000fe80008000405 */
[----:B------:R-:W-:Y:S04]  /*dd40*/  STS.U16 [R53+UR5+0x9780], R87 ;  /* 0x0097805735007988 */ /* 0x000fe80008000405 */
[----:B------:R-:W-:Y:S04]  /*dd50*/  STS.U16 [R53+UR5+0x1b80], R88 ;  /* 0x001b805835007988 */ /* 0x000fe80008000405 */
[----:B------:R-:W-:Y:S04]  /*dd60*/  STS.U16 [R53+UR5+0x9b80], R89 ;  /* 0x009b805935007988 */ /* 0x000fe80008000405 */
[----:B------:R-:W-:Y:S04]  /*dd70*/  STS.U16 [R53+UR5+0x1f80], R12 ;  /* 0x001f800c35007988 */ /* 0x000fe80008000405 */
[----:B------:R-:W-:Y:S04]  /*dd80*/  STS.U16 [R53+UR5+0x9f80], R13 ;  /* 0x009f800d35007988 */ /* 0x000fe80008000405 */
[----:B------:R-:W-:Y:S04]  /*dd90*/  STS.U16 [R53+UR5+0x2380], R14 ;  /* 0x0023800e35007988 */ /* 0x000fe80008000405 */
[----:B------:R1:W-:Y:S02]  /*dda0*/  STS.U16 [R53+UR5+0xa380], R15 ;  /* 0x00a3800f35007988 */ /* 0x0003e40008000405 */
[----:B-1----:R-:W-:Y:S01]  /*ddb0*/  IMAD R15, R51, UR56, RZ ;  /* 0x00000038330f7c24 */ /* 0x002fe2000f8e02ff */
[C---:B------:R-:W-:Y:S01]  /*ddc0*/  LEA R51, P0, R4.reuse, R92, 0x1 ;  /* 0x0000005c04337211 */ /* 0x040fe200078008ff */
[----:B------:R-:W-:Y:S03]  /*ddd0*/  STS.U16 [R53+UR5+0x2780], R85 ;  /* 0x0027805535007988 */ /* 0x000fe60008000405 */
[----:B------:R-:W-:Y:S01]  /*dde0*/  LEA.HI.X.SX32 R4, R4, R3, 0x1, P0 ;  /* 0x0000000304047211 */ /* 0x000fe200000f0eff */
[----:B------:R1:W-:Y:S01]  /*ddf0*/  STS.U16 [R53+UR5+0xa780], R93 ;  /* 0x00a7805d35007988 */ /* 0x0003e20008000405 */
[----:B------:R-:W-:-:S03]  /*de00*/  IMAD R14, R67, UR55, RZ ;  /* 0x00000037430e7c24 */ /* 0x000fc6000f8e02ff */
[----:B------:R2:W-:Y:S01]  /*de10*/  STL [R1+0x9f0], R51 ;  /* 0x0009f03301007387 */ /* 0x0005e20000100800 */
[----:B------:R-:W-:-:S03]  /*de20*/  IMAD R67, R32, UR59, RZ ;  /* 0x0000003b20437c24 */ /* 0x000fc6000f8e02ff */
[----:B------:R3:W-:Y:S01]  /*de30*/  STL [R1+0x9ec], R4 ;  /* 0x0009ec0401007387 */ /* 0x0007e20000100800 */
[----:B-1----:R-:W-:-:S03]  /*de40*/  LEA R93, P6, R33, R92, 0x1 ;  /* 0x0000005c215d7211 */ /* 0x002fc600078c08ff */
[----:B------:R1:W-:Y:S01]  /*de50*/  STL [R1+0x9f8], R16 ;  /* 0x0009f81001007387 */ /* 0x0003e20000100800 */
[-C--:B--2---:R-:W-:Y:S02]  /*de60*/  LEA.HI.X.SX32 R51, R50, R3.reuse, 0x1, P5 ;  /* 0x0000000332337211 */ /* 0x084fe400028f0eff */
[-C--:B---3--:R-:W-:Y:S01]  /*de70*/  LEA R4, P0, R5, R92.reuse, 0x1 ;  /* 0x0000005c05047211 */ /* 0x088fe200078008ff */
[----:B------:R-:W-:Y:S01]  /*de80*/  STL [R1+0xa00], R93 ;  /* 0x000a005d01007387 */ /* 0x000fe20000100800 */
[-C--:B------:R-:W-:Y:S02]  /*de90*/  LEA R32, P4, R2, R92.reuse, 0x1 ;  /* 0x0000005c02207211 */ /* 0x080fe400078808ff */
[-C--:B-1----:R-:W-:Y:S01]  /*dea0*/  LEA R16, P3, R17, R92.reuse, 0x1 ;  /* 0x0000005c11107211 */ /* 0x082fe200078608ff */
[----:B------:R-:W-:Y:S01]  /*deb0*/  STL [R1+0x12b0], R93 ;  /* 0x0012b05d01007387 */ /* 0x000fe20000100800 */
[-C--:B------:R-:W-:Y:S02]  /*dec0*/  LEA.HI.X.SX32 R33, R33, R3.reuse, 0x1, P6 ;  /* 0x0000000321217211 */ /* 0x080fe400030f0eff */
[----:B------:R-:W-:Y:S01]  /*ded0*/  LEA R50, P5, R6, R92, 0x1 ;  /* 0x0000005c06327211 */ /* 0x000fe200078a08ff */
[----:B------:R-:W-:Y:S01]  /*dee0*/  STL [R1+0xa08], R4 ;  /* 0x000a080401007387 */ /* 0x000fe20000100800 */
[----:B------:R-:W-:-:S03]  /*def0*/  LEA.HI.X.SX32 R5, R5, R3, 0x1, P0 ;  /* 0x0000000305057211 */ /* 0x000fc600000f0eff */
[----:B------:R-:W-:Y:S01]  /*df00*/  STL [R1+0x9f4], R51 ;  /* 0x0009f43301007387 */ /* 0x000fe20000100800 */
[----:B------:R-:W-:-:S03]  /*df10*/  IMAD R13, R68, UR50, RZ ;  /* 0x00000032440d7c24 */ /* 0x000fc6000f8e02ff */
[----:B------:R-:W-:Y:S01]  /*df20*/  STL [R1+0xa10], R16 ;  /* 0x000a101001007387 */ /* 0x000fe20000100800 */
[----:B------:R-:W-:-:S03]  /*df30*/  LEA R85, P0, R36, R92, 0x1 ;  /* 0x0000005c24557211 */ /* 0x000fc600078008ff */
[----:B------:R-:W-:Y:S01]  /*df40*/  STL [R1+0xa18], R32 ;  /* 0x000a182001007387 */ /* 0x000fe20000100800 */
[----:B------:R-:W-:-:S03]  /*df50*/  LEA R68, P6, R18, R92, 0x1 ;  /* 0x0000005c12447211 */ /* 0x000fc600078c08ff */
[----:B------:R1:W-:Y:S01]  /*df60*/  STL [R1+0x9fc], R33 ;  /* 0x0009fc2101007387 */ /* 0x0003e20000100800 */
[----:B------:R-:W-:-:S03]  /*df70*/  LEA.HI.X.SX32 R17, R17, R3, 0x1, P3 ;  /* 0x0000000311117211 */ /* 0x000fc600018f0eff */
[----:B------:R-:W-:Y:S04]  /*df80*/  STL [R1+0xa20], R50 ;  /* 0x000a203201007387 */ /* 0x000fe80000100800 */
[----:B------:R-:W-:Y:S04]  /*df90*/  STL [R1+0xa04], R5 ;  /* 0x000a040501007387 */ /* 0x000fe80000100800 */
[----:B------:R2:W-:Y:S01]  /*dfa0*/  STL.64 [R1+0x1200], R4 ;  /* 0x0012000401007387 */ /* 0x0005e20000100a00 */
[-C--:B-1----:R-:W-:Y:S02]  /*dfb0*/  LEA.HI.X.SX32 R33, R2, R3.reuse, 0x1, P4 ;  /* 0x0000000302217211 */ /* 0x082fe400020f0eff */
[----:B------:R-:W-:Y:S01]  /*dfc0*/  LEA R2, P4, R63, R92, 0x1 ;  /* 0x0000005c3f027211 */ /* 0x000fe200078808ff */
[----:B------:R-:W-:Y:S01]  /*dfd0*/  STL [R1+0xa30], R85 ;  /* 0x000a305501007387 */ /* 0x000fe20000100800 */
[----:B------:R-:W-:-:S03]  /*dfe0*/  LEA.HI.X.SX32 R51, R6, R3, 0x1, P5 ;  /* 0x0000000306337211 */ /* 0x000fc600028f0eff */
[----:B------:R-:W-:Y:S01]  /*dff0*/  STL [R1+0xa28], R68 ;  /* 0x000a284401007387 */ /* 0x000fe20000100800 */
[----:B--2---:R-:W-:-:S03]  /*e000*/  LEA R4, P3, R62, R92, 0x1 ;  /* 0x0000005c3e047211 */ /* 0x004fc600078608ff */
[----:B------:R-:W-:Y:S01]  /*e010*/  STL [R1+0xa0c], R17 ;  /* 0x000a0c1101007387 */ /* 0x000fe20000100800 */
[----:B------:R-:W-:Y:S01]  /*e020*/  LEA R6, P5, R7, R92, 0x1 ;  /* 0x0000005c07067211 */ /* 0x000fe200078a08ff */
[----:B------:R-:W-:Y:S02]  /*e030*/  IMAD R12, R69, UR48, RZ ;  /* 0x00000030450c7c24 */ /* 0x000fe4000f8e02ff */
[----:B------:R-:W-:Y:S01]  /*e040*/  STL [R1+0xa38], R4 ;  /* 0x000a380401007387 */ /* 0x000fe20000100800 */
[----:B------:R-:W-:-:S03]  /*e050*/  LEA.HI.X.SX32 R69, R18, R3, 0x1, P6 ;  /* 0x0000000312457211 */ /* 0x000fc600030f0eff */
[----:B------:R-:W-:Y:S01]  /*e060*/  STL.64 [R1+0x1210], R16 ;  /* 0x0012101001007387 */ /* 0x000fe20000100a00 */
[----:B------:R-:W-:-:S03]  /*e070*/  LEA R18, P6, R19, R92, 0x1 ;  /* 0x0000005c13127211 */ /* 0x000fc600078c08ff */
[----:B------:R-:W-:Y:S04]  /*e080*/  STL [R1+0xa14], R33 ;  /* 0x000a142101007387 */ /* 0x000fe80000100800 */
[----:B------:R-:W-:Y:S04]  /*e090*/  STL [R1+0xa40], R2 ;  /* 0x000a400201007387 */ /* 0x000fe80000100800 */
[----:B------:R1:W-:Y:S04]  /*e0a0*/  STL [R1+0x12b4], R2 ;  /* 0x0012b40201007387 */ /* 0x0003e80000100800 */
[----:B------:R-:W-:Y:S04]  /*e0b0*/  STL.64 [R1+0x1220], R32 ;  /* 0x0012202001007387 */ /* 0x000fe80000100a00 */
[----:B------:R-:W-:Y:S01]  /*e0c0*/  STL [R1+0xa48], R6 ;  /* 0x000a480601007387 */ /* 0x000fe20000100800 */
[----:B-1----:R-:W-:-:S03]  /*e0d0*/  LEA.HI.X.SX32 R2, R36, R3, 0x1, P0 ;  /* 0x0000000324027211 */ /* 0x002fc600000f0eff */
[----:B------:R-:W-:Y:S01]  /*e0e0*/  STL [R1+0xa1c], R51 ;  /* 0x000a1c3301007387 */ /* 0x000fe20000100800 */
[----:B------:R-:W-:-:S03]  /*e0f0*/  LEA R36, P0, R37, R92, 0x1 ;  /* 0x0000005c25247211 */ /* 0x000fc600078008ff */
[----:B------:R-:W-:Y:S04]  /*e100*/  STL.64 [R1+0x1230], R50 ;  /* 0x0012303201007387 */ /* 0x000fe80000100a00 */
[----:B------:R-:W-:Y:S04]  /*e110*/  STL [R1+0xa50], R18 ;  /* 0x000a501201007387 */ /* 0x000fe80000100800 */
[----:B------:R1:W-:Y:S04]  /*e120*/  STL [R1+0xa2c], R2 ;  /* 0x000a2c0201007387 */ /* 0x0003e80000100800 */
[----:B------:R2:W-:Y:S01]  /*e130*/  STL [R1+0x125c], R18 ;  /* 0x00125c1201007387 */ /* 0x0005e20000100800 */
[----:B------:R-:W-:-:S03]  /*e140*/  LEA.HI.X.SX32 R7, R7, R3, 0x1, P5 ;  /* 0x0000000307077211 */ /* 0x000fc600028f0eff */
[----:B------:R-:W-:Y:S01]  /*e150*/  STL [R1+0xa24], R69 ;  /* 0x000a244501007387 */ /* 0x000fe20000100800 */
[----:B-1----:R-:W-:-:S03]  /*e160*/  LEA.HI.X.SX32 R2, R62, R3, 0x1, P3 ;  /* 0x000000033e027211 */ /* 0x002fc600018f0eff */
[----:B------:R-:W-:Y:S01]  /*e170*/  STL.64 [R1+0x1240], R68 ;  /* 0x0012404401007387 */ /* 0x000fe20000100a00 */
[-C--:B------:R-:W-:Y:S02]  /*e180*/  LEA R62, P3, R8, R92.reuse, 0x1 ;  /* 0x0000005c083e7211 */ /* 0x080fe400078608ff */
[----:B--2---:R-:W-:Y:S01]  /*e190*/  LEA.HI.X.SX32 R18, R63, R3, 0x1, P4 ;  /* 0x000000033f127211 */ /* 0x004fe200020f0eff */
[----:B------:R-:W-:Y:S04]  /*e1a0*/  STL [R1+0xa58], R36 ;  /* 0x000a582401007387 */ /* 0x000fe80000100800 */
[----:B------:R1:W-:Y:S01]  /*e1b0*/  STL [R1+0xa34], R2 ;  /* 0x000a340201007387 */ /* 0x0003e20000100800 */
[----:B------:R-:W-:-:S03]  /*e1c0*/  LEA R70, P4, R55, R92, 0x1 ;  /* 0x0000005c37467211 */ /* 0x000fc600078808ff */
[----:B------:R-:W-:Y:S01]  /*e1d0*/  STL [R1+0xa60], R62 ;  /* 0x000a603e01007387 */ /* 0x000fe20000100800 */
[----:B------:R-:W-:Y:S02]  /*e1e0*/  LEA.HI.X.SX32 R19, R19, R3, 0x1, P6 ;  /* 0x0000000313137211 */ /* 0x000fe400030f0eff */
[-C--:B-1----:R-:W-:Y:S01]  /*e1f0*/  LEA R2, P5, R54, R92.reuse, 0x1 ;  /* 0x0000005c36027211 */ /* 0x082fe200078a08ff */
[----:B------:R-:W-:Y:S01]  /*e200*/  STL [R1+0xa3c], R18 ;  /* 0x000a3c1201007387 */ /* 0x000fe20000100800 */
[----:B------:R-:W-:-:S03]  /*e210*/  LEA R93, P6, R38, R92, 0x1 ;  /* 0x0000005c265d7211 */ /* 0x000fc600078c08ff */
[----:B------:R-:W-:Y:S01]  /*e220*/  STL [R1+0xa44], R7 ;  /* 0x000a440701007387 */ /* 0x000fe20000100800 */
[----:B------:R-:W-:-:S03]  /*e230*/  LEA.HI.X.SX32 R37, R37, R3, 0x1, P0 ;  /* 0x0000000325257211 */ /* 0x000fc600000f0eff */
[----:B------:R1:W-:Y:S04]  /*e240*/  STL [R1+0xa70], R2 ;  /* 0x000a700201007387 */ /* 0x0003e80000100800 */
[----:B------:R-:W-:Y:S01]  /*e250*/  STL.64 [R1+0x1250], R6 ;  /* 0x0012500601007387 */ /* 0x000fe20000100a00 */
[----:B------:R-:W-:-:S03]  /*e260*/  LEA R68, P0, R34, R92, 0x1 ;  /* 0x0000005c22447211 */ /* 0x000fc600078008ff */
[----:B------:R-:W-:Y:S01]  /*e270*/  STL.64 [R1+0x12e8], R6 ;  /* 0x0012e80601007387 */ /* 0x000fe20000100a00 */
[----:B------:R-:W-:-:S03]  /*e280*/  LEA.HI.X.SX32 R63, R8, R3, 0x1, P3 ;  /* 0x00000003083f7211 */ /* 0x000fc600018f0eff */
[----:B------:R-:W-:Y:S01]  /*e290*/  STL [R1+0xa68], R70 ;  /* 0x000a684601007387 */ /* 0x000fe20000100800 */
[----:B------:R-:W-:-:S03]  /*e2a0*/  LEA R8, P3, R9, R92, 0x1 ;  /* 0x0000005c09087211 */ /* 0x000fc600078608ff */
[----:B------:R-:W-:Y:S01]  /*e2b0*/  STL [R1+0xa4c], R19 ;  /* 0x000a4c1301007387 */ /* 0x000fe20000100800 */
[----:B-1----:R-:W-:-:S03]  /*e2c0*/  LEA.HI.X.SX32 R2, R54, R3, 0x1, P5 ;  /* 0x0000000336027211 */ /* 0x002fc600028f0eff */
[----:B------:R-:W-:Y:S04]  /*e2d0*/  STL.64 [R1+0x1260], R18 ;  /* 0x0012601201007387 */ /* 0x000fe80000100a00 */
[----:B------:R-:W-:Y:S04]  /*e2e0*/  STL [R1+0x131c], R18 ;  /* 0x00131c1201007387 */ /* 0x000fe80000100800 */
[----:B------:R-:W-:Y:S04]  /*e2f0*/  STL [R1+0xa78], R93 ;  /* 0x000a785d01007387 */ /* 0x000fe80000100800 */
[----:B------:R-:W-:Y:S01]  /*e300*/  STL [R1+0xa54], R37 ;  /* 0x000a542501007387 */ /* 0x000fe20000100800 */
[----:B------:R-:W-:-:S03]  /*e310*/  LEA.HI.X.SX32 R71, R55, R3, 0x1, P4 ;  /* 0x0000000337477211 */ /* 0x000fc600020f0eff */
[----:B------:R-:W-:Y:S04]  /*e320*/  STL.64 [R1+0x1268], R36 ;  /* 0x0012682401007387 */ /* 0x000fe80000100a00 */
[----:B------:R-:W-:Y:S04]  /*e330*/  STL [R1+0xa80], R68 ;  /* 0x000a804401007387 */ /* 0x000fe80000100800 */
[----:B------:R-:W-:Y:S01]  /*e340*/  STL [R1+0xa88], R8 ;  /* 0x000a880801007387 */ /* 0x000fe20000100800 */
[----:B------:R-:W-:-:S03]  /*e350*/  LEA.HI.X.SX32 R69, R34, R3, 0x1, P0 ;  /* 0x0000000322457211 */ /* 0x000fc600000f0eff */
[----:B------:R-:W-:Y:S04]  /*e360*/  STL [R1+0xa5c], R63 ;  /* 0x000a5c3f01007387 */ /* 0x000fe80000100800 */
[----:B------:R1:W-:Y:S01]  /*e370*/  STL [R1+0xa6c], R2 ;  /* 0x000a6c0201007387 */ /* 0x0003e20000100800 */
[-C--:B------:R-:W-:Y:S02]  /*e380*/  LEA.HI.X.SX32 R9, R9, R3.reuse, 0x1, P3 ;  /* 0x0000000309097211 */ /* 0x080fe400018f0eff */
[----:B------:R-:W-:Y:S01]  /*e390*/  LEA R34, P0, R35, R92, 0x1 ;  /* 0x0000005c23227211 */ /* 0x000fe200078008ff */
[----:B------:R-:W-:Y:S01]  /*e3a0*/  STL.64 [R1+0x1278], R62 ;  /* 0x0012783e01007387 */ /* 0x000fe20000100a00 */
[----:B-1----:R-:W-:-:S03]  /*e3b0*/  LEA.HI.X.SX32 R2, R38, R3, 0x1, P6 ;  /* 0x0000000326027211 */ /* 0x002fc600030f0eff */
[----:B------:R-:W-:Y:S01]  /*e3c0*/  STL [R1+0xa64], R71 ;  /* 0x000a644701007387 */ /* 0x000fe20000100800 */
[----:B------:R-:W-:-:S03]  /*e3d0*/  LEA R38, P3, R39, R92, 0x1 ;  /* 0x0000005c27267211 */ /* 0x000fc600078608ff */
[----:B------:R-:W-:Y:S01]  /*e3e0*/  STL.64 [R1+0x1288], R70 ;  /* 0x0012884601007387 */ /* 0x000fe20000100a00 */
[----:B------:R-:W-:-:S03]  /*e3f0*/  LEA.HI.X.SX32 R35, R35, R3, 0x1, P0 ;  /* 0x0000000323237211 */ /* 0x000fc600000f0eff */
[----:B------:R-:W-:Y:S01]  /*e400*/  STL [R1+0xa74], R2 ;  /* 0x000a740201007387 */ /* 0x000fe20000100800 */
[----:B------:R-:W-:-:S03]  /*e410*/  LEA R54, P4, R0, R92, 0x1 ;  /* 0x0000005c00367211 */ /* 0x000fc600078808ff */
[----:B------:R-:W-:Y:S01]  /*e420*/  STL [R1+0xa7c], R69 ;  /* 0x000a7c4501007387 */ /* 0x000fe20000100800 */
[----:B------:R-:W-:-:S03]  /*e430*/  LEA.HI.X.SX32 R39, R39, R3, 0x1, P3 ;  /* 0x0000000327277211 */ /* 0x000fc600018f0eff */
[----:B------:R1:W-:Y:S01]  /*e440*/  STL.64 [R1+0x1290], R68 ;  /* 0x0012904401007387 */ /* 0x0003e20000100a00 */
[----:B------:R-:W-:-:S03]  /*e450*/  IMAD R10, R75, UR24, RZ ;  /* 0x000000184b0a7c24 */ /* 0x000fc6000f8e02ff */
[----:B------:R-:W-:Y:S01]  /*e460*/  STL [R1+0xa84], R9 ;  /* 0x000a840901007387 */ /* 0x000fe20000100800 */
[----:B------:R-:W-:-:S03]  /*e470*/  LEA.HI.X.SX32 R55, R0, R3, 0x1, P4 ;  /* 0x0000000300377211 */ /* 0x000fc600020f0eff */
[----:B------:R-:W-:Y:S01]  /*e480*/  STL.64 [R1+0x12a8], R8 ;  /* 0x0012a80801007387 */ /* 0x000fe20000100a00 */
[----:B------:R-:W-:-:S03]  /*e490*/  LEA R72, P0, R56, R92, 0x1 ;  /* 0x0000005c38487211 */ /* 0x000fc600078008ff */
[----:B------:R-:W-:Y:S01]  /*e4a0*/  STL [R1+0xa90], R34 ;  /* 0x000a902201007387 */ /* 0x000fe20000100800 */
[----:B------:R-:W-:-:S03]  /*e4b0*/  LEA R0, P3, R22, R92, 0x1 ;  /* 0x0000005c16007211 */ /* 0x000fc600078608ff */
[----:B------:R-:W-:Y:S04]  /*e4c0*/  STL [R1+0xa98], R38 ;  /* 0x000a982601007387 */ /* 0x000fe80000100800 */
[----:B------:R-:W-:Y:S01]  /*e4d0*/  STL [R1+0xa8c], R35 ;  /* 0x000a8c2301007387 */ /* 0x000fe20000100800 */
[----:B------:R-:W-:-:S03]  /*e4e0*/  LEA R80, P4, R10, R92, 0x1 ;  /* 0x0000005c0a507211 */ /* 0x000fc600078808ff */
[----:B------:R-:W-:Y:S01]  /*e4f0*/  STL.64 [R1+0x12b8], R34 ;  /* 0x0012b82201007387 */ /* 0x000fe20000100a00 */
[----:B------:R-:W-:-:S03]  /*e500*/  LEA.HI.X.SX32 R73, R56, R3, 0x1, P0 ;  /* 0x0000000338497211 */ /* 0x000fc600000f0eff */
[----:B------:R-:W-:Y:S01]  /*e510*/  STL [R1+0xaa0], R54 ;  /* 0x000aa03601007387 */ /* 0x000fe20000100800 */
[----:B------:R-:W-:-:S03]  /*e520*/  IMAD R11, R74, UR26, RZ ;  /* 0x0000001a4a0b7c24 */ /* 0x000fc6000f8e02ff */
[----:B------:R-:W-:Y:S01]  /*e530*/  STL [R1+0xa94], R39 ;  /* 0x000a942701007387 */ /* 0x000fe20000100800 */
[----:B------:R-:W-:-:S03]  /*e540*/  LEA.HI.X.SX32 R18, R22, R3, 0x1, P3 ;  /* 0x0000000316127211 */ /* 0x000fc600018f0eff */
[----:B------:R-:W-:Y:S01]  /*e550*/  STL.64 [R1+0x12c8], R38 ;  /* 0x0012c82601007387 */ /* 0x000fe20000100a00 */
[----:B------:R-:W-:-:S03]  /*e560*/  LEA.HI.X.SX32 R81, R10, R3, 0x1, P4 ;  /* 0x000000030a517211 */ /* 0x000fc600020f0eff */
[----:B------:R-:W-:Y:S01]  /*e570*/  STL [R1+0xa9c], R55 ;  /* 0x000a9c3701007387 */ /* 0x000fe20000100800 */
[----:B------:R-:W-:-:S03]  /*e580*/  LEA R50, P0, R40, R92, 0x1 ;  /* 0x0000005c28327211 */ /* 0x000fc600078008ff */
[----:B------:R-:W-:Y:S04]  /*e590*/  STL.64 [R1+0x12d8], R54 ;  /* 0x0012d83601007387 */ /* 0x000fe80000100a00 */
[----:B------:R-:W-:Y:S01]  /*e5a0*/  STL [R1+0xab0], R0 ;  /* 0x000ab00001007387 */ /* 0x000fe20000100800 */
[----:B------:R-:W-:-:S03]  /*e5b0*/  LEA R10, P3, R11, R92, 0x1 ;  /* 0x0000005c0b0a7211 */ /* 0x000fc600078608ff */
[----:B------:R-:W-:Y:S01]  /*e5c0*/  STL [R1+0xaa8], R72 ;  /* 0x000aa84801007387 */ /* 0x000fe20000100800 */
[----:B------:R-:W-:-:S03]  /*e5d0*/  LEA R22, P4, R23, R92, 0x1 ;  /* 0x0000005c17167211 */ /* 0x000fc600078808ff */
[----:B------:R-:W-:Y:S01]  /*e5e0*/  STL [R1+0xab8], R80 ;  /* 0x000ab85001007387 */ /* 0x000fe20000100800 */
[----:B------:R-:W-:-:S03]  /*e5f0*/  LEA.HI.X.SX32 R51, R40, R3, 0x1, P0 ;  /* 0x0000000328337211 */ /* 0x000fc600000f0eff */
[----:B------:R-:W-:Y:S04]  /*e600*/  STL [R1+0xaa4], R73 ;  /* 0x000aa44901007387 */ /* 0x000fe80000100800 */
[----:B------:R-:W-:Y:S01]  /*e610*/  STL [R1+0xaac], R18 ;  /* 0x000aac1201007387 */ /* 0x000fe20000100800 */
[----:B------:R-:W-:-:S03]  /*e620*/  LEA.HI.X.SX32 R11, R11, R3, 0x1, P3 ;  /* 0x000000030b0b7211 */ /* 0x000fc600018f0eff */
[----:B------:R2:W-:Y:S01]  /*e630*/  STL.64 [R1+0x12f0], R72 ;  /* 0x0012f04801007387 */ /* 0x0005e20000100a00 */
[----:B------:R-:W-:-:S03]  /*e640*/  LEA.HI.X.SX32 R23, R23, R3, 0x1, P4 ;  /* 0x0000000317177211 */ /* 0x000fc600020f0eff */
[----:B------:R-:W-:Y:S01]  /*e650*/  STL [R1+0xab4], R81 ;  /* 0x000ab45101007387 */ /* 0x000fe20000100800 */
[----:B------:R-:W-:-:S03]  /*e660*/  LEA R40, P0, R41, R92, 0x1 ;  /* 0x0000005c29287211 */ /* 0x000fc600078008ff */
[----:B------:R-:W-:Y:S01]  /*e670*/  STL.64 [R1+0x1310], R80 ;  /* 0x0013105001007387 */ /* 0x000fe20000100a00 */
[----:B------:R-:W-:-:S03]  /*e680*/  LEA R74, P4, R20, R92, 0x1 ;  /* 0x0000005c144a7211 */ /* 0x000fc600078808ff */
[----:B------:R-:W-:Y:S01]  /*e690*/  STL [R1+0xac0], R50 ;  /* 0x000ac03201007387 */ /* 0x000fe20000100800 */
[----:B------:R-:W-:-:S03]  /*e6a0*/  LEA R56, P3, R57, R92, 0x1 ;  /* 0x0000005c39387211 */ /* 0x000fc600078608ff */
[----:B------:R-:W-:Y:S01]  /*e6b0*/  STL [R1+0xac8], R10 ;  /* 0x000ac80a01007387 */ /* 0x000fe20000100800 */
[----:B------:R-:W-:-:S03]  /*e6c0*/  LEA.HI.X.SX32 R41, R41, R3, 0x1, P0 ;  /* 0x0000000329297211 */ /* 0x000fc600000f0eff */
[----:B------:R-:W-:Y:S01]  /*e6d0*/  STL [R1+0xabc], R51 ;  /* 0x000abc3301007387 */ /* 0x000fe20000100800 */
[----:B------:R-:W-:-:S03]  /*e6e0*/  LEA.HI.X.SX32 R75, R20, R3, 0x1, P4 ;  /* 0x00000003144b7211 */ /* 0x000fc600020f0eff */
[----:B------:R3:W-:Y:S01]  /*e6f0*/  STL.64 [R1+0x1320], R50 ;  /* 0x0013203201007387 */ /* 0x0007e20000100a00 */
[----:B------:R-:W-:-:S03]  /*e700*/  LEA.HI.X.SX32 R57, R57, R3, 0x1, P3 ;  /* 0x0000000339397211 */ /* 0x000fc600018f0eff */
[----:B------:R-:W-:Y:S01]  /*e710*/  STL [R1+0xad0], R22 ;  /* 0x000ad01601007387 */ /* 0x000fe20000100800 */
[----:B------:R-:W-:-:S03]  /*e720*/  LEA R20, P0, R21, R92, 0x1 ;  /* 0x0000005c15147211 */ /* 0x000fc600078008ff */
[----:B------:R-:W-:Y:S01]  /*e730*/  STL [R1+0xac4], R11 ;  /* 0x000ac40b01007387 */ /* 0x000fe20000100800 */
[----:B-1----:R-:W-:-:S03]  /*e740*/  LEA R68, P3, R42, R92, 0x1 ;  /* 0x0000005c2a447211 */ /* 0x002fc600078608ff */
[----:B------:R1:W-:Y:S01]  /*e750*/  STL.64 [R1+0x1330], R10 ;  /* 0x0013300a01007387 */ /* 0x0003e20000100a00 */
[----:B------:R-:W-:-:S03]  /*e760*/  LEA R32, P4, R24, R92, 0x1 ;  /* 0x0000005c18207211 */ /* 0x000fc600078808ff */
[----:B------:R-:W-:Y:S01]  /*e770*/  STL [R1+0xacc], R23 ;  /* 0x000acc1701007387 */ /* 0x000fe20000100800 */
[----:B------:R-:W-:-:S03]  /*e780*/  LEA.HI.X.SX32 R21, R21, R3, 0x1, P0 ;  /* 0x0000000315157211 */ /* 0x000fc600000f0eff */
[----:B------:R-:W-:Y:S04]  /*e790*/  STL [R1+0xad8], R40 ;  /* 0x000ad82801007387 */ /* 0x000fe80000100800 */
[----:B------:R-:W-:Y:S01]  /*e7a0*/  STL [R1+0xae0], R56 ;  /* 0x000ae03801007387 */ /* 0x000fe20000100800 */
[----:B------:R-:W-:-:S03]  /*e7b0*/  LEA.HI.X.SX32 R69, R42, R3, 0x1, P3 ;  /* 0x000000032a457211 */ /* 0x000fc600018f0eff */
[----:B------:R-:W-:Y:S01]  /*e7c0*/  STL [R1+0xad4], R41 ;  /* 0x000ad42901007387 */ /* 0x000fe20000100800 */
[----:B------:R-:W-:-:S03]  /*e7d0*/  LEA R86, P0, R58, R92, 0x1 ;  /* 0x0000005c3a567211 */ /* 0x000fc600078008ff */
[----:B------:R-:W-:Y:S01]  /*e7e0*/  STL [R1+0xae8], R74 ;  /* 0x000ae84a01007387 */ /* 0x000fe20000100800 */
[----:B------:R-:W-:-:S03]  /*e7f0*/  LEA.HI.X.SX32 R33, R24, R3, 0x1, P4 ;  /* 0x0000000318217211 */ /* 0x000fc600020f0eff */
[----:B------:R-:W-:Y:S01]  /*e800*/  STL [R1+0xadc], R57 ;  /* 0x000adc3901007387 */ /* 0x000fe20000100800 */
[----:B------:R-:W-:-:S03]  /*e810*/  LEA R24, P3, R25, R92, 0x1 ;  /* 0x0000005c19187211 */ /* 0x000fc600078608ff */
[----:B------:R-:W-:Y:S01]  /*e820*/  STL [R1+0xae4], R75 ;  /* 0x000ae44b01007387 */ /* 0x000fe20000100800 */
[----:B------:R-:W-:-:S03]  /*e830*/  LEA R42, P4, R43, R92, 0x1 ;  /* 0x0000005c2b2a7211 */ /* 0x000fc600078808ff */
[----:B------:R-:W-:Y:S01]  /*e840*/  STL [R1+0xaf0], R20 ;  /* 0x000af01401007387 */ /* 0x000fe20000100800 */
[----:B------:R-:W-:-:S03]  /*e850*/  LEA.HI.X.SX32 R87, R58, R3, 0x1, P0 ;  /* 0x000000033a577211 */ /* 0x000fc600000f0eff */
[----:B------:R-:W-:Y:S01]  /*e860*/  STL [R1+0xaf8], R68 ;  /* 0x000af84401007387 */ /* 0x000fe20000100800 */
[----:B------:R-:W-:-:S03]  /*e870*/  LEA.HI.X.SX32 R25, R25, R3, 0x1, P3 ;  /* 0x0000000319197211 */ /* 0x000fc600018f0eff */
[----:B------:R-:W-:Y:S01]  /*e880*/  STL [R1+0xaec], R21 ;  /* 0x000aec1501007387 */ /* 0x000fe20000100800 */
[----:B------:R-:W-:-:S03]  /*e890*/  IMAD R60, R60, UR40, RZ ;  /* 0x000000283c3c7c24 */ /* 0x000fc6000f8e02ff */
[----:B------:R-:W-:Y:S01]  /*e8a0*/  STL [R1+0xb00], R32 ;  /* 0x000b002001007387 */ /* 0x000fe20000100800 */
[----:B------:R-:W-:-:S03]  /*e8b0*/  LEA.HI.X.SX32 R43, R43, R3, 0x1, P4 ;  /* 0x000000032b2b7211 */ /* 0x000fc600020f0eff */
[----:B------:R-:W-:Y:S01]  /*e8c0*/  STL [R1+0xaf4], R69 ;  /* 0x000af44501007387 */ /* 0x000fe20000100800 */
[-C--:B------:R-:W-:Y:S01]  /*e8d0*/  LEA R58, P0, R59, R92.reuse, 0x1 ;  /* 0x0000005c3b3a7211 */ /* 0x080fe200078008ff */
[----:B------:R-:W-:Y:S02]  /*e8e0*/  IMAD R26, R26, UR42, RZ ;  /* 0x0000002a1a1a7c24 */ /* 0x000fe4000f8e02ff */
[----:B------:R-:W-:Y:S01]  /*e8f0*/  STL [R1+0xafc], R33 ;  /* 0x000afc2101007387 */ /* 0x000fe20000100800 */
[-C--:B------:R-:W-:Y:S01]  /*e900*/  LEA R76, P3, R77, R92.reuse, 0x1 ;  /* 0x0000005c4d4c7211 */ /* 0x080fe200078608ff */
[----:B------:R-:W-:Y:S01]  /*e910*/  IMAD R44, R44, UR41, RZ ;  /* 0x000000292c2c7c24 */ /* 0x000fe2000f8e02ff */
[----:B--2---:R-:W-:Y:S01]  /*e920*/  LEA R72, P4, R78, R92, 0x1 ;  /* 0x0000005c4e487211 */ /* 0x004fe200078808ff */
[----:B------:R-:W-:Y:S01]  /*e930*/  STL [R1+0xb08], R86 ;  /* 0x000b085601007387 */ /* 0x000fe20000100800 */
[----:B------:R-:W-:-:S03]  /*e940*/  LEA.HI.X.SX32 R59, R59, R3, 0x1, P0 ;  /* 0x000000033b3b7211 */ /* 0x000fc600000f0eff */
[----:B------:R-:W-:Y:S01]  /*e950*/  STL [R1+0xb10], R24 ;  /* 0x000b101801007387 */ /* 0x000fe20000100800 */
[----:B------:R-:W-:-:S03]  /*e960*/  LEA.HI.X.SX32 R77, R77, R3, 0x1, P3 ;  /* 0x000000034d4d7211 */ /* 0x000fc600018f0eff */
[----:B------:R-:W-:Y:S01]  /*e970*/  STL [R1+0xb04], R87 ;  /* 0x000b045701007387 */ /* 0x000fe20000100800 */
[----:B------:R-:W-:-:S03]  /*e980*/  LEA.HI.X.SX32 R73, R78, R3, 0x1, P4 ;  /* 0x000000034e497211 */ /* 0x000fc600020f0eff */
[----:B------:R-:W-:Y:S01]  /*e990*/  STL [R1+0xb18], R42 ;  /* 0x000b182a01007387 */ /* 0x000fe20000100800 */
[-C--:B------:R-:W-:Y:S01]  /*e9a0*/  LEA R70, P0, R60, R92.reuse, 0x1 ;  /* 0x0000005c3c467211 */ /* 0x080fe200078008ff */
[----:B------:R-:W-:Y:S02]  /*e9b0*/  IMAD R27, R27, UR43, RZ ;  /* 0x0000002b1b1b7c24 */ /* 0x000fe4000f8e02ff */
[----:B------:R-:W-:Y:S01]  /*e9c0*/  STL [R1+0xb0c], R25 ;  /* 0x000b0c1901007387 */ /* 0x000fe20000100800 */
[----:B------:R-:W-:-:S03]  /*e9d0*/  LEA R88, P4, R26, R92, 0x1 ;  /* 0x0000005c1a587211 */ /* 0x000fc600078808ff */
[----:B------:R-:W-:Y:S01]  /*e9e0*/  STL [R1+0xb14], R43 ;  /* 0x000b142b01007387 */ /* 0x000fe20000100800 */
[----:B------:R-:W-:Y:S01]  /*e9f0*/  LEA R16, P3, R44, R92, 0x1 ;  /* 0x0000005c2c107211 */ /* 0x000fe200078608ff */
[----:B------:R-:W-:Y:S02]  /*ea00*/  IMAD R45, R45, UR44, RZ ;  /* 0x0000002c2d2d7c24 */ /* 0x000fe4000f8e02ff */
[----:B------:R-:W-:Y:S01]  /*ea10*/  STL [R1+0xb20], R58 ;  /* 0x000b203a01007387 */ /* 0x000fe20000100800 */
[----:B------:R-:W-:Y:S01]  /*ea20*/  IMAD R61, R61, UR45, RZ ;  /* 0x0000002d3d3d7c24 */ /* 0x000fe2000f8e02ff */
[-C--:B------:R-:W-:Y:S02]  /*ea30*/  LEA.HI.X.SX32 R71, R60, R3.reuse, 0x1, P0 ;  /* 0x000000033c477211 */ /* 0x080fe400000f0eff */
[----:B------:R-:W-:Y:S01]  /*ea40*/  STL [R1+0xb30], R72 ;  /* 0x000b304801007387 */ /* 0x000fe20000100800 */
[----:B------:R-:W-:-:S03]  /*ea50*/  LEA.HI.X.SX32 R89, R26, R3, 0x1, P4 ;  /* 0x000000031a597211 */ /* 0x000fc600020f0eff */
[----:B------:R-:W-:Y:S01]  /*ea60*/  STL [R1+0xb28], R76 ;  /* 0x000b284c01007387 */ /* 0x000fe20000100800 */
[----:B------:R-:W-:-:S03]  /*ea70*/  LEA.HI.X.SX32 R17, R44, R3, 0x1, P3 ;  /* 0x000000032c117211 */ /* 0x000fc600018f0eff */
[----:B------:R-:W-:Y:S01]  /*ea80*/  STL [R1+0xb1c], R59 ;  /* 0x000b1c3b01007387 */ /* 0x000fe20000100800 */
[----:B------:R-:W-:-:S03]  /*ea90*/  LEA R26, P0, R27, R92, 0x1 ;  /* 0x0000005c1b1a7211 */ /* 0x000fc600078008ff */
[----:B------:R-:W-:Y:S01]  /*eaa0*/  STL [R1+0xb24], R77 ;  /* 0x000b244d01007387 */ /* 0x000fe20000100800 */
[----:B------:R-:W-:Y:S01]  /*eab0*/  IMAD R64, R64, UR46, RZ ;  /* 0x0000002e40407c24 */ /* 0x000fe2000f8e02ff */
[-C--:B------:R-:W-:Y:S02]  /*eac0*/  LEA R44, P3, R45, R92.reuse, 0x1 ;  /* 0x0000005c2d2c7211 */ /* 0x080fe400078608ff */
[----:B------:R-:W-:Y:S01]  /*ead0*/  STL [R1+0xb2c], R73 ;  /* 0x000b2c4901007387 */ /* 0x000fe20000100800 */
[----:B------:R-:W-:Y:S01]  /*eae0*/  IMAD R28, R28, UR47, RZ ;  /* 0x0000002f1c1c7c24 */ /* 0x000fe2000f8e02ff */
[----:B------:R-:W-:Y:S02]  /*eaf0*/  LEA R60, P4, R61, R92, 0x1 ;  /* 0x0000005c3d3c7211 */ /* 0x000fe400078808ff */
        /* <DEDUP_REMOVED lines=9> */
[----:B------:R-:W-:-:S03]  /*eb90*/  LEA R78, P0, R64, R92, 0x1 ;  /* 0x0000005c404e7211 */ /* 0x000fc600078008ff */
[----:B------:R-:W-:Y:S01]  /*eba0*/  STL [R1+0xb44], R89 ;  /* 0x000b445901007387 */ /* 0x000fe20000100800 */
[----:B------:R-:W-:-:S03]  /*ebb0*/  LEA R6, P3, R28, R92, 0x1 ;  /* 0x0000005c1c067211 */ /* 0x000fc600078608ff */
[----:B------:R-:W-:Y:S01]  /*ebc0*/  STL [R1+0xb50], R26 ;  /* 0x000b501a01007387 */ /* 0x000fe20000100800 */
[----:B------:R-:W-:Y:S01]  /*ebd0*/  LEA R62, P4, R12, R92, 0x1 ;  /* 0x0000005c0c3e7211 */ /* 0x000fe200078808ff */
[----:B------:R-:W-:Y:S02]  /*ebe0*/  IMAD R29, R29, UR51, RZ ;  /* 0x000000331d1d7c24 */ /* 0x000fe4000f8e02ff */
[----:B------:R-:W-:Y:S01]  /*ebf0*/  STL [R1+0xb58], R44 ;  /* 0x000b582c01007387 */ /* 0x000fe20000100800 */
[----:B------:R-:W-:-:S03]  /*ec00*/  LEA.HI.X.SX32 R79, R64, R3, 0x1, P0 ;  /* 0x00000003404f7211 */ /* 0x000fc600000f0eff */
[----:B------:R-:W-:Y:S01]  /*ec10*/  STL [R1+0xb4c], R27 ;  /* 0x000b4c1b01007387 */ /* 0x000fe20000100800 */
[----:B------:R-:W-:-:S03]  /*ec20*/  LEA.HI.X.SX32 R7, R28, R3, 0x1, P3 ;  /* 0x000000031c077211 */ /* 0x000fc600018f0eff */
[----:B------:R-:W-:Y:S01]  /*ec30*/  STL [R1+0xb60], R60 ;  /* 0x000b603c01007387 */ /* 0x000fe20000100800 */
[----:B------:R-:W-:Y:S01]  /*ec40*/  LEA R4, P0, R46, R92, 0x1 ;  /* 0x0000005c2e047211 */ /* 0x000fe200078008ff */
[----:B------:R-:W-:Y:S02]  /*ec50*/  IMAD R47, R47, UR52, RZ ;  /* 0x000000342f2f7c24 */ /* 0x000fe4000f8e02ff */
[----:B------:R-:W-:Y:S01]  /*ec60*/  STL [R1+0xb54], R45 ;  /* 0x000b542d01007387 */ /* 0x000fe20000100800 */
[----:B------:R-:W-:-:S03]  /*ec70*/  LEA.HI.X.SX32 R63, R12, R3, 0x1, P4 ;  /* 0x000000030c3f7211 */ /* 0x000fc600020f0eff */
[----:B------:R-:W-:Y:S01]  /*ec80*/  STL [R1+0xb5c], R61 ;  /* 0x000b5c3d01007387 */ /* 0x000fe20000100800 */
[-C--:B------:R-:W-:Y:S01]  /*ec90*/  LEA R12, P3, R13, R92.reuse, 0x1 ;  /* 0x0000005c0d0c7211 */ /* 0x080fe200078608ff */
[----:B------:R-:W-:Y:S02]  /*eca0*/  IMAD R65, R65, UR53, RZ ;  /* 0x0000003541417c24 */ /* 0x000fe4000f8e02ff */
        /* <DEDUP_REMOVED lines=8> */
[----:B------:R-:W-:-:S03]  /*ed30*/  LEA R46, P0, R47, R92, 0x1 ;  /* 0x0000005c2f2e7211 */ /* 0x000fc600078008ff */
[----:B------:R-:W-:Y:S01]  /*ed40*/  STL [R1+0xb6c], R7 ;  /* 0x000b6c0701007387 */ /* 0x000fe20000100800 */
[----:B------:R-:W-:-:S03]  /*ed50*/  LEA.HI.X.SX32 R29, R29, R3, 0x1, P4 ;  /* 0x000000031d1d7211 */ /* 0x000fc600020f0eff */
[----:B------:R-:W-:Y:S01]  /*ed60*/  STL [R1+0xb74], R63 ;  /* 0x000b743f01007387 */ /* 0x000fe20000100800 */
[-C--:B------:R-:W-:Y:S01]  /*ed70*/  LEA R64, P3, R65, R92.reuse, 0x1 ;  /* 0x0000005c41407211 */ /* 0x080fe200078608ff */
[----:B------:R-:W-:Y:S02]  /*ed80*/  IMAD R48, R48, UR14, RZ ;  /* 0x0000000e30307c24 */ /* 0x000fe4000f8e02ff */
[----:B------:R-:W-:Y:S01]  /*ed90*/  STL [R1+0xb80], R4 ;  /* 0x000b800401007387 */ /* 0x000fe20000100800 */
[----:B------:R-:W-:Y:S01]  /*eda0*/  LEA R82, P4, R66, R92, 0x1 ;  /* 0x0000005c42527211 */ /* 0x000fe200078808ff */
[----:B0-----:R-:W-:Y:S02]  /*edb0*/  IMAD R30, R30, UR15, RZ ;  /* 0x0000000f1e1e7c24 */ /* 0x001fe4000f8e02ff */
[----:B------:R-:W-:Y:S01]  /*edc0*/  STL [R1+0xb88], R12 ;  /* 0x000b880c01007387 */ /* 0x000fe20000100800 */
[----:B------:R-:W-:-:S03]  /*edd0*/  LEA.HI.X.SX32 R47, R47, R3, 0x1, P0 ;  /* 0x000000032f2f7211 */ /* 0x000fc600000f0eff */
[----:B------:R-:W-:Y:S01]  /*ede0*/  STL [R1+0xb7c], R5 ;  /* 0x000b7c0501007387 */ /* 0x000fe20000100800 */
[----:B------:R-:W-:-:S03]  /*edf0*/  LEA.HI.X.SX32 R65, R65, R3, 0x1, P3 ;  /* 0x0000000341417211 */ /* 0x000fc600018f0eff */
[----:B------:R-:W-:Y:S01]  /*ee00*/  STL [R1+0xb90], R28 ;  /* 0x000b901c01007387 */ /* 0x000fe20000100800 */
[----:B------:R-:W-:-:S03]  /*ee10*/  LEA.HI.X.SX32 R83, R66, R3, 0x1, P4 ;  /* 0x0000000342537211 */ /* 0x000fc600020f0eff */
[----:B------:R-:W-:Y:S01]  /*ee20*/  STL [R1+0xb84], R13 ;  /* 0x000b840d01007387 */ /* 0x000fe20000100800 */
[----:B------:R-:W-:-:S03]  /*ee30*/  LEA R38, P0, R48, R92, 0x1 ;  /* 0x0000005c30267211 */ /* 0x000fc600078008ff */
[----:B------:R-:W-:Y:S01]  /*ee40*/  STL [R1+0xb8c], R29 ;  /* 0x000b8c1d01007387 */ /* 0x000fe20000100800 */
[----:B------:R-:W-:-:S03]  /*ee50*/  LEA R36, P3, R30, R92, 0x1 ;  /* 0x0000005c1e247211 */ /* 0x000fc600078608ff */
[----:B------:R-:W-:Y:S04]  /*ee60*/  STL [R1+0xb98], R46 ;  /* 0x000b982e01007387 */ /* 0x000fe80000100800 */
[----:B------:R-:W-:Y:S04]  /*ee70*/  STL [R1+0xba0], R64 ;  /* 0x000ba04001007387 */ /* 0x000fe80000100800 */
[----:B------:R-:W-:Y:S04]  /*ee80*/  STL [R1+0xb94], R47 ;  /* 0x000b942f01007387 */ /* 0x000fe80000100800 */
[----:B------:R-:W-:Y:S01]  /*ee90*/  STL [R1+0xba8], R82 ;  /* 0x000ba85201007387 */ /* 0x000fe20000100800 */
[----:B------:R-:W-:-:S03]  /*eea0*/  LEA R90, P4, R14, R92, 0x1 ;  /* 0x0000005c0e5a7211 */ /* 0x000fc600078808ff */
[----:B------:R-:W-:Y:S01]  /*eeb0*/  STL [R1+0xb9c], R65 ;  /* 0x000b9c4101007387 */ /* 0x000fe20000100800 */
[----:B------:R-:W-:-:S03]  /*eec0*/  IMAD R31, R31, UR57, RZ ;  /* 0x000000391f1f7c24 */ /* 0x000fc6000f8e02ff */
[----:B------:R-:W-:Y:S01]  /*eed0*/  STL [R1+0xba4], R83 ;  /* 0x000ba45301007387 */ /* 0x000fe20000100800 */
[----:B------:R-:W-:-:S03]  /*eee0*/  LEA.HI.X.SX32 R54, R48, R3, 0x1, P0 ;  /* 0x0000000330367211 */ /* 0x000fc600000f0eff */
[----:B------:R-:W-:Y:S01]  /*eef0*/  STL [R1+0xbb0], R38 ;  /* 0x000bb02601007387 */ /* 0x000fe20000100800 */
[----:B------:R-:W-:-:S03]  /*ef00*/  IMAD R49, R49, UR58, RZ ;  /* 0x0000003a31317c24 */ /* 0x000fc6000f8e02ff */
[----:B------:R-:W-:Y:S01]  /*ef10*/  STL [R1+0xbb8], R36 ;  /* 0x000bb82401007387 */ /* 0x000fe20000100800 */
[----:B------:R-:W-:-:S03]  /*ef20*/  LEA.HI.X.SX32 R37, R30, R3, 0x1, P3 ;  /* 0x000000031e257211 */ /* 0x000fc600018f0eff */
[----:B------:R-:W2:Y:S01]  /*ef30*/  LDL.LU R55, [R1+0x6b4] ;  /* 0x0006b40001377983 */ /* 0x000ea20000300800 */
[----:B------:R-:W-:-:S03]  /*ef40*/  LEA.HI.X.SX32 R91, R14, R3, 0x1, P4 ;  /* 0x000000030e5b7211 */ /* 0x000fc600020f0eff */
[----:B---3--:R-:W3:Y:S01]  /*ef50*/  LDL.LU R50, [R1+0x6b8] ;  /* 0x0006b80001327983 */ /* 0x008ee20000300800 */
[----:B------:R-:W-:-:S03]  /*ef60*/  LEA R14, P0, R15, R92, 0x1 ;  /* 0x0000005c0f0e7211 */ /* 0x000fc600078008ff */
[----:B------:R-:W4:Y:S01]  /*ef70*/  LDL R39, [R1+0x9ec] ;  /* 0x0009ec0001277983 */ /* 0x000f220000100800 */
[----:B------:R-:W-:-:S03]  /*ef80*/  LEA R30, P3, R31, R92, 0x1 ;  /* 0x0000005c1f1e7211 */ /* 0x000fc600078608ff */
[----:B------:R-:W2:Y:S01]  /*ef90*/  LDL R34, [R1+0x9f0] ;  /* 0x0009f00001227983 */ /* 0x000ea20000100800 */
[----:B------:R-:W-:-:S03]  /*efa0*/  LEA R48, P4, R49, R92, 0x1 ;  /* 0x0000005c31307211 */ /* 0x000fc600078808ff */
[----:B------:R-:W2:Y:S01]  /*efb0*/  LDL.LU R35, [R1+0x6c0] ;  /* 0x0006c00001237983 */ /* 0x000ea20000300800 */
[----:B-1----:R-:W-:-:S03]  /*efc0*/  LEA R10, P6, R84, R92, 0x1 ;  /* 0x0000005c540a7211 */ /* 0x002fc600078c08ff */
[----:B------:R-:W2:Y:S04]  /*efd0*/  LDL R19, [R1+0xa2c] ;  /* 0x000a2c0001137983 */ /* 0x000ea80000100800 */
[----:B------:R-:W-:Y:S01]  /*efe0*/  STL [R1+0xbac], R54 ;  /* 0x000bac3601007387 */ /* 0x000fe20000100800 */
[----:B------:R-:W-:-:S03]  /*eff0*/  LEA R66, P5, R67, R92, 0x1 ;  /* 0x0000005c43427211 */ /* 0x000fc600078a08ff */
[----:B------:R-:W-:Y:S01]  /*f000*/  STL [R1+0xbc0], R90 ;  /* 0x000bc05a01007387 */ /* 0x000fe20000100800 */
[----:B------:R-:W-:-:S03]  /*f010*/  LEA.HI.X.SX32 R15, R15, R3, 0x1, P0 ;  /* 0x000000030f0f7211 */ /* 0x000fc600000f0eff */
[----:B------:R-:W-:Y:S04]  /*f020*/  STL [R1+0xbb4], R37 ;  /* 0x000bb42501007387 */ /* 0x000fe80000100800 */
[----:B------:R-:W-:Y:S04]  /*f030*/  STL [R1+0xbbc], R91 ;  /* 0x000bbc5b01007387 */ /* 0x000fe80000100800 */
[----:B------:R-:W-:Y:S01]  /*f040*/  STL [R1+0xbc4], R14 ;  /* 0x000bc40e01007387 */ /* 0x000fe20000100800 */
[----:B------:R-:W-:-:S03]  /*f050*/  LEA.HI.X.SX32 R31, R31, R3, 0x1, P3 ;  /* 0x000000031f1f7211 */ /* 0x000fc600018f0eff */
[----:B------:R-:W-:Y:S01]  /*f060*/  STL [R1+0xbc8], R30 ;  /* 0x000bc81e01007387 */ /* 0x000fe20000100800 */
[----:B------:R-:W-:-:S03]  /*f070*/  LEA.HI.X.SX32 R11, R84, R3, 0x1, P6 ;  /* 0x00000003540b7211 */ /* 0x000fc600030f0eff */
[----:B------:R-:W-:Y:S01]  /*f080*/  STL [R1+0xbcc], R48 ;  /* 0x000bcc3001007387 */ /* 0x000fe20000100800 */
[----:B------:R-:W-:Y:S01]  /*f090*/  LEA.HI.X.SX32 R49, R49, R3, 0x1, P4 ;  /* 0x0000000331317211 */ /* 0x000fe200020f0eff */
[----:B------:R-:W-:Y:S02]  /*f0a0*/  VIADD R84, R52, 0x7f ;  /* 0x0000007f34547836 */ /* 0x000fe40000000000 */
[----:B------:R-:W-:Y:S04]  /*f0b0*/  STL [R1+0x9e8], R10 ;  /* 0x0009e80a01007387 */ /* 0x000fe80000100800 */
[----:B------:R-:W2:Y:S04]  /*f0c0*/  LDL.LU R9, [R1+0x6c4] ;  /* 0x0006c40001097983 */ /* 0x000ea80000300800 */
[----:B------:R-:W-:Y:S04]  /*f0d0*/  STL [R1+0xbd0], R66 ;  /* 0x000bd04201007387 */ /* 0x000fe80000100800 */
[----:B------:R-:W-:Y:S01]  /*f0e0*/  STL [R1+0x9d8], R15 ;  /* 0x0009d80f01007387 */ /* 0x000fe20000100800 */
[----:B------:R-:W-:-:S03]  /*f0f0*/  ISETP.GT.AND P0, PT, R84, 0x7f, PT ;  /* 0x0000007f5400780c */ /* 0x000fc60003f04270 */
[----:B------:R-:W2:Y:S04]  /*f100*/  LDL R51, [R1+0xa6c] ;  /* 0x000a6c0001337983 */ /* 0x000ea80000100800 */
[----:B------:R-:W2:Y:S04]  /*f110*/  LDL R80, [R1+0xa70] ;  /* 0x000a700001507983 */ /* 0x000ea80000100800 */
[----:B------:R-:W2:Y:S04]  /*f120*/  LDL.LU R81, [R1+0x6c8] ;  /* 0x0006c80001517983 */ /* 0x000ea80000300800 */
[----:B------:R-:W-:Y:S04]  /*f130*/  STL [R1+0x9dc], R31 ;  /* 0x0009dc1f01007387 */ /* 0x000fe80000100800 */
[----:B------:R-:W-:Y:S04]  /*f140*/  STL [R1+0x9e0], R49 ;  /* 0x0009e03101007387 */ /* 0x000fe80000100800 */
[----:B------:R-:W2:Y:S01]  /*f150*/  LDL.LU R84, [R1+0x1344] ;  /* 0x0013440001547983 */ /* 0x000ea20000300800 */
[----:B------:R-:W-:-:S03]  /*f160*/  LEA.HI.X.SX32 R67, R67, R3, 0x1, P5 ;  /* 0x0000000343437211 */ /* 0x000fc600028f0eff */
[----:B------:R-:W-:Y:S04]  /*f170*/  STL [R1+0x9d4], R11 ;  /* 0x0009d40b01007387 */ /* 0x000fe80000100800 */
[----:B------:R-:W-:Y:S01]  /*f180*/  STL [R1+0x9e4], R67 ;  /* 0x0009e44301007387 */ /* 0x000fe20000100800 */
[----:B--2---:R-:W-:-:S03]  /*f190*/  ISETP.LT.AND P0, PT, R84, R52, P0 ;  /* 0x000000345400720c */ /* 0x004fc60000701270 */
[----:B------:R-:W2:Y:S04]  /*f1a0*/  LDL.LU R52, [R1+0x1340] ;  /* 0x0013400001347983 */ /* 0x000ea80000300800 */
[----:B------:R-:W3:Y:S04]  /*f1b0*/  LDL.LU R84, [R1+0x133c] ;  /* 0x00133c0001547983 */ /* 0x000ee80000300800 */
[----:B------:R-:W-:Y:S01]  /*f1c0*/  STS.U16 [R53+UR5+0x2b80], R55 ;  /* 0x002b803735007988 */ /* 0x000fe20008000405 */
[----:B------:R-:W-:-:S03]  /*f1d0*/  PRMT R8, RZ, 0x7610, R8 ;  /* 0x00007610ff087816 */ /* 0x000fc60000000008 */
[----:B--2---:R0:W-:Y:S01]  /*f1e0*/  STS.U16 [R53+UR5+0xab80], R52 ;  /* 0x00ab803435007988 */ /* 0x0041e20008000405 */
[----:B---3--:R-:W-:-:S03]  /*f1f0*/  PRMT R84, RZ, 0x7610, R84 ;  /* 0x00007610ff547816 */ /* 0x008fc60000000054 */
[----:B0-----:R-:W2:Y:S04]  /*f200*/  LDL.LU R52, [R1+0x1338] ;  /* 0x0013380001347983 */ /* 0x001ea80000300800 */
[----:B------:R0:W3:Y:S04]  /*f210*/  @P0 LDG.E.U16 R84, desc[UR16][R10.64] ;  /* 0x000000100a540981 */ /* 0x0000e8000c1e1500 */
[----:B------:R-:W3:Y:S01]  /*f220*/  LDL.LU R55, [R1+0x6d4] ;  /* 0x0006d40001377983 */ /* 0x000ee20000300800 */
[----:B0-----:R-:W-:Y:S02]  /*f230*/  @P0 IMAD.MOV.U32 R10, RZ, RZ, R34 ;  /* 0x000000ffff0a0224 */ /* 0x001fe400078e0022 */
[----:B----4-:R-:W-:-:S02]  /*f240*/  @P0 IMAD.MOV.U32 R11, RZ, RZ, R39 ;  /* 0x000000ffff0b0224 */ /* 0x010fc400078e0027 */
[----:B------:R-:W-:-:S03]  /*f250*/  @P0 IMAD.MOV.U32 R34, RZ, RZ, R85 ;  /* 0x000000ffff220224 */ /* 0x000fc600078e0055 */
[----:B------:R-:W4:Y:S04]  /*f260*/  @P0 LDG.E.U16 R8, desc[UR16][R10.64] ;  /* 0x000000100a080981 */ /* 0x000f28000c1e1500 */
[----:B------:R-:W3:Y:S04]  /*f270*/  LDL.LU.64 R10, [R1+0x1330] ;  /* 0x00133000010a7983 */ /* 0x000ee80000300a00 */
[----:B------:R-:W3:Y:S01]  /*f280*/  LDL.LU R85, [R1+0x1328] ;  /* 0x0013280001557983 */ /* 0x000ee20000300800 */
[----:B------:R-:W-:-:S03]  /*f290*/  PRMT R92, RZ, 0x7610, R92 ;  /* 0x00007610ff5c7816 */ /* 0x000fc6000000005c */
[----:B------:R0:W-:Y:S04]  /*f2a0*/  STS.U16 [R53+UR5+0x2f80], R50 ;  /* 0x002f803235007988 */ /* 0x0001e80008000405 */
[----:B------:R1:W-:Y:S01]  /*f2b0*/  STS.U16 [R53+UR5+0xaf80], R35 ;  /* 0x00af802335007988 */ /* 0x0003e20008000405 */
[----:B------:R-:W-:-:S03]  /*f2c0*/  PRMT R3, RZ, 0x7610, R3 ;  /* 0x00007610ff037816 */ /* 0x000fc60000000003 */
[----:B------:R-:W-:Y:S01]  /*f2d0*/  STS.U16 [R53+UR5+0x3380], R9 ;  /* 0x0033800935007988 */ /* 0x000fe20008000405 */
[----:B0-----:R-:W-:-:S03]  /*f2e0*/  @P0 IMAD.MOV.U32 R50, RZ, RZ, R80 ;  /* 0x000000ffff320224 */ /* 0x001fc600078e0050 */
[----:B------:R-:W4:Y:S01]  /*f2f0*/  LDL R39, [R1+0x9f4] ;  /* 0x0009f40001277983 */ /* 0x000f220000100800 */
[----:B-1----:R-:W-:-:S03]  /*f300*/  @P0 IMAD.MOV.U32 R35, RZ, RZ, R19 ;  /* 0x000000ffff230224 */ /* 0x002fc600078e0013 */
[----:B------:R0:W-:Y:S01]  /*f310*/  STS.U16 [R53+UR5+0xb380], R81 ;  /* 0x00b3805135007988 */ /* 0x0001e20008000405 */
[----:B------:R-:W-:-:S03]  /*f320*/  @P0 IMAD.MOV.U32 R80, RZ, RZ, R0 ;  /* 0x000000ffff500224 */ /* 0x000fc600078e0000 */
[----:B------:R-:W4:Y:S04]  /*f330*/  LDL R19, [R1+0x9f8] ;  /* 0x0009f80001137983 */ /* 0x000f280000100800 */
[----:B------:R-:W4:Y:S01]  /*f340*/  @P0 LDG.E.U16 R92, desc[UR16][R50.64] ;  /* 0x00000010325c0981 */ /* 0x000f22000c1e1500 */
[----:B0-----:R-:W-:-:S05]  /*f350*/  @P0 MOV R81, R18 ;  /* 0x0000001200510202 */ /* 0x001fca0000000f00 */
[----:B------:R-:W4:Y:S01]  /*f360*/  @P0 LDG.E.U16 R3, desc[UR16][R80.64] ;  /* 0x0000001050030981 */ /* 0x000f22000c1e1500 */
[----:B--2---:R-:W-:-:S06]  /*f370*/  PRMT R52, RZ, 0x7610, R52 ;  /* 0x00007610ff347816 */ /* 0x004fcc0000000034 */
[----:B------:R-:W2:Y:S04]  /*f380*/  @P0 LDG.E.U16 R52, desc[UR16][R34.64] ;  /* 0x0000001022340981 */ /* 0x000ea8000c1e1500 */
[----:B------:R-:W2:Y:S04]  /*f390*/  LDL.LU R34, [R1+0x6e0] ;  /* 0x0006e00001227983 */ /* 0x000ea80000300800 */
[----:B------:R-:W2:Y:S04]  /*f3a0*/  LDL R35, [R1+0xa34] ;  /* 0x000a340001237983 */ /* 0x000ea80000100800 */
[----:B------:R-:W2:Y:S04]  /*f3b0*/  LDL R9, [R1+0xa38] ;  /* 0x000a380001097983 */ /* 0x000ea80000100800 */
[----:B------:R-:W2:Y:S04]  /*f3c0*/  LDL.LU.64 R50, [R1+0x1320] ;  /* 0x0013200001327983 */ /* 0x000ea80000300a00 */
[----:B------:R-:W2:Y:S04]  /*f3d0*/  LDL.LU R18, [R1+0x131c] ;  /* 0x00131c0001127983 */ /* 0x000ea80000300800 */
[----:B------:R-:W2:Y:S04]  /*f3e0*/  LDL.LU R0, [R1+0x1318] ;  /* 0x0013180001007983 */ /* 0x000ea80000300800 */
[----:B------:R-:W2:Y:S04]  /*f3f0*/  LDL.LU.64 R80, [R1+0x1310] ;  /* 0x0013100001507983 */ /* 0x000ea80000300a00 */
[----:B---3--:R0:W-:Y:S04]  /*f400*/  STS.U16 [R53+UR5+0x3780], R85 ;  /* 0x0037805535007988 */ /* 0x0081e80008000405 */
[----:B0-----:R-:W3:Y:S02]  /*f410*/  LDL.LU R85, [R1+0x1308] ;  /* 0x0013080001557983 */ /* 0x001ee40000300800 */
[----:B---3--:R-:W-:-:S06]  /*f420*/  PRMT R85, RZ, 0x7610, R85 ;  /* 0x00007610ff557816 */ /* 0x008fcc0000000055 */
[----:B------:R0:W3:Y:S04]  /*f430*/  @P0 LDG.E.U16 R85, desc[UR16][R20.64] ;  /* 0x0000001014550981 */ /* 0x0000e8000c1e1500 */
[----:B------:R-:W2:Y:S04]  /*f440*/  LDL.LU.64 R20, [R1+0x1300] ;  /* 0x0013000001147983 */ /* 0x000ea80000300a00 */
[----:B--2---:R1:W-:Y:S04]  /*f450*/  STS.U16 [R53+UR5+0xb780], R21 ;  /* 0x00b7801535007988 */ /* 0x0043e80008000405 */
[----:B-1----:R-:W0:Y:S01]  /*f460*/  LDL.LU R21, [R1+0x12f8] ;  /* 0x0012f80001157983 */ /* 0x002e220000300800 */
[----:B------:R-:W-:-:S06]  /*f470*/  PRMT R18, RZ, 0x7610, R18 ;  /* 0x00007610ff127816 */ /* 0x000fcc0000000012 */
[----:B------:R1:W2:Y:S01]  /*f480*/  @P0 LDG.E.U16 R18, desc[UR16][R6.64] ;  /* 0x0000001006120981 */ /* 0x0002a2000c1e1500 */
[----:B0-----:R-:W-:-:S06]  /*f490*/  PRMT R21, RZ, 0x7610, R21 ;  /* 0x00007610ff157816 */ /* 0x001fcc0000000015 */
[----:B------:R-:W2:Y:S04]  /*f4a0*/  @P0 LDG.E.U16 R21, desc[UR16][R72.64] ;  /* 0x0000001048150981 */ /* 0x000ea8000c1e1500 */
[----:B------:R-:W2:Y:S04]  /*f4b0*/  LDL.LU.64 R72, [R1+0x12f0] ;  /* 0x0012f00001487983 */ /* 0x000ea80000300a00 */
[----:B------:R-:W1:Y:S04]  /*f4c0*/  LDL.LU.64 R6, [R1+0x12e8] ;  /* 0x0012e80001067983 */ /* 0x000e680000300a00 */
[----:B------:R0:W-:Y:S04]  /*f4d0*/  STS.U16 [R53+UR5+0x3b80], R55 ;  /* 0x003b803735007988 */ /* 0x0001e80008000405 */
[----:B------:R3:W-:Y:S01]  /*f4e0*/  STS.U16 [R53+UR5+0xbb80], R20 ;  /* 0x00bb801435007988 */ /* 0x0007e20008000405 */
[----:B0-----:R-:W-:-:S02]  /*f4f0*/  @P0 IMAD.MOV.U32 R55, RZ, RZ, R54 ;  /* 0x000000ffff370224 */ /* 0x001fc400078e0036 */
[----:B------:R-:W-:Y:S02]  /*f500*/  @P0 IMAD.MOV.U32 R54, RZ, RZ, R38 ;  /* 0x000000ffff360224 */ /* 0x000fe400078e0026 */
[----:B----4-:R-:W-:Y:S01]  /*f510*/  @P0 IMAD.MOV.U32 R38, RZ, RZ, R19 ;  /* 0x000000ffff260224 */ /* 0x010fe200078e0013 */
[----:B---3--:R-:W3:Y:S04]  /*f520*/  LDL.LU R20, [R1+0x12e0] ;  /* 0x0012e00001147983 */ /* 0x008ee80000300800 */
[----:B------:R0:W-:Y:S04]  /*f530*/  STS.U16 [R53+UR5+0x3f80], R0 ;  /* 0x003f800035007988 */ /* 0x0001e80008000405 */
[----:B------:R4:W-:Y:S01]  /*f540*/  STS.U16 [R53+UR5+0xbf80], R34 ;  /* 0x00bf802235007988 */ /* 0x0009e20008000405 */
[----:B-1----:R-:W-:-:S02]  /*f550*/  PRMT R7, RZ, 0x7610, R7 ;  /* 0x00007610ff077816 */ /* 0x002fc40000000007 */
[----:B------:R-:W-:-:S04]  /*f560*/  PRMT R6, RZ, 0x7610, R6 ;  /* 0x00007610ff067816 */ /* 0x000fc80000000006 */
[----:B------:R-:W2:Y:S04]  /*f570*/  @P0 LDG.E.U16 R7, desc[UR16][R54.64] ;  /* 0x0000001036070981 */ /* 0x000ea8000c1e1500 */
[----:B------:R-:W2:Y:S04]  /*f580*/  @P0 LDG.E.U16 R6, desc[UR16][R38.64] ;  /* 0x0000001026060981 */ /* 0x000ea8000c1e1500 */
[----:B------:R-:W2:Y:S04]  /*f590*/  LDL.LU.64 R54, [R1+0x12d8] ;  /* 0x0012d80001367983 */ /* 0x000ea80000300a00 */
[----:B0-----:R-:W2:Y:S04]  /*f5a0*/  LDL.LU R0, [R1+0x12d0] ;  /* 0x0012d00001007983 */ /* 0x001ea80000300800 */
[----:B------:R-:W2:Y:S04]  /*f5b0*/  LDL.LU.64 R38, [R1+0x12c8] ;  /* 0x0012c80001267983 */ /* 0x000ea80000300a00 */
[----:B------:R-:W2:Y:S04]  /*f5c0*/  LDL R19, [R1+0x9fc] ;  /* 0x0009fc0001137983 */ /* 0x000ea80000100800 */
[----:B----4-:R-:W4:Y:S01]  /*f5d0*/  LDL.LU R53, [R1+0x12c0] ;  /* 0x0012c00001357983 */ /* 0x010f220000300800 */
[----:B---3--:R-:W-:Y:S01]  /*f5e0*/  PRMT R20, RZ, 0x7610, R20 ;  /* 0x00007610ff147816 */ /* 0x008fe20000000014 */
[----:B------:R-:W-:-:S02]  /*f5f0*/  @P0 IMAD.MOV.U32 R34, RZ, RZ, R9 ;  /* 0x000000ffff220224 */ /* 0x000fc400078e0009 */
[----:B------:R-:W-:-:S03]  /*f600*/  @P0 IMAD.MOV.U32 R9, RZ, RZ, R2 ;  /* 0x000000ffff090224 */ /* 0x000fc600078e0002 */
[----:B------:R-:W3:Y:S04]  /*f610*/  @P0 LDG.E.U16 R20, desc[UR16][R34.64] ;  /* 0x0000001022140981 */ /* 0x000ee8000c1e1500 */
[----:B------:R-:W3:Y:S04]  /*f620*/  LDL.LU.64 R34, [R1+0x12b8] ;  /* 0x0012b80001227983 */ /* 0x000ee80000300a00 */
[----:B------:R-:W3:Y:S04]  /*f630*/  LDL.LU R2, [R1+0x12b4] ;  /* 0x0012b40001027983 */ /* 0x000ee80000300800 */
[----:B--2---:R0:W-:Y:S04]  /*f640*/  STS.U16 [R0+UR5+0x20000], R8 ;  /* 0x0200000800007988 */ /* 0x0041e80008000405 */
[----:B------:R1:W-:Y:S01]  /*f650*/  STS.U16 [R0+UR5+0x20400], R52 ;  /* 0x0204003400007988 */ /* 0x0003e20008000405 */
[----:B0-----:R-:W-:Y:S01]  /*f660*/  @P0 IMAD.MOV.U32 R8, RZ, RZ, R93 ;  /* 0x000000ffff080224 */ /* 0x001fe200078e005d */
[----:B----4-:R-:W-:-:S02]  /*f670*/  PRMT R53, RZ, 0x7610, R53 ;  /* 0x00007610ff357816 */ /* 0x010fc40000000035 */
[----:B------:R-:W2:Y:S04]  /*f680*/  LDL.LU R93, [R1+0x12b0] ;  /* 0x0012b000015d7983 */ /* 0x000ea80000300800 */
[----:B------:R-:W4:Y:S04]  /*f690*/  @P0 LDG.E.U16 R53, desc[UR16][R8.64] ;  /* 0x0000001008350981 */ /* 0x000f28000c1e1500 */
[----:B------:R-:W2:Y:S04]  /*f6a0*/  LDL.LU.64 R8, [R1+0x12a8] ;  /* 0x0012a80001087983 */ /* 0x000ea80000300a00 */
[----:B-1----:R-:W2:Y:S02]  /*f6b0*/  LDL.LU R52, [R1+0x12a0] ;  /* 0x0012a00001347983 */ /* 0x002ea40000300800 */
[----:B--2---:R-:W-:-:S06]  /*f6c0*/  PRMT R52, RZ, 0x7610, R52 ;  /* 0x00007610ff347816 */ /* 0x004fcc0000000034 */
[----:B------:R0:W2:Y:S04]  /*f6d0*/  @P0 LDG.E.U16 R52, desc[UR16][R80.64] ;  /* 0x0000001050340981 */ /* 0x0000a8000c1e1500 */
[----:B------:R-:W0:Y:S04]  /*f6e0*/  LDL.LU.64 R80, [R1+0x1298] ;  /* 0x0012980001507983 */ /* 0x000e280000300a00 */
[----:B------:R1:W-:Y:S01]  /*f6f0*/  STS.U16 [R0+UR5+0x21000], R85 ;  /* 0x0210005500007988 */ /* 0x0003e20008000405 */
[----:B0-----:R-:W-:Y:S02]  /*f700*/  PRMT R81, RZ, 0x7610, R81 ;  /* 0x00007610ff517816 */ /* 0x001fe40000000051 */
[----:B------:R-:W-:-:S04]  /*f710*/  PRMT R80, RZ, 0x7610, R80 ;  /* 0x00007610ff507816 */ /* 0x000fc80000000050 */
[----:B------:R-:W2:Y:S04]  /*f720*/  @P0 LDG.E.U16 R81, desc[UR16][R68.64] ;  /* 0x0000001044510981 */ /* 0x000ea8000c1e1500 */
[----:B------:R-:W2:Y:S04]  /*f730*/  @P0 LDG.E.U16 R80, desc[UR16][R70.64] ;  /* 0x0000001046500981 */ /* 0x000ea8000c1e1500 */
[----:B------:R-:W2:Y:S04]  /*f740*/  LDL.LU.64 R68, [R1+0x1290] ;  /* 0x0012900001447983 */ /* 0x000ea80000300a00 */
[----:B------:R-:W2:Y:S04]  /*f750*/  LDL.LU.64 R70, [R1+0x1288] ;  /* 0x0012880001467983 */ /* 0x000ea80000300a00 */
[----:B-1----:R-:W2:Y:S04]  /*f760*/  LDL.LU R85, [R1+0x1280] ;  /* 0x0012800001557983 */ /* 0x002ea80000300800 */
[----:B------:R0:W-:Y:S04]  /*f770*/  STS.U16 [R0+UR5+0x20800], R92 ;  /* 0x0208005c00007988 */ /* 0x0001e80008000405 */
[----:B------:R1:W-:Y:S04]  /*f780*/  STS.U16 [R0+UR5+0x20c00], R3 ;  /* 0x020c000300007988 */ /* 0x0003e80008000405 */
[----:B------:R3:W-:Y:S01]  /*f790*/  STS.U16 [R0+UR5+0x21800], R18 ;  /* 0x0218001200007988 */ /* 0x0007e20008000405 */
[----:B0-----:R-:W-:-:S02]  /*f7a0*/  PRMT R92, RZ, 0x7610, R92 ;  /* 0x00007610ff5c7816 */ /* 0x001fc4000000005c */
[----:B-1----:R-:W-:Y:S01]  /*f7b0*/  PRMT R3, RZ, 0x7610, R3 ;  /* 0x00007610ff037816 */ /* 0x002fe20000000003 */
[----:B------:R0:W-:Y:S01]  /*f7c0*/  STS.U16 [R0+UR5+0x21400], R21 ;  /* 0x0214001500007988 */ /* 0x0001e20008000405 */
[----:B---3--:R-:W-:-:S03]  /*f7d0*/  @P0 IMAD.MOV.U32 R18, RZ, RZ, R93 ;  /* 0x000000ffff120224 */ /* 0x008fc600078e005d */
[----:B------:R-:W3:Y:S04]  /*f7e0*/  @P0 LDG.E.U16 R92, desc[UR16][R36.64] ;  /* 0x00000010245c0981 */ /* 0x000ee8000c1e1500 */
[----:B------:R-:W3:Y:S01]  /*f7f0*/  @P0 LDG.E.U16 R3, desc[UR16][R18.64] ;  /* 0x0000001012030981 */ /* 0x000ee2000c1e1500 */
[----:B--2---:R-:W-:-:S06]  /*f800*/  PRMT R85, RZ, 0x7610, R85 ;  /* 0x00007610ff557816 */ /* 0x004fcc0000000055 */
[----:B------:R-:W2:Y:S04]  /*f810*/  @P0 LDG.E.U16 R85, desc[UR16][R62.64] ;  /* 0x000000103e550981 */ /* 0x000ea8000c1e1500 */
[----:B------:R-:W2:Y:S04]  /*f820*/  LDL.LU.64 R62, [R1+0x1278] ;  /* 0x00127800013e7983 */ /* 0x000ea80000300a00 */
[----:B0-----:R-:W2:Y:S04]  /*f830*/  LDL.LU R21, [R1+0x1270] ;  /* 0x0012700001157983 */ /* 0x001ea80000300800 */
[----:B------:R-:W3:Y:S04]  /*f840*/  LDL.LU.64 R36, [R1+0x1268] ;  /* 0x0012680001247983 */ /* 0x000ee80000300a00 */
[----:B------:R-:W3:Y:S01]  /*f850*/  LDL.LU.64 R18, [R1+0x1260] ;  /* 0x0012600001127983 */ /* 0x000ee20000300a00 */
[----:B------:R-:W-:-:S03]  /*f860*/  LOP3.LUT R93, R0, 0x10, RZ, 0x3c, !PT ;  /* 0x00000010005d7812 */ /* 0x000fc600078e3cff */
[----:B------:R-:W-:Y:S04]  /*f870*/  STS.U16 [R0+UR5+0x21c00], R7 ;  /* 0x021c000700007988 */ /* 0x000fe80008000405 */
[----:B------:R0:W-:Y:S04]  /*f880*/  STS.U16 [R93+UR5+0x20080], R6 ;  /* 0x020080065d007988 */ /* 0x0001e80008000405 */
[----:B------:R1:W-:Y:S01]  /*f890*/  STS.U16 [R93+UR5+0x20480], R20 ;  /* 0x020480145d007988 */ /* 0x0003e20008000405 */
[----:B0-----:R-:W-:Y:S01]  /*f8a0*/  @P0 IMAD.MOV.U32 R6, RZ, RZ, R2 ;  /* 0x000000ffff060224 */ /* 0x001fe200078e0002 */
[----:B--2---:R-:W-:Y:S01]  /*f8b0*/  PRMT R21, RZ, 0x7610, R21 ;  /* 0x00007610ff157816 */ /* 0x004fe20000000015 */
[----:B---3--:R-:W-:-:S02]  /*f8c0*/  @P0 IMAD.MOV.U32 R7, RZ, RZ, R18 ;  /* 0x000000ffff070224 */ /* 0x008fc400078e0012 */
[----:B------:R-:W2:Y:S04]  /*f8d0*/  LDL.LU R18, [R1+0x125c] ;  /* 0x00125c0001127983 */ /* 0x000ea80000300800 */
[----:B------:R-:W5:Y:S04]  /*f8e0*/  LDL.LU R2, [R1+0x1258] ;  /* 0x0012580001027983 */ /* 0x000f680000300800 */
[----:B------:R-:W3:Y:S04]  /*f8f0*/  @P0 LDG.E.U16 R21, desc[UR16][R6.64] ;  /* 0x0000001006150981 */ /* 0x000ee8000c1e1500 */
[----:B------:R-:W2:Y:S04]  /*f900*/  LDL.LU.64 R6, [R1+0x1250] ;  /* 0x0012500001067983 */ /* 0x000ea80000300a00 */
[----:B-1----:R-:W2:Y:S04]  /*f910*/  LDL.LU R20, [R1+0x1248] ;  /* 0x0012480001147983 */ /* 0x002ea80000300800 */
[----:B----4-:R0:W-:Y:S01]  /*f920*/  STS.U16 [R93+UR5+0x20880], R53 ;  /* 0x020880355d007988 */ /* 0x0101e20008000405 */
[----:B--2---:R-:W-:-:S06]  /*f930*/  PRMT R20, RZ, 0x7610, R20 ;  /* 0x00007610ff147816 */ /* 0x004fcc0000000014 */
[----:B------:R-:W2:Y:S04]  /*f940*/  @P0 LDG.E.U16 R20, desc[UR16][R68.64] ;  /* 0x0000001044140981 */ /* 0x000ea8000c1e1500 */
[----:B------:R-:W4:Y:S04]  /*f950*/  LDL.LU.64 R68, [R1+0x1240] ;  /* 0x0012400001447983 */ /* 0x000f280000300a00 */
[----:B0-----:R-:W2:Y:S04]  /*f960*/  LDL.LU R53, [R1+0x1238] ;  /* 0x0012380001357983 */ /* 0x001ea80000300800 */
[----:B------:R0:W-:Y:S01]  /*f970*/  STS.U16 [R93+UR5+0x20c80], R52 ;  /* 0x020c80345d007988 */ /* 0x0001e20008000405 */
[----:B--2---:R-:W-:-:S06]  /*f980*/  PRMT R53, RZ, 0x7610, R53 ;  /* 0x00007610ff357816 */ /* 0x004fcc0000000035 */
[----:B------:R-:W2:Y:S04]  /*f990*/  @P0 LDG.E.U16 R53, desc[UR16][R50.64] ;  /* 0x0000001032350981 */ /* 0x000ea8000c1e1500 */
[----:B------:R-:W2:Y:S04]  /*f9a0*/  LDL.LU.64 R50, [R1+0x1230] ;  /* 0x0012300001327983 */ /* 0x000ea80000300a00 */
        /* <DEDUP_REMOVED lines=15> */
[----:B0-----:R-:W4:Y:S04]  /*faa0*/  LDL.LU R85, [R1+0x11f8] ;  /* 0x0011f80001557983 */ /* 0x001f280000300800 */
[----:B------:R0:W-:Y:S02]  /*fab0*/  STS.U16 [R93+UR5+0x21c80], R92 ;  /* 0x021c805c5d007988 */ /* 0x0001e40008000405 */
[----:B0-----:R-:W-:-:S02]  /*fac0*/  LOP3.LUT R93, R0, 0x20, RZ, 0x3c, !PT ;  /* 0x00000020005d7812 */ /* 0x001fc400078e3cff */
[----:B------:R-:W-:-:S03]  /*fad0*/  PRMT R92, RZ, 0x7610, R92 ;  /* 0x00007610ff5c7816 */ /* 0x000fc6000000005c */
[----:B------:R0:W-:Y:S04]  /*fae0*/  STS.U16 [R93+UR5+0x20100], R3 ;  /* 0x020100035d007988 */ /* 0x0001e80008000405 */
[----:B---3--:R1:W-:Y:S01]  /*faf0*/  STS.U16 [R93+UR5+0x20500], R21 ;  /* 0x020500155d007988 */ /* 0x0083e20008000405 */
[----:B0-----:R-:W-:-:S03]  /*fb00*/  PRMT R3, RZ, 0x7610, R3 ;  /* 0x00007610ff037816 */ /* 0x001fc60000000003 */
[----:B------:R0:W-:Y:S04]  /*fb10*/  STS.U16 [R93+UR5+0x20900], R20 ;  /* 0x020900145d007988 */ /* 0x0001e80008000405 */
[----:B------:R-:W3:Y:S04]  /*fb20*/  @P0 LDG.E.U16 R3, desc[UR16][R6.64] ;  /* 0x0000001006030981 */ /* 0x000ee8000c1e1500 */
[----:B--2---:R-:W2:Y:S01]  /*fb30*/  @P0 LDG.E.U16 R92, desc[UR16][R4.64] ;  /* 0x00000010045c0981 */ /* 0x004ea2000c1e1500 */
[----:B----4-:R-:W-:-:S06]  /*fb40*/  PRMT R85, RZ, 0x7610, R85 ;  /* 0x00007610ff557816 */ /* 0x010fcc0000000055 */
[----:B------:R-:W4:Y:S04]  /*fb50*/  @P0 LDG.E.U16 R85, desc[UR16][R90.64] ;  /* 0x000000105a550981 */ /* 0x000f28000c1e1500 */
[----:B------:R-:W2:Y:S04]  /*fb60*/  LDL.LU.64 R90, [R1+0x11f0] ;  /* 0x0011f000015a7983 */ /* 0x000ea80000300a00 */
[----:B------:R-:W5:Y:S04]  /*fb70*/  LDL.LU.64 R4, [R1+0x11e8] ;  /* 0x0011e80001047983 */ /* 0x000f680000300a00 */
[----:B-1----:R-:W2:Y:S04]  /*fb80*/  LDL.LU R21, [R1+0x11e0] ;  /* 0x0011e00001157983 */ /* 0x002ea80000300800 */
[----:B------:R-:W5:Y:S04]  /*fb90*/  LDL.LU.64 R6, [R1+0x11d8] ;  /* 0x0011d80001067983 */ /* 0x000f680000300a00 */
[----:B0-----:R-:W2:Y:S04]  /*fba0*/  LDL.LU R20, [R1+0x11d0] ;  /* 0x0011d00001147983 */ /* 0x001ea80000300800 */
[----:B------:R0:W-:Y:S01]  /*fbb0*/  STS.U16 [R93+UR5+0x20d00], R53 ;  /* 0x020d00355d007988 */ /* 0x0001e20008000405 */
[----:B--2---:R-:W-:-:S06]  /*fbc0*/  PRMT R20, RZ, 0x7610, R20 ;  /* 0x00007610ff147816 */ /* 0x004fcc0000000014 */
[----:B------:R-:W2:Y:S04]  /*fbd0*/  @P0 LDG.E.U16 R20, desc[UR16][R8.64] ;  /* 0x0000001008140981 */ /* 0x000ea8000c1e1500 */
[----:B------:R-:W5:Y:S04]  /*fbe0*/  LDL.LU.64 R8, [R1+0x11c8] ;  /* 0x0011c80001087983 */ /* 0x000f680000300a00 */
[----:B0-----:R-:W2:Y:S01]  /*fbf0*/  LDL.LU R53, [R1+0x11c0] ;  /* 0x0011c00001357983 */ /* 0x001ea20000300800 */
[----:B------:R-:W-:-:S03]  /*fc00*/  PRMT R21, RZ, 0x7610, R21 ;  /* 0x00007610ff157816 */ /* 0x000fc60000000015 */
[----:B------:R0:W-:Y:S04]  /*fc10*/  STS.U16 [R93+UR5+0x21100], R52 ;  /* 0x021100345d007988 */ /* 0x0001e80008000405 */
[----:B------:R-:W3:Y:S04]  /*fc20*/  @P0 LDG.E.U16 R21, desc[UR16][R10.64] ;  /* 0x000000100a150981 */ /* 0x000ee8000c1e1500 */
[----:B------:R1:W-:Y:S04]  /*fc30*/  STS.U16 [R93+UR5+0x21500], R81 ;  /* 0x021500515d007988 */ /* 0x0003e80008000405 */
[----:B------:R-:W5:Y:S04]  /*fc40*/  LDL.LU.64 R10, [R1+0x11b8] ;  /* 0x0011b800010a7983 */ /* 0x000f680000300a00 */
[----:B0-----:R-:W3:Y:S01]  /*fc50*/  LDL.LU R52, [R1+0x11b0] ;  /* 0x0011b00001347983 */ /* 0x001ee20000300800 */
[----:B--2---:R-:W-:-:S06]  /*fc60*/  PRMT R53, RZ, 0x7610, R53 ;  /* 0x00007610ff357816 */ /* 0x004fcc0000000035 */
[----:B------:R-:W2:Y:S04]  /*fc70*/  @P0 LDG.E.U16 R53, desc[UR16][R86.64] ;  /* 0x0000001056350981 */ /* 0x000ea8000c1e1500 */
[----:B------:R-:W5:Y:S04]  /*fc80*/  LDL.LU.64 R86, [R1+0x11a8] ;  /* 0x0011a80001567983 */ /* 0x000f680000300a00 */
[----:B-1----:R-:W2:Y:S01]  /*fc90*/  LDL.LU R81, [R1+0x11a0] ;  /* 0x0011a00001517983 */ /* 0x002ea20000300800 */
[----:B---3--:R-:W-:-:S03]  /*fca0*/  PRMT R52, RZ, 0x7610, R52 ;  /* 0x00007610ff347816 */ /* 0x008fc60000000034 */
[----:B------:R0:W-:Y:S04]  /*fcb0*/  STS.U16 [R93+UR5+0x21900], R80 ;  /* 0x021900505d007988 */ /* 0x0001e80008000405 */
[----:B------:R-:W3:Y:S04]  /*fcc0*/  @P0 LDG.E.U16 R52, desc[UR16][R88.64] ;  /* 0x0000001058340981 */ /* 0x000ee8000c1e1500 */
[----:B----4-:R1:W-:Y:S04]  /*fcd0*/  STS.U16 [R93+UR5+0x21d00], R85 ;  /* 0x021d00555d007988 */ /* 0x0103e80008000405 */
[----:B------:R-:W5:Y:S04]  /*fce0*/  LDL.LU.64 R88, [R1+0x1198] ;  /* 0x0011980001587983 */ /* 0x000f680000300a00 */
[----:B0-----:R-:W4:Y:S01]  /*fcf0*/  LDL.LU R80, [R1+0x1190] ;  /* 0x0011900001507983 */ /* 0x001f220000300800 */
[----:B--2---:R-:W-:-:S06]  /*fd00*/  PRMT R81, RZ, 0x7610, R81 ;  /* 0x00007610ff517816 */ /* 0x004fcc0000000051 */
[----:B------:R-:W2:Y:S04]  /*fd10*/  @P0 LDG.E.U16 R81, desc[UR16][R12.64] ;  /* 0x000000100c510981 */ /* 0x000ea8000c1e1500 */
[----:B------:R-:W5:Y:S04]  /*fd20*/  LDL.LU.64 R12, [R1+0x1188] ;  /* 0x00118800010c7983 */ /* 0x000f680000300a00 */
[----:B-1----:R-:W2:Y:S01]  /*fd30*/  LDL.LU R93, [R1+0x1180] ;  /* 0x00118000015d7983 */ /* 0x002ea20000300800 */
[----:B------:R-:W-:Y:S02]  /*fd40*/  LOP3.LUT R85, R0, 0x30, RZ, 0x3c, !PT ;  /* 0x0000003000557812 */ /* 0x000fe400078e3cff */
[----:B----4-:R-:W-:-:S03]  /*fd50*/  PRMT R80, RZ, 0x7610, R80 ;  /* 0x00007610ff507816 */ /* 0x010fc60000000050 */
[----:B------:R0:W-:Y:S04]  /*fd60*/  STS.U16 [R85+UR5+0x20180], R92 ;  /* 0x0201805c55007988 */ /* 0x0001e80008000405 */
[----:B------:R1:W-:Y:S04]  /*fd70*/  STS.U16 [R85+UR5+0x20580], R3 ;  /* 0x0205800355007988 */ /* 0x0003e80008000405 */
[----:B------:R-:W4:Y:S01]  /*fd80*/  @P0 LDG.E.U16 R80, desc[UR16][R14.64] ;  /* 0x000000100e500981 */ /* 0x000f22000c1e1500 */
[----:B0-----:R-:W-:Y:S02]  /*fd90*/  PRMT R92, RZ, 0x7610, R92 ;  /* 0x00007610ff5c7816 */ /* 0x001fe4000000005c */
[----:B-1----:R-:W-:Y:S01]  /*fda0*/  PRMT R3, RZ, 0x7610, R3 ;  /* 0x00007610ff037816 */ /* 0x002fe20000000003 */
[----:B------:R0:W-:Y:S04]  /*fdb0*/  STS.U16 [R85+UR5+0x20980], R20 ;  /* 0x0209801455007988 */ /* 0x0001e80008000405 */
[----:B------:R-:W5:Y:S04]  /*fdc0*/  LDL.LU.64 R14, [R1+0x1178] ;  /* 0x00117800010e7983 */ /* 0x000f680000300a00 */
[----:B------:R-:W3:Y:S04]  /*fdd0*/  @P0 LDG.E.U16 R92, desc[UR16][R18.64] ;  /* 0x00000010125c0981 */ /* 0x000ee8000c1e1500 */
[----:B------:R1:W-:Y:S04]  /*fde0*/  STS.U16 [R85+UR5+0x20d80], R21 ;  /* 0x020d801555007988 */ /* 0x0003e80008000405 */
[----:B------:R0:W3:Y:S01]  /*fdf0*/  @P0 LDG.E.U16 R3, desc[UR16][R34.64] ;  /* 0x0000001022030981 */ /* 0x0000e2000c1e1500 */
[----:B--2---:R-:W-:-:S06]  /*fe00*/  PRMT R93, RZ, 0x7610, R93 ;  /* 0x00007610ff5d7816 */ /* 0x004fcc000000005d */
[----:B------:R-:W2:Y:S04]  /*fe10*/  @P0 LDG.E.U16 R93, desc[UR16][R16.64] ;  /* 0x00000010105d0981 */ /* 0x000ea8000c1e1500 */
[----:B------:R-:W5:Y:S04]  /*fe20*/  LDL.LU.64 R16, [R1+0x1170] ;  /* 0x0011700001107983 */ /* 0x000f680000300a00 */
[----:B0-----:R-:W5:Y:S04]  /*fe30*/  LDL.LU R20, [R1+0x1168] ;  /* 0x0011680001147983 */ /* 0x001f680000300800 */
[----:B------:R-:W5:Y:S04]  /*fe40*/  LDL.LU.64 R18, [R1+0x1160] ;  /* 0x0011600001127983 */ /* 0x000f680000300a00 */
[----:B-1----:R-:W5:Y:S04]  /*fe50*/  LDL.LU R21, [R1+0x1158] ;  /* 0x0011580001157983 */ /* 0x002f680000300800 */
[----:B------:R-:W2:Y:S04]  /*fe60*/  LDL.LU.64 R34, [R1+0x1150] ;  /* 0x0011500001227983 */ /* 0x000ea80000300a00 */
[----:B------:R0:W-:Y:S04]  /*fe70*/  STS.U16 [R85+UR5+0x21180], R53 ;  /* 0x0211803555007988 */ /* 0x0001e80008000405 */
[----:B---3--:R1:W-:Y:S04]  /*fe80*/  STS.U16 [R85+UR5+0x21580], R52 ;  /* 0x0215803455007988 */ /* 0x0083e80008000405 */
[----:B0-----:R-:W3:Y:S01]  /*fe90*/  LDL.LU R53, [R1+0x1148] ;  /* 0x0011480001357983 */ /* 0x001ee20000300800 */
[----:B--2---:R-:W-:-:S06]  /*fea0*/  PRMT R35, RZ, 0x7610, R35 ;  /* 0x00007610ff237816 */ /* 0x004fcc0000000023 */
[----:B------:R-:W2:Y:S04]  /*feb0*/  @P0 LDG.E.U16 R35, desc[UR16][R22.64] ;  /* 0x0000001016230981 */ /* 0x000ea8000c1e1500 */
[----:B------:R-:W5:Y:S04]  /*fec0*/  LDL.LU.64 R22, [R1+0x1140] ;  /* 0x0011400001167983 */ /* 0x000f680000300a00 */
[----:B-1----:R-:W2:Y:S01]  /*fed0*/  LDL.LU R52, [R1+0x1138] ;  /* 0x0011380001347983 */ /* 0x002ea20000300800 */
[----:B---3--:R-:W-:-:S03]  /*fee0*/  PRMT R53, RZ, 0x7610, R53 ;  /* 0x00007610ff357816 */ /* 0x008fc60000000035 */
[----:B------:R-:W-:Y:S04]  /*fef0*/  STS.U16 [R85+UR5+0x21980], R81 ;  /* 0x0219805155007988 */ /* 0x000fe80008000405 */
[----:B----4-:R0:W-:Y:S04]  /*ff00*/  STS.U16 [R85+UR5+0x21d80], R80 ;  /* 0x021d805055007988 */ /* 0x0101e80008000405 */
[----:B------:R-:W3:Y:S01]  /*ff10*/  @P0 LDG.E.U16 R53, desc[UR16][R24.64] ;  /* 0x0000001018350981 */ /* 0x000ee2000c1e1500 */
[----:B0-----:R-:W-:-:S03]  /*ff20*/  LOP3.LUT R80, R0, 0x40, RZ, 0x3c, !PT ;  /* 0x0000004000507812 */ /* 0x001fc600078e3cff */
[----:B------:R-:W5:Y:S04]  /*ff30*/  LDL.LU.64 R24, [R1+0x1130] ;  /* 0x0011300001187983 */ /* 0x000f680000300a00 */
[----:B------:R-:W4:Y:S04]  /*ff40*/  LDL.LU R81, [R1+0x1128] ;  /* 0x0011280001517983 */ /* 0x000f280000300800 */
[----:B------:R0:W-:Y:S01]  /*ff50*/  STS.U16 [R80+UR5+0x20200], R93 ;  /* 0x0202005d50007988 */ /* 0x0001e20008000405 */
[----:B--2---:R-:W-:-:S06]  /*ff60*/  PRMT R52, RZ, 0x7610, R52 ;  /* 0x00007610ff347816 */ /* 0x004fcc0000000034 */
[----:B------:R-:W2:Y:S04]  /*ff70*/  @P0 LDG.E.U16 R52, desc[UR16][R26.64] ;  /* 0x000000101a340981 */ /* 0x000ea8000c1e1500 */
[----:B------:R-:W5:Y:S04]  /*ff80*/  LDL.LU.64 R26, [R1+0x1120] ;  /* 0x00112000011a7983 */ /* 0x000f680000300a00 */
[----:B------:R-:W2:Y:S04]  /*ff90*/  LDL.LU R85, [R1+0x111c] ;  /* 0x00111c0001557983 */ /* 0x000ea80000300800 */
[----:B0-----:R-:W2:Y:S01]  /*ffa0*/  LDL.LU R93, [R1+0x1118] ;  /* 0x00111800015d7983 */ /* 0x001ea20000300800 */
        /* <DEDUP_REMOVED lines=8> */
[----:B------:R-:W4:Y:S04]  /*10030*/  @P0 LDG.E.U16 R92, desc[UR16][R36.64] ;  /* 0x00000010245c0981 */ /* 0x000f28000c1e1500 */
[----:B---3--:R1:W-:Y:S04]  /*10040*/  STS.U16 [R80+UR5+0x21200], R53 ;  /* 0x0212003550007988 */ /* 0x0083e80008000405 */
[----:B------:R-:W3:Y:S04]  /*10050*/  @P0 LDG.E.U16 R3, desc[UR16][R38.64] ;  /* 0x0000001026030981 */ /* 0x000ee8000c1e1500 */
[----:B--2---:R2:W-:Y:S01]  /*10060*/  STS.U16 [R80+UR5+0x21600], R52 ;  /* 0x0216003450007988 */ /* 0x0045e20008000405 */
[----:B------:R-:W-:-:S02]  /*10070*/  PRMT R85, RZ, 0x7610, R85 ;  /* 0x00007610ff557816 */ /* 0x000fc40000000055 */
[----:B------:R-:W-:-:S04]  /*10080*/  PRMT R93, RZ, 0x7610, R93 ;  /* 0x00007610ff5d7816 */ /* 0x000fc8000000005d */
[----:B------:R-:W3:Y:S04]  /*10090*/  @P0 LDG.E.U16 R85, desc[UR16][R30.64] ;  /* 0x000000101e550981 */ /* 0x000ee8000c1e1500 */
[----:B------:R-:W3:Y:S04]  /*100a0*/  @P0 LDG.E.U16 R93, desc[UR16][R32.64] ;  /* 0x00000010205d0981 */ /* 0x000ee8000c1e1500 */
[----:B------:R-:W5:Y:S04]  /*100b0*/  LDL.LU.64 R30, [R1+0x1108] ;  /* 0x00110800011e7983 */ /* 0x000f680000300a00 */
[----:B------:R-:W5:Y:S04]  /*100c0*/  LDL.LU.64 R32, [R1+0x1100] ;  /* 0x0011000001207983 */ /* 0x000f680000300a00 */
[----:B0-----:R-:W5:Y:S04]  /*100d0*/  LDL.LU R35, [R1+0x10f8] ;  /* 0x0010f80001237983 */ /* 0x001f680000300800 */
[----:B------:R-:W5:Y:S04]  /*100e0*/  LDL.LU.64 R36, [R1+0x10f0] ;  /* 0x0010f00001247983 */ /* 0x000f680000300a00 */
[----:B-1----:R-:W3:Y:S04]  /*100f0*/  LDL.LU R53, [R1+0x10e8] ;  /* 0x0010e80001357983 */ /* 0x002ee80000300800 */
[----:B------:R-:W5:Y:S04]  /*10100*/  LDL.LU.64 R38, [R1+0x10e0] ;  /* 0x0010e00001267983 */ /* 0x000f680000300a00 */
[----:B--2---:R-:W2:Y:S04]  /*10110*/  LDL.LU R52, [R1+0x10d8] ;  /* 0x0010d80001347983 */ /* 0x004ea80000300800 */
[----:B----4-:R0:W-:Y:S01]  /*10120*/  STS.U16 [R80+UR5+0x21a00], R81 ;  /* 0x021a005150007988 */ /* 0x0101e20008000405 */
[----:B--2---:R-:W-:-:S06]  /*10130*/  PRMT R52, RZ, 0x7610, R52 ;  /* 0x00007610ff347816 */ /* 0x004fcc0000000034 */
[----:B------:R-:W2:Y:S04]  /*10140*/  @P0 LDG.E.U16 R52, desc[UR16][R40.64] ;  /* 0x0000001028340981 */ /* 0x000ea8000c1e1500 */
[----:B------:R-:W5:Y:S04]  /*10150*/  LDL.LU.64 R40, [R1+0x10d0] ;  /* 0x0010d00001287983 */ /* 0x000f680000300a00 */
[----:B0-----:R-:W4:Y:S01]  /*10160*/  LDL.LU R81, [R1+0x10c8] ;  /* 0x0010c80001517983 */ /* 0x001f220000300800 */
[----:B---3--:R-:W-:-:S03]  /*10170*/  PRMT R53, RZ, 0x7610, R53 ;  /* 0x00007610ff357816 */ /* 0x008fc60000000035 */
[----:B------:R0:W-:Y:S04]  /*10180*/  STS.U16 [R80+UR5+0x21e00], R85 ;  /* 0x021e005550007988 */ /* 0x0001e80008000405 */
[----:B------:R-:W3:Y:S01]  /*10190*/  @P0 LDG.E.U16 R53, desc[UR16][R42.64] ;  /* 0x000000102a350981 */ /* 0x000ee2000c1e1500 */
[----:B0-----:R-:W-:-:S03]  /*101a0*/  LOP3.LUT R85, R0, 0x50, RZ, 0x3c, !PT ;  /* 0x0000005000557812 */ /* 0x001fc600078e3cff */
[----:B------:R-:W5:Y:S04]  /*101b0*/  LDL.LU.64 R42, [R1+0x10c0] ;  /* 0x0010c000012a7983 */ /* 0x000f680000300a00 */
[----:B------:R-:W2:Y:S04]  /*101c0*/  LDL.LU R80, [R1+0x10bc] ;  /* 0x0010bc0001507983 */ /* 0x000ea80000300800 */
[----:B------:R0:W-:Y:S04]  /*101d0*/  STS.U16 [R85+UR5+0x20280], R93 ;  /* 0x0202805d55007988 */ /* 0x0001e80008000405 */
[----:B0-----:R-:W3:Y:S01]  /*101e0*/  LDL.LU R93, [R1+0x10b8] ;  /* 0x0010b800015d7983 */ /* 0x001ee20000300800 */
[----:B----4-:R-:W-:-:S06]  /*101f0*/  PRMT R81, RZ, 0x7610, R81 ;  /* 0x00007610ff517816 */ /* 0x010fcc0000000051 */
[----:B------:R-:W4:Y:S04]  /*10200*/  @P0 LDG.E.U16 R81, desc[UR16][R44.64] ;  /* 0x000000102c510981 */ /* 0x000f28000c1e1500 */
[----:B------:R0:W-:Y:S04]  /*10210*/  STS.U16 [R85+UR5+0x20680], R92 ;  /* 0x0206805c55007988 */ /* 0x0001e80008000405 */
[----:B------:R1:W-:Y:S04]  /*10220*/  STS.U16 [R85+UR5+0x20a80], R3 ;  /* 0x020a800355007988 */ /* 0x0003e80008000405 */
[----:B------:R-:W5:Y:S01]  /*10230*/  LDL.LU.64 R44, [R1+0x10b0] ;  /* 0x0010b000012c7983 */ /* 0x000f620000300a00 */
[----:B--2---:R-:W-:-:S02]  /*10240*/  PRMT R80, RZ, 0x7610, R80 ;  /* 0x00007610ff507816 */ /* 0x004fc40000000050 */
[----:B0-----:R-:W-:Y:S02]  /*10250*/  PRMT R92, RZ, 0x7610, R92 ;  /* 0x00007610ff5c7816 */ /* 0x001fe4000000005c */
[----:B-1----:R-:W-:Y:S02]  /*10260*/  PRMT R3, RZ, 0x7610, R3 ;  /* 0x00007610ff037816 */ /* 0x002fe40000000003 */
[----:B------:R-:W2:Y:S01]  /*10270*/  @P0 LDG.E.U16 R80, desc[UR16][R46.64] ;  /* 0x000000102e500981 */ /* 0x000ea2000c1e1500 */
[----:B---3--:R-:W-:-:S03]  /*10280*/  PRMT R93, RZ, 0x7610, R93 ;  /* 0x00007610ff5d7816 */ /* 0x008fc6000000005d */
[----:B------:R0:W-:Y:S04]  /*10290*/  STS.U16 [R85+UR5+0x20e80], R52 ;  /* 0x020e803455007988 */ /* 0x0001e80008000405 */
[----:B------:R-:W5:Y:S04]  /*102a0*/  LDL.LU.64 R46, [R1+0x10a8] ;  /* 0x0010a800012e7983 */ /* 0x000f680000300a00 */
[----:B------:R-:W3:Y:S04]  /*102b0*/  @P0 LDG.E.U16 R93, desc[UR16][R48.64] ;  /* 0x00000010305d0981 */ /* 0x000ee8000c1e1500 */
[----:B------:R-:W3:Y:S04]  /*102c0*/  @P0 LDG.E.U16 R92, desc[UR16][R50.64] ;  /* 0x00000010325c0981 */ /* 0x000ee8000c1e1500 */
[----:B------:R1:W-:Y:S04]  /*102d0*/  STS.U16 [R85+UR5+0x21280], R53 ;  /* 0x0212803555007988 */ /* 0x0003e80008000405 */
[----:B------:R-:W5:Y:S04]  /*102e0*/  LDL.LU.64 R48, [R1+0x10a0] ;  /* 0x0010a00001307983 */ /* 0x000f680000300a00 */
[----:B0-----:R-:W5:Y:S04]  /*102f0*/  LDL.LU R52, [R1+0x1098] ;  /* 0x0010980001347983 */ /* 0x001f680000300800 */
[----:B------:R-:W5:Y:S04]  /*10300*/  LDL.LU.64 R50, [R1+0x1090] ;  /* 0x0010900001327983 */ /* 0x000f680000300a00 */
[----:B-1----:R-:W5:Y:S04]  /*10310*/  LDL.LU R53, [R1+0x1088] ;  /* 0x0010880001357983 */ /* 0x002f680000300800 */
[----:B------:R0:W3:Y:S04]  /*10320*/  @P0 LDG.E.U16 R3, desc[UR16][R62.64] ;  /* 0x000000103e030981 */ /* 0x0000e8000c1e1500 */
[----:B------:R-:W0:Y:S04]  /*10330*/  LDL.LU.64 R62, [R1+0x1080] ;  /* 0x00108000013e7983 */ /* 0x000e280000300a00 */
[----:B----4-:R1:W-:Y:S04]  /*10340*/  STS.U16 [R85+UR5+0x21680], R81 ;  /* 0x0216805155007988 */ /* 0x0103e80008000405 */
[----:B-1----:R-:W4:Y:S04]  /*10350*/  LDL.LU R81, [R1+0x1078] ;  /* 0x0010780001517983 */ /* 0x002f280000300800 */
[----:B--2---:R1:W-:Y:S04]  /*10360*/  STS.U16 [R85+UR5+0x21a80], R80 ;  /* 0x021a805055007988 */ /* 0x0043e80008000405 */
[----:B---3--:R2:W-:Y:S01]  /*10370*/  STS.U16 [R85+UR5+0x21e80], R93 ;  /* 0x021e805d55007988 */ /* 0x0085e20008000405 */
[----:B0-----:R-:W-:-:S06]  /*10380*/  PRMT R63, RZ, 0x7610, R63 ;  /* 0x00007610ff3f7816 */ /* 0x001fcc000000003f */
[----:B------:R-:W3:Y:S04]  /*10390*/  @P0 LDG.E.U16 R63, desc[UR16][R54.64] ;  /* 0x00000010363f0981 */ /* 0x000ee8000c1e1500 */
[----:B------:R0:W5:Y:S04]  /*103a0*/  LDL.LU.64 R54, [R1+0x1070] ;  /* 0x0010700001367983 */ /* 0x0001680000300a00 */
[----:B-1----:R-:W3:Y:S01]  /*103b0*/  LDL.LU R80, [R1+0x1068] ;  /* 0x0010680001507983 */ /* 0x002ee20000300800 */
[----:B----4-:R-:W-:-:S06]  /*103c0*/  PRMT R81, RZ, 0x7610, R81 ;  /* 0x00007610ff517816 */ /* 0x010fcc0000000051 */
[----:B------:R-:W4:Y:S04]  /*103d0*/  @P0 LDG.E.U16 R81, desc[UR16][R56.64] ;  /* 0x0000001038510981 */ /* 0x000f28000c1e1500 */
[----:B------:R0:W5:Y:S04]  /*103e0*/  LDL.LU.64 R56, [R1+0x1060] ;  /* 0x0010600001387983 */ /* 0x0001680000300a00 */
[----:B--2---:R-:W2:Y:S01]  /*103f0*/  LDL.LU R85, [R1+0x1058] ;  /* 0x0010580001557983 */ /* 0x004ea20000300800 */
[----:B------:R-:W-:Y:S02]  /*10400*/  LOP3.LUT R93, R0, 0x60, RZ, 0x3c, !PT ;  /* 0x00000060005d7812 */ /* 0x000fe400078e3cff */
[----:B--2---:R-:W-:-:S06]  /*10410*/  PRMT R85, RZ, 0x7610, R85 ;  /* 0x00007610ff557816 */ /* 0x004fcc0000000055 */
[----:B------:R-:W2:Y:S01]  /*10420*/  @P0 LDG.E.U16 R85, desc[UR16][R58.64] ;  /* 0x000000103a550981 */ /* 0x000ea2000c1e1500 */
[----:B---3--:R-:W-:-:S03]  /*10430*/  PRMT R80, RZ, 0x7610, R80 ;  /* 0x00007610ff507816 */ /* 0x008fc60000000050 */
[----:B------:R1:W-:Y:S04]  /*10440*/  STS.U16 [R93+UR5+0x20300], R92 ;  /* 0x0203005c5d007988 */ /* 0x0003e80008000405 */
[----:B------:R3:W-:Y:S04]  /*10450*/  STS.U16 [R93+UR5+0x20700], R3 ;  /* 0x020700035d007988 */ /* 0x0007e80008000405 */
[----:B------:R0:W5:Y:S01]  /*10460*/  LDL.LU.64 R58, [R1+0x1050] ;  /* 0x00105000013a7983 */ /* 0x0001620000300a00 */
[----:B-1----:R-:W-:-:S03]  /*10470*/  PRMT R92, RZ, 0x7610, R92 ;  /* 0x00007610ff5c7816 */ /* 0x002fc6000000005c */
[----:B------:R-:W2:Y:S01]  /*10480*/  @P0 LDG.E.U16 R80, desc[UR16][R60.64] ;  /* 0x000000103c500981 */ /* 0x000ea2000c1e1500 */
[----:B---3--:R-:W-:-:S03]  /*10490*/  PRMT R3, RZ, 0x7610, R3 ;  /* 0x00007610ff037816 */ /* 0x008fc60000000003 */
[----:B------:R1:W-:Y:S04]  /*104a0*/  STS.U16 [R93+UR5+0x20b00], R63 ;  /* 0x020b003f5d007988 */ /* 0x0003e80008000405 */
[----:B------:R-:W3:Y:S04]  /*104b0*/  @P0 LDG.E.U16 R92, desc[UR16][R64.64] ;  /* 0x00000010405c0981 */ /* 0x000ee8000c1e1500 */
[----:B------:R0:W5:Y:S04]  /*104c0*/  LDL.LU.64 R60, [R1+0x1048] ;  /* 0x00104800013c7983 */ /* 0x0001680000300a00 */
[----:B-1----:R0:W5:Y:S04]  /*104d0*/  LDL.LU R63, [R1+0x1040] ;  /* 0x00104000013f7983 */ /* 0x0021680000300800 */
[----:B------:R0:W5:Y:S04]  /*104e0*/  LDL.LU.64 R64, [R1+0x1038] ;  /* 0x0010380001407983 */ /* 0x0001680000300a00 */
[----:B----4-:R1:W-:Y:S04]  /*104f0*/  STS.U16 [R93+UR5+0x20f00], R81 ;  /* 0x020f00515d007988 */ /* 0x0103e80008000405 */
[----:B------:R-:W4:Y:S04]  /*10500*/  @P0 LDG.E.U16 R3, desc[UR16][R66.64] ;  /* 0x0000001042030981 */ /* 0x000f28000c1e1500 */
[----:B-1----:R-:W3:Y:S04]  /*10510*/  LDL.LU R81, [R1+0x1030] ;  /* 0x0010300001517983 */ /* 0x002ee80000300800 */
[----:B------:R0:W5:Y:S04]  /*10520*/  LDL.LU.64 R66, [R1+0x1028] ;  /* 0x0010280001427983 */ /* 0x0001680000300a00 */
[----:B--2---:R1:W-:Y:S04]  /*10530*/  STS.U16 [R93+UR5+0x21300], R85 ;  /* 0x021300555d007988 */ /* 0x0043e80008000405 */
[----:B-1----:R-:W2:Y:S04]  /*10540*/  LDL.LU R85, [R1+0x1020] ;  /* 0x0010200001557983 */ /* 0x002ea80000300800 */
[----:B------:R1:W-:Y:S01]  /*10550*/  STS.U16 [R93+UR5+0x21700], R80 ;  /* 0x021700505d007988 */ /* 0x0003e20008000405 */
[----:B--2---:R-:W-:-:S06]  /*10560*/  PRMT R85, RZ, 0x7610, R85 ;  /* 0x00007610ff557816 */ /* 0x004fcc0000000055 */
[----:B------:R-:W2:Y:S04]  /*10570*/  @P0 LDG.E.U16 R85, desc[UR16][R68.64] ;  /* 0x0000001044550981 */ /* 0x000ea8000c1e1500 */
[----:B------:R0:W5:Y:S04]  /*10580*/  LDL.LU.64 R68, [R1+0x1018] ;  /* 0x0010180001447983 */ /* 0x0001680000300a00 */
[----:B-1----:R-:W2:Y:S01]  /*10590*/  LDL.LU R80, [R1+0x1010] ;  /* 0x0010100001507983 */ /* 0x002ea20000300800 */
[----:B---3--:R-:W-:-:S03]  /*105a0*/  PRMT R81, RZ, 0x7610, R81 ;  /* 0x00007610ff517816 */ /* 0x008fc60000000051 */
[----:B------:R-:W-:Y:S04]  /*105b0*/  STS.U16 [R93+UR5+0x21b00], R92 ;  /* 0x021b005c5d007988 */ /* 0x000fe80008000405 */
[----:B----4-:R1:W-:Y:S04]  /*105c0*/  STS.U16 [R93+UR5+0x21f00], R3 ;  /* 0x021f00035d007988 */ /* 0x0103e80008000405 */
[----:B------:R-:W3:Y:S01]  /*105d0*/  @P0 LDG.E.U16 R81, desc[UR16][R72.64] ;  /* 0x0000001048510981 */ /* 0x000ee2000c1e1500 */
[----:B-1----:R-:W-:-:S05]  /*105e0*/  LOP3.LUT R93, R0, 0x70, RZ, 0x3c, !PT ;  /* 0x00000070005d7812 */ /* 0x002fca00078e3cff */
[----:B------:R1:W-:Y:S01]  /*105f0*/  STS.U16 [R93+UR5+0x21f80], R84 ;  /* 0x021f80545d007988 */ /* 0x0003e20008000405 */
[----:B--2---:R-:W-:-:S06]  /*10600*/  PRMT R80, RZ, 0x7610, R80 ;  /* 0x00007610ff507816 */ /* 0x004fcc0000000050 */
[----:B------:R-:W2:Y:S04]  /*10610*/  @P0 LDG.E.U16 R80, desc[UR16][R70.64] ;  /* 0x0000001046500981 */ /* 0x000ea8000c1e1500 */
[----:B------:R0:W5:Y:S04]  /*10620*/  LDL.LU.64 R70, [R1+0x1008] ;  /* 0x0010080001467983 */ /* 0x0001680000300a00 */
[----:B------:R0:W5:Y:S04]  /*10630*/  LDL.LU.64 R72, [R1+0x1000] ;  /* 0x0010000001487983 */ /* 0x0001680000300a00 */
[----:B-1----:R-:W4:Y:S04]  /*10640*/  LDL.LU R84, [R1+0xff8] ;  /* 0x000ff80001547983 */ /* 0x002f280000300800 */
[----:B------:R1:W-:Y:S01]  /*10650*/  STS.U16 [R93+UR5+0x20380], R85 ;  /* 0x020380555d007988 */ /* 0x0003e20008000405 */
[----:B----4-:R-:W-:-:S06]  /*10660*/  PRMT R84, RZ, 0x7610, R84 ;  /* 0x00007610ff547816 */ /* 0x010fcc0000000054 */
[----:B------:R-:W4:Y:S04]  /*10670*/  @P0 LDG.E.U16 R84, desc[UR16][R74.64] ;  /* 0x000000104a540981 */ /* 0x000f28000c1e1500 */
[----:B------:R0:W5:Y:S04]  /*10680*/  LDL.LU.64 R74, [R1+0xff0] ;  /* 0x000ff000014a7983 */ /* 0x0001680000300a00 */
[----:B-1----:R-:W2:Y:S01]  /*10690*/  LDL.LU R85, [R1+0xfe8] ;  /* 0x000fe80001557983 */ /* 0x002ea20000300800 */
[----:B------:R-:W-:-:S06]  /*106a0*/  PRMT R92, RZ, 0x7610, R92 ;  /* 0x00007610ff5c7816 */ /* 0x000fcc000000005c */
[----:B------:R-:W3:Y:S01]  /*106b0*/  @P0 LDG.E.U16 R92, desc[UR16][R78.64] ;  /* 0x000000104e5c0981 */ /* 0x000ee2000c1e1500 */
[----:B------:R-:W-:-:S06]  /*106c0*/  PRMT R3, RZ, 0x7610, R3 ;  /* 0x00007610ff037816 */ /* 0x000fcc0000000003 */
[----:B------:R-:W3:Y:S01]  /*106d0*/  @P0 LDG.E.U16 R3, desc[UR16][R82.64] ;  /* 0x0000001052030981 */ /* 0x000ee2000c1e1500 */
[----:B--2---:R-:W-:-:S06]  /*106e0*/  PRMT R85, RZ, 0x7610, R85 ;  /* 0x00007610ff557816 */ /* 0x004fcc0000000055 */
[----:B------:R-:W2:Y:S04]  /*106f0*/  @P0 LDG.E.U16 R85, desc[UR16][R76.64] ;  /* 0x000000104c550981 */ /* 0x000ea8000c1e1500 */
[----:B------:R1:W-:Y:S04]  /*10700*/  STS.U16 [R93+UR5+0x20780], R80 ;  /* 0x020780505d007988 */ /* 0x0003e80008000405 */
[----:B---3--:R3:W-:Y:S04]  /*10710*/  STS.U16 [R93+UR5+0x20b80], R81 ;  /* 0x020b80515d007988 */ /* 0x0087e80008000405 */
[----:B----4-:R4:W-:Y:S04]  /*10720*/  STS.U16 [R93+UR5+0x20f80], R84 ;  /* 0x020f80545d007988 */ /* 0x0109e80008000405 */
[----:B------:R0:W5:Y:S04]  /*10730*/  LDL.LU.64 R76, [R1+0xfe0] ;  /* 0x000fe000014c7983 */ /* 0x0001680000300a00 */
[----:B-1----:R0:W5:Y:S04]  /*10740*/  LDL.LU R80, [R1+0xfd8] ;  /* 0x000fd80001507983 */ /* 0x0021680000300800 */
[----:B------:R0:W5:Y:S04]  /*10750*/  LDL.LU.64 R78, [R1+0xfd0] ;  /* 0x000fd000014e7983 */ /* 0x0001680000300a00 */
[----:B---3--:R0:W5:Y:S04]  /*10760*/  LDL.LU R81, [R1+0xfc8] ;  /* 0x000fc80001517983 */ /* 0x0081680000300800 */
[----:B------:R0:W5:Y:S04]  /*10770*/  LDL.LU.64 R82, [R1+0xfc0] ;  /* 0x000fc00001527983 */ /* 0x0001680000300a00 */
[----:B----4-:R0:W5:Y:S01]  /*10780*/  LDL.LU R84, [R1+0xfb8] ;  /* 0x000fb80001547983 */ /* 0x0101620000300800 */
[----:B------:R-:W-:-:S02]  /*10790*/  UIADD3 UR4, UPT, UPT, UR5, 0x10000, URZ ;  /* 0x0001000005047890 */ /* 0x000fc4000fffe0ff */
[----:B------:R-:W-:Y:S02]  /*107a0*/  UIADD3 UR9, UPT, UPT, UR5, 0x24000, URZ ;  /* 0x0002400005097890 */ /* 0x000fe4000fffe0ff */
[----:B------:R-:W-:Y:S02]  /*107b0*/  USHF.R.U32.HI UR4, URZ, 0x4, UR4 ;  /* 0x00000004ff047899 */ /* 0x000fe40008011604 */
[----:B------:R-:W-:Y:S02]  /*107c0*/  USHF.R.U32.HI UR10, URZ, 0x4, UR9 ;  /* 0x00000004ff0a7899 */ /* 0x000fe40008011609 */
[----:B------:R-:W-:Y:S02]  /*107d0*/  USGXT.U32 UR9, UR4, 0xe ;  /* 0x0000000e0409789a */ /* 0x000fe40008000000 */
[----:B------:R-:W-:Y:S02]  /*107e0*/  USGXT.U32 UR10, UR10, 0xe ;  /* 0x0000000e0a0a789a */ /* 0x000fe40008000000 */
[----:B------:R-:W-:-:S02]  /*107f0*/  UIADD3 UR12, UP1, UPT, UR9, 0x4000080, URZ ;  /* 0x04000080090c7890 */ /* 0x000fc4000ff3e0ff */
[----:B------:R-:W-:Y:S01]  /*10800*/  UIADD3 UR14, UP2, UPT, UR10, 0x2, URZ ;  /* 0x000000020a0e7890 */ /* 0x000fe2000ff5e0ff */
[----:B------:R-:W-:Y:S01]  /*10810*/  UMOV UR13, URZ ;  /* 0x000000ff000d7c82 */ /* 0x000fe20008000000 */
[----:B------:R-:W-:Y:S01]  /*10820*/  UMOV UR15, URZ ;  /* 0x000000ff000f7c82 */ /* 0x000fe20008000000 */
[----:B------:R-:W-:Y:S02]  /*10830*/  UIADD3.X UR13, UPT, UPT, UR13, 0x40004040, URZ, UP1, !UPT ;  /* 0x400040400d0d7890 */ /* 0x000fe40008ffe4ff */
[----:B------:R-:W-:Y:S01]  /*10840*/  UIADD3.X UR15, UPT, UPT, UR15, 0x40004040, URZ, UP2, !UPT ;  /* 0x400040400f0f7890 */ /* 0x000fe200097fe4ff */
[----:B------:R-:W-:Y:S01]  /*10850*/  UMOV UR4, URZ ;  /* 0x000000ff00047c82 */ /* 0x000fe20008000000 */
[----:B--2---:R1:W-:Y:S04]  /*10860*/  STS.U16 [R93+UR5+0x21380], R85 ;  /* 0x021380555d007988 */ /* 0x0043e80008000405 */
[----:B------:R2:W-:Y:S04]  /*10870*/  STS.U16 [R93+UR5+0x21780], R92 ;  /* 0x0217805c5d007988 */ /* 0x0005e80008000405 */
[----:B-1----:R0:W5:Y:S01]  /*10880*/  LDL.LU R85, [R1+0xfb4] ;  /* 0x000fb40001557983 */ /* 0x0021620000300800 */
[----:B--2---:R-:W1:Y:S03]  /*10890*/  LDC R92, c[0x0][0x3a0] ;  /* 0x0000e800ff5c7b82 */ /* 0x004e660000000800 */
[----:B------:R2:W-:Y:S01]  /*108a0*/  STS.U16 [R93+UR5+0x21b80], R3 ;  /* 0x021b80035d007988 */ /* 0x0005e20008000405 */
[----:B------:R3:W-:Y:S06]  /*108b0*/  MEMBAR.ALL.CTA ;  /* 0x0000000000007992 */ /* 0x0007ec0000008000 */
[----:B---3--:R-:W3:Y:S04]  /*108c0*/  FENCE.VIEW.ASYNC.S ;  /* 0x00000000000073c6 */ /* 0x008ee80000000000 */
[----:B--2---:R0:W5:Y:S01]  /*108d0*/  LDL.LU R93, [R1+0xfb0] ;  /* 0x000fb000015d7983 */ /* 0x0041620000300800 */
[----:B-1----:R-:W-:-:S05]  /*108e0*/  VIADD R92, R92, 0x7f ;  /* 0x0000007f5c5c7836 */ /* 0x002fca0000000000 */
[----:B------:R-:W-:Y:S01]  /*108f0*/  SHF.R.S32.HI R3, RZ, 0x1f, R92 ;  /* 0x0000001fff037819 */ /* 0x000fe2000001145c */
[----:B---3--:R-:W-:Y:S03]  /*10900*/  BAR.SYNC.DEFER_BLOCKING 0x0 ;  /* 0x0000000000007b1d */ /* 0x008fe60000010000 */
[----:B------:R-:W-:-:S04]  /*10910*/  LEA.HI R3, R3, R92, RZ, 0x7 ;  /* 0x0000005c03037211 */ /* 0x000fc800078f38ff */
[----:B------:R-:W-:-:S04]  /*10920*/  SHF.R.S32.HI R3, RZ, 0x7, R3 ;  /* 0x00000007ff037819 */ /* 0x000fc80000011403 */
[----:B------:R-:W-:-:S05]  /*10930*/  VIMNMX R3, PT, PT, R3, 0x1, !PT ;  /* 0x0000000103037848 */ /* 0x000fca0007fe0100 */
[----:B------:R-:W-:-:S05]  /*10940*/  VIADD R3, R3, 0xffffffff ;  /* 0xffffffff03037836 */ /* 0x000fca0000000000 */
[----:B------:R0:W-:Y:S01]  /*10950*/  STL [R1+0xf90], R3 ;  /* 0x000f900301007387 */ /* 0x0001e20000100800 */
[----:B------:R-:W-:Y:S01]  /*10960*/  ISETP.LT.OR P0, PT, R92, 0x80, P2 ;  /* 0x000000805c00780c */ /* 0x000fe20001701670 */
[----:B------:R-:W-:-:S00]  /*10970*/  MEMBAR.ALL.CTA ;  /* 0x0000000000007992 */ /* 0x000fc00000008000 */
[----:B------:R-:W-:Y:S06]  /*10980*/  MEMBAR.ALL.GPU ;  /* 0x0000000000007992 */ /* 0x000fec000000a000 */
[----:B------:R-:W-:-:S00]  /*10990*/  ERRBAR ;  /* 0x00000000000079ab */ /* 0x000fc00000000000 */
[----:B------:R-:W-:Y:S08]  /*109a0*/  CGAERRBAR ;  /* 0x00000000000075ab */ /* 0x000ff00000000000 */
[----:B------:R-:W-:Y:S01]  /*109b0*/  UCGABAR_ARV ;  /* 0x00000000000079c7 */ /* 0x000fe20008000000 */
[----:B------:R-:W-:Y:S01]  /*109c0*/  IMAD.SHL.U32 R92, R90, 0x80, RZ ;  /* 0x000000805a5c7824 */ /* 0x000fe200078e00ff */
[----:B------:R-:W-:Y:S01]  /*109d0*/  ISETP.NE.U32.AND P3, PT, R3, RZ, PT ;  /* 0x000000ff0300720c */ /* 0x000fe20003f65070 */
[----:B------:R-:W-:-:S03]  /*109e0*/  IMAD.SHL.U32 R90, R91, 0x80, RZ ;  /* 0x000000805b5a7824 */ /* 0x000fc600078e00ff */
[----:B------:R-:W-:Y:S01]  /*109f0*/  UCGABAR_WAIT ;  /* 0x0000000000007dc7 */ /* 0x000fe20008000000 */
[----:B------:R-:W-:Y:S01]  /*10a00*/  CCTL.IVALL ;  /* 0x00000000ff00798f */ /* 0x000fe20002000000 */
[----:B0-----:R-:W-:Y:S07]  /*10a10*/  @P0 BRA `(.L_x_12) ;  /* 0x0000000400740947 */ /* 0x001fee0003800000 */
[----:B------:R-:W-:Y:S02]  /*10a20*/  USHF.R.U32.HI UR56, URZ, 0x4, UR5 ;  /* 0x00000004ff387899 */ /* 0x000fe40008011605 */
[----:B------:R-:W-:Y:S02]  /*10a30*/  UIADD3 UR44, UPT, UPT, UR5, 0x20000, URZ ;  /* 0x00020000052c7890 */ /* 0x000fe4000fffe0ff */
[----:B------:R-:W-:Y:S02]  /*10a40*/  USGXT.U32 UR56, UR56, 0xe ;  /* 0x0000000e3838789a */ /* 0x000fe40008000000 */
[----:B------:R-:W-:Y:S02]  /*10a50*/  USHF.R.U32.HI UR46, URZ, 0x4, UR44 ;  /* 0x00000004ff2e7899 */ /* 0x000fe4000801162c */
[----:B------:R-:W-:Y:S02]  /*10a60*/  UIADD3 UR48, UP1, UPT, UR56, 0x4000080, URZ ;  /* 0x0400008038307890 */ /* 0x000fe4000ff3e0ff */
[----:B------:R-:W-:Y:S01]  /*10a70*/  USGXT.U32 UR46, UR46, 0xe ;  /* 0x0000000e2e2e789a */ /* 0x000fe20008000000 */
[----:B------:R-:W-:Y:S01]  /*10a80*/  UMOV UR11, URZ ;  /* 0x000000ff000b7c82 */ /* 0x000fe20008000000 */
[----:B------:R-:W-:Y:S01]  /*10a90*/  UMOV UR47, URZ ;  /* 0x000000ff002f7c82 */ /* 0x000fe20008000000 */
[----:B------:R-:W-:-:S02]  /*10aa0*/  UIADD3.X UR49, UPT, UPT, UR11, 0x40004040, URZ, UP1, !UPT ;  /* 0x400040400b317890 */ /* 0x000fc40008ffe4ff */
[----:B------:R-:W-:Y:S02]  /*10ab0*/  UIADD3 UR52, UP1, UPT, UR46, 0x2, URZ ;  /* 0x000000022e347890 */ /* 0x000fe4000ff3e0ff */
[----:B------:R-:W-:Y:S02]  /*10ac0*/  ULOP3.LUT UR56, UR56, 0x4000000, URZ, 0xfc, !UPT ;  /* 0x0400000038387892 */ /* 0x000fe4000f8efcff */
[----:B------:R-:W-:Y:S02]  /*10ad0*/  UIADD3.X UR53, UPT, UPT, UR47, 0x40004040, URZ, UP1, !UPT ;  /* 0x400040402f357890 */ /* 0x000fe40008ffe4ff */
[----:B------:R-:W-:Y:S02]  /*10ae0*/  UIADD3.64 UR58, UPT, UPT, UR48, 0x80, URZ ;  /* 0x00000080303a7897 */ /* 0x000fe4000fffe0ff */
[----:B------:R-:W-:Y:S02]  /*10af0*/  UIADD3.64 UR64, UPT, UPT, UR52, 0x2, URZ ;  /* 0x0000000234407897 */ /* 0x000fe4000fffe0ff */
[----:B------:R-:W-:-:S02]  /*10b00*/  UIADD3.64 UR60, UPT, UPT, UR48, 0x100, URZ ;  /* 0x00000100303c7897 */ /* 0x000fc4000fffe0ff */
[----:B------:R-:W-:Y:S01]  /*10b10*/  UIADD3.64 UR68, UPT, UPT, UR52, 0x4, URZ ;  /* 0x0000000434447897 */ /* 0x000fe2000fffe0ff */
[----:B------:R-:W-:Y:S01]  /*10b20*/  UMOV UR18, 0x0 ;  /* 0x0000000000127882 */ /* 0x000fe20000000000 */
[----:B------:R-:W-:Y:S01]  /*10b30*/  UMOV UR19, 0x10208490 ;  /* 0x1020849000137882 */ /* 0x000fe20000000000 */
[----:B------:R-:W-:Y:S01]  /*10b40*/  UMOV UR47, 0x40004040 ;  /* 0x40004040002f7882 */ /* 0x000fe20000000000 */
[----:B------:R-:W-:Y:S01]  /*10b50*/  UMOV UR57, 0x40004040 ;  /* 0x4000404000397882 */ /* 0x000fe20000000000 */
[----:B------:R-:W-:Y:S01]  /*10b60*/  UMOV UR20, 0x0 ;  /* 0x0000000000147882 */ /* 0x000fe20000000000 */
[----:B------:R0:W-:Y:S01]  /*10b70*/  UTCHMMA.2CTA gdesc[UR56], gdesc[UR46], tmem[UR6], tmem[UR18], idesc[UR19], !UPT ;  /* 0x00ff122e380075ea */ /* 0x0001e2000fa00006 */
[----:B------:R-:W-:Y:S01]  /*10b80*/  UMOV UR21, 0x10208490 ;  /* 0x1020849000157882 */ /* 0x000fe20000000000 */
[----:B------:R-:W-:Y:S02]  /*10b90*/  UIADD3.64 UR62, UPT, UPT, UR48, 0x180, URZ ;  /* 0x00000180303e7897 */ /* 0x000fe4000fffe0ff */
[----:B------:R1:W-:Y:S01]  /*10ba0*/  UTCHMMA.2CTA gdesc[UR48], gdesc[UR52], tmem[UR6], tmem[UR20], idesc[UR21], UPT ;  /* 0x00ff1434300075ea */ /* 0x0003e2000ba00006 */
[----:B------:R-:W-:Y:S01]  /*10bb0*/  UMOV UR22, 0x0 ;  /* 0x0000000000167882 */ /* 0x000fe20000000000 */
[----:B------:R-:W-:Y:S01]  /*10bc0*/  UMOV UR23, 0x10208490 ;  /* 0x1020849000177882 */ /* 0x000fe20000000000 */
[----:B------:R-:W-:Y:S01]  /*10bd0*/  UMOV UR24, 0x0 ;  /* 0x0000000000187882 */ /* 0x000fe20000000000 */
[----:B------:R-:W-:Y:S01]  /*10be0*/  UMOV UR25, 0x10208490 ;  /* 0x1020849000197882 */ /* 0x000fe20000000000 */
[----:B------:R2:W-:Y:S01]  /*10bf0*/  UTCHMMA.2CTA gdesc[UR58], gdesc[UR64], tmem[UR6], tmem[UR22], idesc[UR23], UPT ;  /* 0x00ff16403a0075ea */ /* 0x0005e2000ba00006 */
[----:B------:R-:W-:Y:S01]  /*10c00*/  UIADD3.64 UR66, UPT, UPT, UR48, 0x200, URZ ;  /* 0x0000020030427897 */ /* 0x000fe2000fffe0ff */
[----:B------:R3:W-:Y:S01]  /*10c10*/  UTCHMMA.2CTA gdesc[UR60], gdesc[UR68], tmem[UR6], tmem[UR24], idesc[UR25], UPT ;  /* 0x00ff18443c0075ea */ /* 0x0007e2000ba00006 */
[----:B0-----:R-:W-:-:S02]  /*10c20*/  UIADD3.64 UR56, UPT, UPT, UR52, 0x1fe, URZ ;  /* 0x000001fe34387897 */ /* 0x001fc4000fffe0ff */
[----:B------:R-:W-:Y:S01]  /*10c30*/  UIADD3.64 UR18, UPT, UPT, UR48, 0x280, URZ ;  /* 0x0000028030127897 */ /* 0x000fe2000fffe0ff */
[----:B------:R-:W-:Y:S01]  /*10c40*/  UMOV UR26, 0x0 ;  /* 0x00000000001a7882 */ /* 0x000fe20000000000 */
[----:B------:R-:W-:Y:S01]  /*10c50*/  UMOV UR27, 0x10208490 ;  /* 0x10208490001b7882 */ /* 0x000fe20000000000 */
[----:B-1----:R-:W-:Y:S02]  /*10c60*/  UIADD3.64 UR20, UPT, UPT, UR48, 0x300, URZ ;  /* 0x0000030030147897 */ /* 0x002fe4000fffe0ff */
[----:B--2---:R-:W-:Y:S02]  /*10c70*/  UIADD3.64 UR58, UPT, UPT, UR52, 0x200, URZ ;  /* 0x00000200343a7897 */ /* 0x004fe4000fffe0ff */
[----:B------:R0:W-:Y:S01]  /*10c80*/  UTCHMMA.2CTA gdesc[UR62], gdesc[UR56], tmem[UR6], tmem[UR26], idesc[UR27], UPT ;  /* 0x00ff1a383e0075ea */ /* 0x0001e2000ba00006 */
[----:B---3--:R-:W-:Y:S01]  /*10c90*/  UIADD3.64 UR60, UPT, UPT, UR52, 0x202, URZ ;  /* 0x00000202343c7897 */ /* 0x008fe2000fffe0ff */
[----:B------:R-:W-:Y:S01]  /*10ca0*/  UMOV UR28, 0x0 ;  /* 0x00000000001c7882 */ /* 0x000fe20000000000 */
[----:B------:R-:W-:Y:S01]  /*10cb0*/  UMOV UR29, 0x10208490 ;  /* 0x10208490001d7882 */ /* 0x000fe20000000000 */
[----:B------:R-:W-:-:S02]  /*10cc0*/  UIADD3 UR76, UPT, UPT, UR6, 0x80, URZ ;  /* 0x00000080064c7890 */ /* 0x000fc4000fffe0ff */
[----:B------:R-:W-:Y:S01]  /*10cd0*/  UIADD3.64 UR22, UPT, UPT, UR48, 0x780, URZ ;  /* 0x0000078030167897 */ /* 0x000fe2000fffe0ff */
[----:B------:R1:W-:Y:S01]  /*10ce0*/  UTCHMMA.2CTA gdesc[UR66], gdesc[UR58], tmem[UR6], tmem[UR28], idesc[UR29], UPT ;  /* 0x00ff1c3a420075ea */ /* 0x0003e2000ba00006 */
[----:B------:R-:W-:Y:S02]  /*10cf0*/  UIADD3 UR75, UPT, UPT, UR6, 0x80, URZ ;  /* 0x00000080064b7890 */ /* 0x000fe4000fffe0ff */
[----:B0-----:R-:W-:Y:S02]  /*10d00*/  UIADD3.64 UR62, UPT, UPT, UR52, 0x204, URZ ;  /* 0x00000204343e7897 */ /* 0x001fe4000fffe0ff */
[----:B------:R-:W-:Y:S01]  /*10d10*/  UIADD3.64 UR24, UPT, UPT, UR48, 0x800, URZ ;  /* 0x0000080030187897 */ /* 0x000fe2000fffe0ff */
[----:B------:R-:W-:Y:S01]  /*10d20*/  UMOV UR30, 0x0 ;  /* 0x00000000001e7882 */ /* 0x000fe20000000000 */
[----:B------:R-:W-:Y:S01]  /*10d30*/  UMOV UR31, 0x10208490 ;  /* 0x10208490001f7882 */ /* 0x000fe20000000000 */
[----:B------:R-:W-:Y:S02]  /*10d40*/  UIADD3 UR74, UPT, UPT, UR6, 0x80, URZ ;  /* 0x00000080064a7890 */ /* 0x000fe4000fffe0ff */
[----:B------:R0:W-:Y:S01]  /*10d50*/  UTCHMMA.2CTA gdesc[UR18], gdesc[UR60], tmem[UR6], tmem[UR30], idesc[UR31], UPT ;  /* 0x00ff1e3c120075ea */ /* 0x0001e2000ba00006 */
[----:B------:R-:W-:-:S02]  /*10d60*/  UIADD3.64 UR26, UPT, UPT, UR48, 0x880, URZ ;  /* 0x00000880301a7897 */ /* 0x000fc4000fffe0ff */
[----:B------:R-:W-:Y:S02]  /*10d70*/  UIADD3 UR73, UPT, UPT, UR6, 0x80, URZ ;  /* 0x0000008006497890 */ /* 0x000fe4000fffe0ff */
[----:B-1----:R-:W-:Y:S02]  /*10d80*/  UIADD3.64 UR66, UPT, UPT, UR48, 0x900, URZ ;  /* 0x0000090030427897 */ /* 0x002fe4000fffe0ff */
[----:B------:R-:W-:Y:S02]  /*10d90*/  UIADD3 UR72, UPT, UPT, UR6, 0x80, URZ ;  /* 0x0000008006487890 */ /* 0x000fe4000fffe0ff */
[----:B------:R-:W-:Y:S02]  /*10da0*/  UIADD3.64 UR28, UPT, UPT, UR48, 0x980, URZ ;  /* 0x00000980301c7897 */ /* 0x000fe4000fffe0ff */
[----:B------:R-:W-:Y:S02]  /*10db0*/  UIADD3 UR71, UPT, UPT, UR6, 0x80, URZ ;  /* 0x0000008006477890 */ /* 0x000fe4000fffe0ff */
[----:B0-----:R-:W-:Y:S01]  /*10dc0*/  UIADD3.64 UR30, UPT, UPT, UR48, 0xa00, URZ ;  /* 0x00000a00301e7897 */ /* 0x001fe2000fffe0ff */
[----:B------:R-:W-:Y:S01]  /*10dd0*/  UMOV UR32, 0x0 ;  /* 0x0000000000207882 */ /* 0x000fe20000000000 */
[----:B------:R-:W-:Y:S01]  /*10de0*/  UMOV UR33, 0x10208490 ;  /* 0x1020849000217882 */ /* 0x000fe20000000000 */
[----:B------:R-:W-:-:S02]  /*10df0*/  UIADD3 UR70, UPT, UPT, UR6, 0x80, URZ ;  /* 0x0000008006467890 */ /* 0x000fc4000fffe0ff */
[----:B------:R0:W-:Y:S01]  /*10e00*/  UTCHMMA.2CTA gdesc[UR20], gdesc[UR62], tmem[UR6], tmem[UR32], idesc[UR33], UPT ;  /* 0x00ff203e140075ea */ /* 0x0001e2000ba00006 */
[----:B------:R-:W-:Y:S01]  /*10e10*/  UIADD3.64 UR18, UPT, UPT, UR48, 0xa80, URZ ;  /* 0x00000a8030127897 */ /* 0x000fe2000fffe0ff */
[----:B------:R-:W-:Y:S01]  /*10e20*/  UMOV UR34, 0x0 ;  /* 0x0000000000227882 */ /* 0x000fe20000000000 */
[----:B------:R-:W-:Y:S01]  /*10e30*/  UMOV UR35, 0x10208490 ;  /* 0x1020849000237882 */ /* 0x000fe20000000000 */
[----:B------:R-:W-:Y:S01]  /*10e40*/  UIADD3 UR11, UPT, UPT, UR6, 0x80, URZ ;  /* 0x00000080060b7890 */ /* 0x000fe2000fffe0ff */
[----:B------:R0:W-:Y:S01]  /*10e50*/  UTCHMMA.2CTA gdesc[UR22], gdesc[UR46], tmem[UR76], tmem[UR34], idesc[UR35], !UPT ;  /* 0x00ff222e160075ea */ /* 0x0001e2000fa0004c */
[----:B------:R-:W-:Y:S01]  /*10e60*/  UIADD3.64 UR48, UPT, UPT, UR48, 0xb00, URZ ;  /* 0x00000b0030307897 */ /* 0x000fe2000fffe0ff */
[----:B------:R-:W-:Y:S01]  /*10e70*/  UMOV UR36, 0x0 ;  /* 0x0000000000247882 */ /* 0x000fe20000000000 */
[----:B------:R-:W-:Y:S01]  /*10e80*/  UMOV UR37, 0x10208490 ;  /* 0x1020849000257882 */ /* 0x000fe20000000000 */
[----:B------:R-:W-:Y:S01]  /*10e90*/  UMOV UR38, 0x0 ;  /* 0x0000000000267882 */ /* 0x000fe20000000000 */
[----:B------:R-:W-:Y:S01]  /*10ea0*/  UMOV UR39, 0x10208490 ;  /* 0x1020849000277882 */ /* 0x000fe20000000000 */
[----:B------:R-:W-:Y:S01]  /*10eb0*/  UMOV UR40, 0x0 ;  /* 0x0000000000287882 */ /* 0x000fe20000000000 */
[----:B------:R-:W-:Y:S01]  /*10ec0*/  UMOV UR41, 0x10208490 ;  /* 0x1020849000297882 */ /* 0x000fe20000000000 */
[----:B------:R0:W-:Y:S01]  /*10ed0*/  UTCHMMA.2CTA gdesc[UR24], gdesc[UR52], tmem[UR75], tmem[UR36], idesc[UR37], UPT ;  /* 0x00ff2434180075ea */ /* 0x0001e2000ba0004b */
        /* <DEDUP_REMOVED lines=13> */
[----:B------:R0:W-:Y:S01]  /*10fb0*/  UTCHMMA.2CTA gdesc[UR18], gdesc[UR60], tmem[UR70], tmem[UR50], idesc[UR51], UPT ;  /* 0x00ff323c120075ea */ /* 0x0001e2000ba00046 */
[----:B------:R0:W-:Y:S01]  /*10fc0*/  UTCHMMA.2CTA gdesc[UR48], gdesc[UR62], tmem[UR11], tmem[UR54], idesc[UR55], UPT ;  /* 0x00ff363e300075ea */ /* 0x0001e2000ba0000b */
[----:B------:R0:W-:Y:S01]  /*10fd0*/  UTCBAR.2CTA.MULTICAST [UR8], URZ, UR77 ;  /* 0x000000ff080073e9 */ /* 0x0001e2000820084d */
[----:B------:R-:W-:Y:S01]  /*10fe0*/  NOP ;  /* 0x0000000000007918 */ /* 0x000fe20000000000 */
.L_x_12:
[----:B------:R1:W-:Y:S01]  /*10ff0*/  STL [R1+0x6b8], RZ ;  /* 0x0006b8ff01007387 */ /* 0x0003e20000100800 */
[----:B0-----:R-:W-:Y:S01]  /*11000*/  UMOV UR18, UR14 ;  /* 0x0000000e00127c82 */ /* 0x001fe20008000000 */
[----:B------:R-:W-:Y:S01]  /*11010*/  UMOV UR19, UR15 ;  /* 0x0000000f00137c82 */ /* 0x000fe20008000000 */
[----:B------:R-:W-:Y:S05]  /*11020*/  @!P3 BRA `(.L_x_13) ;  /* 0x0000017800a0b947 */ /* 0x000fea0003800000 */
[----:B------:R-:W-:Y:S01]  /*11030*/  SHF.R.S32.HI R3, RZ, 0x1f, R90 ;  /* 0x0000001fff037819 */ /* 0x000fe2000001145a */
[----:B------:R-:W-:Y:S01]  /*11040*/  ULOP3.LUT UR14, UR9, 0x4000000, URZ, 0xfc, !UPT ;  /* 0x04000000090e7892 */ /* 0x000fe2000f8efcff */
[----:B------:R-:W-:Y:S01]  /*11050*/  SHF.R.S32.HI R91, RZ, 0x1f, R92 ;  /* 0x0000001fff5b7819 */ /* 0x000fe2000001145c */
[----:B------:R-:W-:Y:S01]  /*11060*/  UIADD3.64 UR20, UPT, UPT, UR12, 0x80, URZ ;  /* 0x000000800c147897 */ /* 0x000fe2000fffe0ff */
[C---:B------:R-:W-:Y:S01]  /*11070*/  SHF.L.U64.HI R3, R90.reuse, 0x1, R3 ;  /* 0x000000015a037819 */ /* 0x040fe20000010203 */
[----:B------:R-:W-:Y:S01]  /*11080*/  IMAD.SHL.U32 R90, R90, 0x2, RZ ;  /* 0x000000025a5a7824 */ /* 0x000fe200078e00ff */
[C---:B------:R-:W-:Y:S01]  /*11090*/  SHF.L.U64.HI R91, R92.reuse, 0x1, R91 ;  /* 0x000000015c5b7819 */ /* 0x040fe2000001025b */
[----:B------:R-:W-:Y:S01]  /*110a0*/  IMAD.SHL.U32 R92, R92, 0x2, RZ ;  /* 0x000000025c5c7824 */ /* 0x000fe200078e00ff */
[----:B------:R-:W-:Y:S02]  /*110b0*/  UIADD3.64 UR22, UPT, UPT, UR18, 0x2, URZ ;  /* 0x0000000212167897 */ /* 0x000fe4000fffe0ff */
[----:B------:R-:W-:-:S02]  /*110c0*/  UIADD3.64 UR24, UPT, UPT, UR12, 0x100, URZ ;  /* 0x000001000c187897 */ /* 0x000fc4000fffe0ff */
[----:B------:R-:W-:Y:S02]  /*110d0*/  UIADD3.64 UR26, UPT, UPT, UR18, 0x4, URZ ;  /* 0x00000004121a7897 */ /* 0x000fe4000fffe0ff */
[----:B------:R-:W-:Y:S02]  /*110e0*/  UIADD3.64 UR28, UPT, UPT, UR12, 0x180, URZ ;  /* 0x000001800c1c7897 */ /* 0x000fe4000fffe0ff */
[----:B------:R-:W-:Y:S02]  /*110f0*/  UIADD3.64 UR30, UPT, UPT, UR18, 0x1fe, URZ ;  /* 0x000001fe121e7897 */ /* 0x000fe4000fffe0ff */
[----:B------:R-:W-:Y:S02]  /*11100*/  UIADD3.64 UR32, UPT, UPT, UR12, 0x200, URZ ;  /* 0x000002000c207897 */ /* 0x000fe4000fffe0ff */
        /* <DEDUP_REMOVED lines=12> */
[----:B------:R-:W-:Y:S01]  /*111d0*/  UIADD3.64 UR58, UPT, UPT, UR12, 0xb00, URZ ;  /* 0x00000b000c3a7897 */ /* 0x000fe2000fffe0ff */
[----:B------:R-:W-:Y:S01]  /*111e0*/  UMOV UR11, 0x1 ;  /* 0x00000001000b7882 */ /* 0x000fe20000000000 */
[----:B------:R-:W-:Y:S01]  /*111f0*/  UMOV UR9, URZ ;  /* 0x000000ff00097c82 */ /* 0x000fe20008000000 */
[----:B------:R-:W-:Y:S01]  /*11200*/  UMOV UR60, UR10 ;  /* 0x0000000a003c7c82 */ /* 0x000fe20008000000 */
[----:B------:R-:W-:-:S08]  /*11210*/  UMOV UR61, 0x40004040 ;  /* 0x40004040003d7882 */ /* 0x000fd00000000000 */
.L_x_16:
[----:B-----5:R0:W-:Y:S04]  /*11220*/  STL.64 [R1+0xfc8], R86 ;  /* 0x000fc85601007387 */ /* 0x0201e80000100a00 */
[----:B------:R-:W-:Y:S04]  /*11230*/  STL.64 [R1+0xfc0], R88 ;  /* 0x000fc05801007387 */ /* 0x000fe80000100a00 */
[----:B------:R2:W-:Y:S01]  /*11240*/  STL.64 [R1+0xfb0], R2 ;  /* 0x000fb00201007387 */ /* 0x0005e20000100a00 */
[----:B0-----:R-:W-:-:S05]  /*11250*/  IADD3 R86, P0, PT, R4, R92, RZ ;  /* 0x0000005c04567210 */ /* 0x001fca0007f1e0ff */
[----:B------:R0:W-:Y:S01]  /*11260*/  STL [R1+0xf58], R86 ;  /* 0x000f585601007387 */ /* 0x0001e20000100800 */
[-C--:B--2---:R-:W-:Y:S02]  /*11270*/  IADD3 R3, P3, PT, R6, R92.reuse, RZ ;  /* 0x0000005c06037210 */ /* 0x084fe40007f7e0ff */
[----:B------:R-:W-:-:S03]  /*11280*/  IADD3 R2, P4, PT, R16, R92, RZ ;  /* 0x0000005c10027210 */ /* 0x000fc60007f9e0ff */
[----:B------:R2:W-:Y:S01]  /*11290*/  STL [R1+0xf5c], R3 ;  /* 0x000f5c0301007387 */ /* 0x0005e20000100800 */
[----:B0-----:R-:W-:Y:S01]  /*112a0*/  IADD3 R86, P5, PT, R18, R92, RZ ;  /* 0x0000005c12567210 */ /* 0x001fe20007fbe0ff */
[--C-:B------:R-:W-:Y:S02]  /*112b0*/  IMAD.X R4, R17, 0x1, R91.reuse, P4 ;  /* 0x0000000111047824 */ /* 0x100fe400020e065b */
[----:B------:R0:W-:Y:S04]  /*112c0*/  STL [R1+0xf60], R2 ;  /* 0x000f600201007387 */ /* 0x0001e80000100800 */
[----:B------:R-:W-:Y:S01]  /*112d0*/  STL [R1+0xf64], R86 ;  /* 0x000f645601007387 */ /* 0x000fe20000100800 */
[--C-:B--2---:R-:W-:Y:S02]  /*112e0*/  IMAD.X R3, R5, 0x1, R91.reuse, P0 ;  /* 0x0000000105037824 */ /* 0x104fe400000e065b */
[----:B0-----:R-:W-:-:S03]  /*112f0*/  IMAD.X R2, R7, 0x1, R91, P3 ;  /* 0x0000000107027824 */ /* 0x001fc600018e065b */
[----:B------:R0:W-:Y:S04]  /*11300*/  STL [R1+0xf48], R3 ;  /* 0x000f480301007387 */ /* 0x0001e80000100800 */
[----:B------:R2:W-:Y:S04]  /*11310*/  STL [R1+0xf4c], R2 ;  /* 0x000f4c0201007387 */ /* 0x0005e80000100800 */
[----:B------:R3:W-:Y:S01]  /*11320*/  STL [R1+0xf50], R4 ;  /* 0x000f500401007387 */ /* 0x0007e20000100800 */
[----:B0-----:R-:W-:Y:S01]  /*11330*/  IMAD.X R3, R19, 0x1, R91, P5 ;  /* 0x0000000113037824 */ /* 0x001fe200028e065b */
[----:B--2---:R-:W-:-:S04]  /*11340*/  IADD3 R2, P0, PT, R28, R92, RZ ;  /* 0x0000005c1c027210 */ /* 0x004fc80007f1e0ff */
[----:B------:R0:W-:Y:S01]  /*11350*/  STL [R1+0xf54], R3 ;  /* 0x000f540301007387 */ /* 0x0001e20000100800 */
[----:B---3--:R-:W-:-:S03]  /*11360*/  IADD3 R4, P3, PT, R30, R92, RZ ;  /* 0x0000005c1e047210 */ /* 0x008fc60007f7e0ff */
[----:B------:R2:W-:Y:S01]  /*11370*/  STL [R1+0xf10], R2 ;  /* 0x000f100201007387 */ /* 0x0005e20000100800 */
[----:B------:R-:W-:-:S03]  /*11380*/  IMAD.X R28, R29, 0x1, R91, P0 ;  /* 0x000000011d1c7824 */ /* 0x000fc600000e065b */
[----:B------:R3:W-:Y:S01]  /*11390*/  STL [R1+0xf14], R4 ;  /* 0x000f140401007387 */ /* 0x0007e20000100800 */
[----:B------:R-:W-:Y:S01]  /*113a0*/  IMAD.X R30, R31, 0x1, R91, P3 ;  /* 0x000000011f1e7824 */ /* 0x000fe200018e065b */
[-C--:B0-----:R-:W-:Y:S02]  /*113b0*/  IADD3 R3, P4, PT, R40, R92.reuse, RZ ;  /* 0x0000005c28037210 */ /* 0x081fe40007f9e0ff */
[----:B--2---:R-:W-:-:S03]  /*113c0*/  IADD3 R2, P5, PT, R42, R92, RZ ;  /* 0x0000005c2a027210 */ /* 0x004fc60007fbe0ff */
[----:B------:R0:W-:Y:S01]  /*113d0*/  STL [R1+0xf18], R3 ;  /* 0x000f180301007387 */ /* 0x0001e20000100800 */
[--C-:B------:R-:W-:Y:S01]  /*113e0*/  IMAD.X R40, R41, 0x1, R91.reuse, P4 ;  /* 0x0000000129287824 */ /* 0x100fe200020e065b */
[----:B---3--:R-:W-:Y:S02]  /*113f0*/  IADD3 R4, P3, PT, R54, R92, RZ ;  /* 0x0000005c36047210 */ /* 0x008fe40007f7e0ff */
[----:B------:R-:W-:Y:S01]  /*11400*/  STL [R1+0xfb8], R28 ;  /* 0x000fb81c01007387 */ /* 0x000fe20000100800 */
[----:B------:R-:W-:-:S03]  /*11410*/  IMAD.X R42, R43, 0x1, R91, P5 ;  /* 0x000000012b2a7824 */ /* 0x000fc600028e065b */
[----:B------:R2:W-:Y:S01]  /*11420*/  STL [R1+0xf1c], R2 ;  /* 0x000f1c0201007387 */ /* 0x0005e20000100800 */
[--C-:B------:R-:W-:Y:S01]  /*11430*/  IMAD.X R54, R55, 0x1, R91.reuse, P3 ;  /* 0x0000000137367824 */ /* 0x100fe200018e065b */
[-C--:B0-----:R-:W-:Y:S02]  /*11440*/  IADD3 R3, P4, PT, R62, R92.reuse, RZ ;  /* 0x0000005c3e037210 */ /* 0x081fe40007f9e0ff */
[----:B------:R-:W-:Y:S03]  /*11450*/  STL [R1+0xfd0], R30 ;  /* 0x000fd01e01007387 */ /* 0x000fe60000100800 */
[----:B------:R-:W-:Y:S01]  /*11460*/  IMAD.X R62, R63, 0x1, R91, P4 ;  /* 0x000000013f3e7824 */ /* 0x000fe200020e065b */
[----:B------:R-:W-:Y:S01]  /*11470*/  STL [R1+0xfd4], R40 ;  /* 0x000fd42801007387 */ /* 0x000fe20000100800 */
[----:B--2---:R-:W-:-:S03]  /*11480*/  IADD3 R2, P0, PT, R52, R92, RZ ;  /* 0x0000005c34027210 */ /* 0x004fc60007f1e0ff */
[----:B------:R-:W-:Y:S02]  /*11490*/  STL [R1+0xfd8], R42 ;  /* 0x000fd82a01007387 */ /* 0x000fe40000100800 */
[----:B------:R-:W-:Y:S02]  /*114a0*/  IMAD.X R52, R53, 0x1, R91, P0 ;  /* 0x0000000135347824 */ /* 0x000fe400000e065b */
[----:B------:R0:W-:Y:S04]  /*114b0*/  STL [R1+0xf20], R2 ;  /* 0x000f200201007387 */ /* 0x0001e80000100800 */
[----:B------:R2:W-:Y:S04]  /*114c0*/  STL [R1+0xf24], R4 ;  /* 0x000f240401007387 */ /* 0x0005e80000100800 */
[----:B------:R3:W-:Y:S01]  /*114d0*/  STL [R1+0xf28], R3 ;  /* 0x000f280301007387 */ /* 0x0007e20000100800 */
[----:B0-----:R-:W-:-:S03]  /*114e0*/  IADD3 R2, P5, PT, R64, R92, RZ ;  /* 0x0000005c40027210 */ /* 0x001fc60007fbe0ff */
[----:B------:R-:W-:Y:S01]  /*114f0*/  STL [R1+0xfdc], R52 ;  /* 0x000fdc3401007387 */ /* 0x000fe20000100800 */
[-C--:B--2---:R-:W-:Y:S01]  /*11500*/  IADD3 R4, P3, PT, R72, R92.reuse, RZ ;  /* 0x0000005c48047210 */ /* 0x084fe20007f7e0ff */
[--C-:B------:R-:W-:Y:S02]  /*11510*/  IMAD.X R64, R65, 0x1, R91.reuse, P5 ;  /* 0x0000000141407824 */ /* 0x100fe400028e065b */
[----:B------:R0:W-:Y:S01]  /*11520*/  STL [R1+0xf2c], R2 ;  /* 0x000f2c0201007387 */ /* 0x0001e20000100800 */
[----:B---3--:R-:W-:Y:S01]  /*11530*/  IADD3 R3, P4, PT, R78, R92, RZ ;  /* 0x0000005c4e037210 */ /* 0x008fe20007f9e0ff */
[----:B------:R-:W-:Y:S02]  /*11540*/  IMAD.X R72, R73, 0x1, R91, P3 ;  /* 0x0000000149487824 */ /* 0x000fe400018e065b */
[----:B------:R-:W-:Y:S01]  /*11550*/  STL [R1+0xfe0], R54 ;  /* 0x000fe03601007387 */ /* 0x000fe20000100800 */
[----:B------:R-:W-:-:S03]  /*11560*/  IADD3.X R78, PT, PT, R79, R91, RZ, P4, !PT ;  /* 0x0000005b4f4e7210 */ /* 0x000fc600027fe4ff */
[----:B------:R-:W-:Y:S01]  /*11570*/  STL [R1+0xfe4], R62 ;  /* 0x000fe43e01007387 */ /* 0x000fe20000100800 */
[----:B0-----:R-:W-:-:S05]  /*11580*/  IADD3 R2, P0, PT, R70, R92, RZ ;  /* 0x0000005c46027210 */ /* 0x001fca0007f1e0ff */
[----:B------:R0:W-:Y:S01]  /*11590*/  STL [R1+0xf30], R2 ;  /* 0x000f300201007387 */ /* 0x0001e20000100800 */
[----:B------:R-:W-:-:S03]  /*115a0*/  IMAD.X R70, R71, 0x1, R91, P0 ;  /* 0x0000000147467824 */ /* 0x000fc600000e065b */
[----:B------:R2:W-:Y:S04]  /*115b0*/  STL [R1+0xf34], R4 ;  /* 0x000f340401007387 */ /* 0x0005e80000100800 */
[----:B------:R3:W-:Y:S01]  /*115c0*/  STL [R1+0xf38], R3 ;  /* 0x000f380301007387 */ /* 0x0007e20000100800 */
[-C--:B0-----:R-:W-:Y:S02]  /*115d0*/  IADD3 R2, P5, PT, R80, R92.reuse, RZ ;  /* 0x0000005c50027210 */ /* 0x081fe40007fbe0ff */
[----:B--2---:R-:W-:-:S03]  /*115e0*/  IADD3 R4, P0, PT, R8, R92, RZ ;  /* 0x0000005c08047210 */ /* 0x004fc60007f1e0ff */
[----:B------:R0:W-:Y:S01]  /*115f0*/  STL [R1+0xf3c], R2 ;  /* 0x000f3c0201007387 */ /* 0x0001e20000100800 */
[----:B------:R-:W-:Y:S01]  /*11600*/  IMAD.X R80, R81, 0x1, R91, P5 ;  /* 0x0000000151507824 */ /* 0x000fe200028e065b */
[-C--:B---3--:R-:W-:Y:S02]  /*11610*/  IADD3 R3, P3, PT, R10, R92.reuse, RZ ;  /* 0x0000005c0a037210 */ /* 0x088fe40007f7e0ff */
[----:B------:R2:W-:Y:S04]  /*11620*/  STL [R1+0xf70], R4 ;  /* 0x000f700401007387 */ /* 0x0005e80000100800 */
[----:B------:R3:W-:Y:S01]  /*11630*/  STL [R1+0xf74], R3 ;  /* 0x000f740301007387 */ /* 0x0007e20000100800 */
[-C--:B0-----:R-:W-:Y:S02]  /*11640*/  IADD3 R2, P4, PT, R20, R92.reuse, RZ ;  /* 0x0000005c14027210 */ /* 0x081fe40007f9e0ff */
[----:B--2---:R-:W-:-:S03]  /*11650*/  IADD3 R4, P5, PT, R22, R92, RZ ;  /* 0x0000005c16047210 */ /* 0x004fc60007fbe0ff */
[----:B------:R0:W-:Y:S01]  /*11660*/  STL [R1+0xf40], R2 ;  /* 0x000f400201007387 */ /* 0x0001e20000100800 */
[--C-:B------:R-:W-:Y:S02]  /*11670*/  IMAD.X R20, R21, 0x1, R91.reuse, P4 ;  /* 0x0000000115147824 */ /* 0x100fe400020e065b */
[--C-:B---3--:R-:W-:Y:S01]  /*11680*/  IMAD.X R3, R9, 0x1, R91.reuse, P0 ;  /* 0x0000000109037824 */ /* 0x108fe200000e065b */
[----:B------:R2:W-:Y:S01]  /*11690*/  STL [R1+0xf44], R4 ;  /* 0x000f440401007387 */ /* 0x0005e20000100800 */
[----:B------:R-:W-:-:S03]  /*116a0*/  IMAD.X R22, R23, 0x1, R91, P5 ;  /* 0x0000000117167824 */ /* 0x000fc600028e065b */
[----:B------:R3:W-:Y:S01]  /*116b0*/  STL [R1+0xf68], R3 ;  /* 0x000f680301007387 */ /* 0x0007e20000100800 */
[----:B0-----:R-:W-:Y:S01]  /*116c0*/  IMAD.X R2, R11, 0x1, R91, P3 ;  /* 0x000000010b027824 */ /* 0x001fe200018e065b */
[----:B--2---:R-:W-:-:S04]  /*116d0*/  IADD3 R4, P3, PT, R34, R92, RZ ;  /* 0x0000005c22047210 */ /* 0x004fc80007f7e0ff */
[----:B------:R0:W-:Y:S01]  /*116e0*/  STL [R1+0xf6c], R2 ;  /* 0x000f6c0201007387 */ /* 0x0001e20000100800 */
[----:B---3--:R-:W-:Y:S01]  /*116f0*/  IADD3 R3, P4, PT, R44, R92, RZ ;  /* 0x0000005c2c037210 */ /* 0x008fe20007f9e0ff */
[----:B------:R-:W-:-:S04]  /*11700*/  IMAD.X R34, R35, 0x1, R91, P3 ;  /* 0x0000000123227824 */ /* 0x000fc800018e065b */
[----:B------:R-:W-:Y:S01]  /*11710*/  IMAD.X R44, R45, 0x1, R91, P4 ;  /* 0x000000012d2c7824 */ /* 0x000fe200020e065b */
        /* <DEDUP_REMOVED lines=8> */
[--C-:B------:R-:W-:Y:S01]  /*117a0*/  IMAD.X R46, R47, 0x1, R91.reuse, P5 ;  /* 0x000000012f2e7824 */ /* 0x100fe200028e065b */
[----:B---3--:R-:W-:Y:S01]  /*117b0*/  IADD3 R3, P4, PT, R66, R92, RZ ;  /* 0x0000005c42037210 */ /* 0x008fe20007f9e0ff */
[----:B------:R-:W-:-:S04]  /*117c0*/  IMAD.X R58, R59, 0x1, R91, P3 ;  /* 0x000000013b3a7824 */ /* 0x000fc800018e065b */
[----:B------:R-:W-:Y:S01]  /*117d0*/  IMAD.X R66, R67, 0x1, R91, P4 ;  /* 0x0000000143427824 */ /* 0x000fe200020e065b */
[----:B0-----:R-:W-:-:S05]  /*117e0*/  IADD3 R2, P0, PT, R56, R92, RZ ;  /* 0x0000005c38027210 */ /* 0x001fca0007f1e0ff */
[----:B------:R0:W-:Y:S01]  /*117f0*/  STL [R1+0xdb8], R2 ;  /* 0x000db80201007387 */ /* 0x0001e20000100800 */
[----:B------:R-:W-:-:S03]  /*11800*/  IMAD.X R56, R57, 0x1, R91, P0 ;  /* 0x0000000139387824 */ /* 0x000fc600000e065b */
[----:B------:R-:W-:Y:S04]  /*11810*/  STL [R1+0xdbc], R4 ;  /* 0x000dbc0401007387 */ /* 0x000fe80000100800 */
[----:B------:R2:W-:Y:S01]  /*11820*/  STL [R1+0xdc0], R3 ;  /* 0x000dc00301007387 */ /* 0x0005e20000100800 */
[----:B0-----:R-:W-:-:S05]  /*11830*/  IADD3 R2, P5, PT, R68, R92, RZ ;  /* 0x0000005c44027210 */ /* 0x001fca0007fbe0ff */
[----:B------:R0:W-:Y:S01]  /*11840*/  STL [R1+0xdc4], R2 ;  /* 0x000dc40201007387 */ /* 0x0001e20000100800 */
[----:B------:R-:W-:Y:S01]  /*11850*/  IMAD.X R68, R69, 0x1, R91, P5 ;  /* 0x0000000145447824 */ /* 0x000fe200028e065b */
[-C--:B--2---:R-:W-:Y:S02]  /*11860*/  IADD3 R3, P0, PT, R74, R92.reuse, RZ ;  /* 0x0000005c4a037210 */ /* 0x084fe40007f1e0ff */
[----:B------:R-:W2:Y:S04]  /*11870*/  LDL.LU.64 R16, [R1] ;  /* 0x0000000001107983 */ /* 0x000ea80000300a00 */
[----:B------:R3:W-:Y:S01]  /*11880*/  STL [R1+0xdc8], R3 ;  /* 0x000dc80301007387 */ /* 0x0007e20000100800 */
[----:B0-----:R-:W-:-:S03]  /*11890*/  IADD3 R2, P3, PT, R76, R92, RZ ;  /* 0x0000005c4c027210 */ /* 0x001fc60007f7e0ff */
[----:B------:R-:W4:Y:S04]  /*118a0*/  LDL.LU.64 R6, [R1+0x8] ;  /* 0x0000080001067983 */ /* 0x000f280000300a00 */
[----:B------:R0:W-:Y:S04]  /*118b0*/  STL [R1+0xdcc], R2 ;  /* 0x000dcc0201007387 */ /* 0x0001e80000100800 */
[----:B------:R-:W4:Y:S01]  /*118c0*/  LDL.LU.64 R4, [R1+0x10] ;  /* 0x0000100001047983 */ /* 0x000f220000300a00 */
[-C--:B---3--:R-:W-:Y:S01]  /*118d0*/  IADD3 R3, P4, PT, R82, R92.reuse, RZ ;  /* 0x0000005c52037210 */ /* 0x088fe20007f9e0ff */
[----:B------:R-:W-:Y:S01]  /*118e0*/  IMAD.X R74, R75, 0x1, R91, P0 ;  /* 0x000000014b4a7824 */ /* 0x000fe200000e065b */
[----:B0-----:R-:W-:-:S03]  /*118f0*/  IADD3 R2, P5, PT, R84, R92, RZ ;  /* 0x0000005c54027210 */ /* 0x001fc60007fbe0ff */
[----:B------:R0:W-:Y:S01]  /*11900*/  STL [R1+0xdd0], R3 ;  /* 0x000dd00301007387 */ /* 0x0001e20000100800 */
[----:B------:R-:W-:-:S03]  /*11910*/  IMAD.X R76, R77, 0x1, R91, P3 ;  /* 0x000000014d4c7824 */ /* 0x000fc600018e065b */
[----:B------:R3:W-:Y:S01]  /*11920*/  STL [R1+0xdd4], R2 ;  /* 0x000dd40201007387 */ /* 0x0007e20000100800 */
[--C-:B------:R-:W-:Y:S01]  /*11930*/  IMAD.X R82, R83, 0x1, R91.reuse, P4 ;  /* 0x0000000153527824 */ /* 0x100fe200020e065b */
[-C--:B0-----:R-:W-:Y:S02]  /*11940*/  IADD3 R3, P0, PT, R12, R92.reuse, RZ ;  /* 0x0000005c0c037210 */ /* 0x081fe40007f1e0ff */
[----:B------:R-:W4:Y:S01]  /*11950*/  LDL.LU.64 R28, [R1+0x18] ;  /* 0x00001800011c7983 */ /* 0x000f220000300a00 */
[-C--:B---3--:R-:W-:Y:S01]  /*11960*/  IADD3 R2, P3, PT, R14, R92.reuse, RZ ;  /* 0x0000005c0e027210 */ /* 0x088fe20007f7e0ff */
[--C-:B------:R-:W-:Y:S02]  /*11970*/  IMAD.X R84, R85, 0x1, R91.reuse, P5 ;  /* 0x0000000155547824 */ /* 0x100fe400028e065b */
[----:B------:R-:W-:Y:S01]  /*11980*/  STL [R1+0xdd8], R3 ;  /* 0x000dd80301007387 */ /* 0x000fe20000100800 */
[-C--:B------:R-:W-:Y:S02]  /*11990*/  IADD3 R19, P4, PT, R24, R92.reuse, RZ ;  /* 0x0000005c18137210 */ /* 0x080fe40007f9e0ff */
[-C--:B------:R-:W-:Y:S01]  /*119a0*/  IADD3 R18, P5, PT, R26, R92.reuse, RZ ;  /* 0x0000005c1a127210 */ /* 0x080fe20007fbe0ff */
[----:B------:R-:W3:Y:S01]  /*119b0*/  LDL.LU.64 R10, [R1+0x20] ;  /* 0x00002000010a7983 */ /* 0x000ee20000300a00 */
[----:B------:R-:W-:Y:S01]  /*119c0*/  IMAD.X R12, R13, 0x1, R91, P0 ;  /* 0x000000010d0c7824 */ /* 0x000fe200000e065b */
[----:B------:R-:W-:-:S02]  /*119d0*/  IADD3 R13, P0, PT, R36, R92, RZ ;  /* 0x0000005c240d7210 */ /* 0x000fc40007f1e0ff */
[----:B------:R0:W-:Y:S01]  /*119e0*/  STL [R1+0xddc], R2 ;  /* 0x000ddc0201007387 */ /* 0x0001e20000100800 */
[----:B------:R-:W-:-:S03]  /*119f0*/  IMAD.X R14, R15, 0x1, R91, P3 ;  /* 0x000000010f0e7824 */ /* 0x000fc600018e065b */
[----:B------:R-:W3:Y:S01]  /*11a00*/  LDL.LU.64 R8, [R1+0x28] ;  /* 0x0000280001087983 */ /* 0x000ee20000300a00 */
[--C-:B------:R-:W-:Y:S01]  /*11a10*/  IMAD.X R24, R25, 0x1, R91.reuse, P4 ;  /* 0x0000000119187824 */ /* 0x100fe200020e065b */
[----:B------:R-:W-:Y:S02]  /*11a20*/  IADD3 R15, P4, PT, R48, R92, RZ ;  /* 0x0000005c300f7210 */ /* 0x000fe40007f9e0ff */
[----:B0-----:R-:W3:Y:S04]  /*11a30*/  LDL.LU.64 R2, [R1+0x30] ;  /* 0x0000300001027983 */ /* 0x001ee80000300a00 */
[----:B------:R-:W-:Y:S01]  /*11a40*/  STL [R1+0xde0], R19 ;  /* 0x000de01301007387 */ /* 0x000fe20000100800 */
[----:B------:R-:W-:-:S03]  /*11a50*/  IMAD.X R26, R27, 0x1, R91, P5 ;  /* 0x000000011b1a7824 */ /* 0x000fc600028e065b */
[----:B------:R0:W-:Y:S04]  /*11a60*/  STL [R1+0xde4], R18 ;  /* 0x000de41201007387 */ /* 0x0001e80000100800 */
[----:B------:R1:W-:Y:S01]  /*11a70*/  STL [R1+0xde8], R13 ;  /* 0x000de80d01007387 */ /* 0x0003e20000100800 */
[-C--:B0-----:R-:W-:Y:S01]  /*11a80*/  IADD3 R18, P3, PT, R38, R92.reuse, RZ ;  /* 0x0000005c26127210 */ /* 0x081fe20007f7e0ff */
[----:B------:R-:W-:Y:S01]  /*11a90*/  IMAD.X R36, R37, 0x1, R91, P0 ;  /* 0x0000000125247824 */ /* 0x000fe200000e065b */
[----:B-1----:R-:W-:-:S03]  /*11aa0*/  IADD3 R13, P5, PT, R50, R92, RZ ;  /* 0x0000005c320d7210 */ /* 0x002fc60007fbe0ff */
[----:B------:R-:W-:Y:S01]  /*11ab0*/  STL [R1+0xdec], R18 ;  /* 0x000dec1201007387 */ /* 0x000fe20000100800 */
[----:B------:R-:W-:-:S03]  /*11ac0*/  IMAD.X R38, R39, 0x1, R91, P3 ;  /* 0x0000000127267824 */ /* 0x000fc600018e065b */
[----:B------:R0:W-:Y:S01]  /*11ad0*/  STL [R1+0xdf0], R15 ;  /* 0x000df00f01007387 */ /* 0x0001e20000100800 */
[----:B------:R-:W-:-:S03]  /*11ae0*/  IMAD.X R48, R49, 0x1, R91, P4 ;  /* 0x0000000131307824 */ /* 0x000fc600020e065b */
[----:B------:R4:W-:Y:S01]  /*11af0*/  STL [R1+0xdf4], R13 ;  /* 0x000df40d01007387 */ /* 0x0009e20000100800 */
[----:B0-----:R-:W-:Y:S01]  /*11b00*/  IADD3 R15, P0, PT, R60, R92, RZ ;  /* 0x0000005c3c0f7210 */ /* 0x001fe20007f1e0ff */
[----:B------:R-:W-:-:S04]  /*11b10*/  IMAD.X R50, R51, 0x1, R91, P5 ;  /* 0x0000000133327824 */ /* 0x000fc800028e065b */
[----:B------:R0:W-:Y:S01]  /*11b20*/  STL [R1+0xdf8], R15 ;  /* 0x000df80f01007387 */ /* 0x0001e20000100800 */
[-C--:B--2---:R-:W-:Y:S02]  /*11b30*/  IADD3 R18, P3, PT, R16, R92.reuse, RZ ;  /* 0x0000005c10127210 */ /* 0x084fe40007f7e0ff */
[----:B----4-:R-:W-:-:S03]  /*11b40*/  IADD3 R13, P4, PT, R6, R92, RZ ;  /* 0x0000005c060d7210 */ /* 0x010fc60007f9e0ff */
[----:B------:R-:W-:Y:S04]  /*11b50*/  STL [R1+0xdfc], R18 ;  /* 0x000dfc1201007387 */ /* 0x000fe80000100800 */
[----:B------:R1:W-:Y:S01]  /*11b60*/  STL [R1+0xe00], R13 ;  /* 0x000e000d01007387 */ /* 0x0003e20000100800 */
[----:B0-----:R-:W-:Y:S01]  /*11b70*/  IADD3 R15, P5, PT, R4, R92, RZ ;  /* 0x0000005c040f7210 */ /* 0x001fe20007fbe0ff */
[--C-:B------:R-:W-:Y:S02]  /*11b80*/  IMAD.X R6, R7, 0x1, R91.reuse, P4 ;  /* 0x0000000107067824 */ /* 0x100fe400020e065b */
[--C-:B-1----:R-:W-:Y:S02]  /*11b90*/  IMAD.X R13, R17, 0x1, R91.reuse, P3 ;  /* 0x00000001110d7824 */ /* 0x102fe400018e065b */
[----:B------:R-:W-:Y:S01]  /*11ba0*/  STL [R1+0xe04], R15 ;  /* 0x000e040f01007387 */ /* 0x000fe20000100800 */
[----:B------:R-:W-:-:S03]  /*11bb0*/  IMAD.X R4, R5, 0x1, R91, P5 ;  /* 0x0000000105047824 */ /* 0x000fc600028e065b */
[----:B------:R-:W-:Y:S04]  /*11bc0*/  STL [R1], R13 ;  /* 0x0000000d01007387 */ /* 0x000fe80000100800 */
[----:B------:R-:W2:Y:S04]  /*11bd0*/  LDL.LU.64 R18, [R1+0x38] ;  /* 0x0000380001127983 */ /* 0x000ea80000300a00 */
[----:B------:R0:W-:Y:S04]  /*11be0*/  STL [R1+0x8], R6 ;  /* 0x0000080601007387 */ /* 0x0001e80000100800 */
[----:B------:R-:W4:Y:S04]  /*11bf0*/  LDL.LU.64 R16, [R1+0x40] ;  /* 0x0000400001107983 */ /* 0x000f280000300a00 */
[----:B------:R1:W-:Y:S04]  /*11c00*/  STL [R1+0x10], R4 ;  /* 0x0000100401007387 */ /* 0x0003e80000100800 */
[----:B0-----:R-:W4:Y:S04]  /*11c10*/  LDL.LU.64 R6, [R1+0x48] ;  /* 0x0000480001067983 */ /* 0x001f280000300a00 */
[----:B-1----:R-:W4:Y:S01]  /*11c20*/  LDL.LU.64 R4, [R1+0x50] ;  /* 0x0000500001047983 */ /* 0x002f220000300a00 */
[----:B------:R-:W-:Y:S01]  /*11c30*/  IMAD.X R60, R61, 0x1, R91, P0 ;  /* 0x000000013d3c7824 */ /* 0x000fe200000e065b */
[----:B------:R-:W-:-:S02]  /*11c40*/  IADD3 R15, P0, PT, R28, R92, RZ ;  /* 0x0000005c1c0f7210 */ /* 0x000fc40007f1e0ff */
[-C--:B---3--:R-:W-:Y:S02]  /*11c50*/  IADD3 R13, P3, PT, R10, R92.reuse, RZ ;  /* 0x0000005c0a0d7210 */ /* 0x088fe40007f7e0ff */
[-C--:B------:R-:W-:Y:S01]  /*11c60*/  IADD3 R21, P4, PT, R8, R92.reuse, RZ ;  /* 0x0000005c08157210 */ /* 0x080fe20007f9e0ff */
[----:B------:R0:W-:Y:S02]  /*11c70*/  STL [R1+0xe08], R15 ;  /* 0x000e080f01007387 */ /* 0x0001e40000100800 */
[--C-:B------:R-:W-:Y:S02]  /*11c80*/  IMAD.X R10, R11, 0x1, R91.reuse, P3 ;  /* 0x000000010b0a7824 */ /* 0x100fe400018e065b */
[----:B------:R1:W-:Y:S01]  /*11c90*/  STL [R1+0xe0c], R13 ;  /* 0x000e0c0d01007387 */ /* 0x0003e20000100800 */
[----:B------:R-:W-:Y:S01]  /*11ca0*/  IMAD.X R8, R9, 0x1, R91, P4 ;  /* 0x0000000109087824 */ /* 0x000fe200020e065b */
[----:B0-----:R-:W-:Y:S02]  /*11cb0*/  IADD3 R15, P5, PT, R2, R92, RZ ;  /* 0x0000005c020f7210 */ /* 0x001fe40007fbe0ff */
[----:B------:R-:W-:Y:S01]  /*11cc0*/  STL [R1+0xe10], R21 ;  /* 0x000e101501007387 */ /* 0x000fe20000100800 */
[----:B-1----:R-:W-:-:S03]  /*11cd0*/  IADD3.X R13, PT, PT, R29, R91, RZ, P0, !PT ;  /* 0x0000005b1d0d7210 */ /* 0x002fc600007fe4ff */
[----:B------:R-:W-:Y:S01]  /*11ce0*/  STL [R1+0xe14], R15 ;  /* 0x000e140f01007387 */ /* 0x000fe20000100800 */
[----:B------:R-:W-:-:S03]  /*11cf0*/  IMAD.X R2, R3, 0x1, R91, P5 ;  /* 0x0000000103027824 */ /* 0x000fc600028e065b */
[----:B------:R-:W-:Y:S04]  /*11d00*/  STL [R1+0x18], R13 ;  /* 0x0000180d01007387 */ /* 0x000fe80000100800 */
[----:B------:R0:W-:Y:S04]  /*11d10*/  STL [R1+0x20], R10 ;  /* 0x0000200a01007387 */ /* 0x0001e80000100800 */
[----:B------:R-:W3:Y:S04]  /*11d20*/  LDL.LU.64 R28, [R1+0x58] ;  /* 0x00005800011c7983 */ /* 0x000ee80000300a00 */
[----:B------:R1:W-:Y:S04]  /*11d30*/  STL [R1+0x28], R8 ;  /* 0x0000280801007387 */ /* 0x0003e80000100800 */
[----:B0-----:R-:W3:Y:S04]  /*11d40*/  LDL.LU.64 R10, [R1+0x60] ;  /* 0x00006000010a7983 */ /* 0x001ee80000300a00 */
[----:B------:R0:W-:Y:S04]  /*11d50*/  STL [R1+0x30], R2 ;  /* 0x0000300201007387 */ /* 0x0001e80000100800 */
[----:B-1----:R-:W3:Y:S04]  /*11d60*/  LDL.LU.64 R8, [R1+0x68] ;  /* 0x0000680001087983 */ /* 0x002ee80000300a00 */
[----:B0-----:R-:W3:Y:S01]  /*11d70*/  LDL.LU.64 R2, [R1+0x70] ;  /* 0x0000700001027983 */ /* 0x001ee20000300a00 */
[----:B--2---:R-:W-:-:S02]  /*11d80*/  IADD3 R21, P0, PT, R18, R92, RZ ;  /* 0x0000005c12157210 */ /* 0x004fc40007f1e0ff */
[----:B----4-:R-:W-:-:S03]  /*11d90*/  IADD3 R15, P3, PT, R16, R92, RZ ;  /* 0x0000005c100f7210 */ /* 0x010fc60007f7e0ff */
[----:B------:R0:W-:Y:S01]  /*11da0*/  STL [R1+0xe18], R21 ;  /* 0x000e181501007387 */ /* 0x0001e20000100800 */
[----:B------:R-:W-:-:S03]  /*11db0*/  IADD3 R13, P4, PT, R6, R92, RZ ;  /* 0x0000005c060d7210 */ /* 0x000fc60007f9e0ff */
[----:B------:R1:W-:Y:S04]  /*11dc0*/  STL [R1+0xe1c], R15 ;  /* 0x000e1c0f01007387 */ /* 0x0003e80000100800 */
[----:B------:R2:W-:Y:S01]  /*11dd0*/  STL [R1+0xe20], R13 ;  /* 0x000e200d01007387 */ /* 0x0005e20000100800 */
[----:B0-----:R-:W-:Y:S01]  /*11de0*/  IADD3 R21, P5, PT, R4, R92, RZ ;  /* 0x0000005c04157210 */ /* 0x001fe20007fbe0ff */
[--C-:B------:R-:W-:Y:S02]  /*11df0*/  IMAD.X R6, R7, 0x1, R91.reuse, P4 ;  /* 0x0000000107067824 */ /* 0x100fe400020e065b */
[--C-:B-1----:R-:W-:Y:S02]  /*11e00*/  IMAD.X R15, R19, 0x1, R91.reuse, P0 ;  /* 0x00000001130f7824 */ /* 0x102fe400000e065b */
[----:B------:R-:W-:Y:S01]  /*11e10*/  STL [R1+0xe24], R21 ;  /* 0x000e241501007387 */ /* 0x000fe20000100800 */
[----:B--2---:R-:W-:-:S03]  /*11e20*/  IMAD.X R13, R17, 0x1, R91, P3 ;  /* 0x00000001110d7824 */ /* 0x004fc600018e065b */
[----:B------:R-:W-:Y:S01]  /*11e30*/  STL [R1+0x38], R15 ;  /* 0x0000380f01007387 */ /* 0x000fe20000100800 */
[----:B------:R-:W-:-:S03]  /*11e40*/  IMAD.X R4, R5, 0x1, R91, P5 ;  /* 0x0000000105047824 */ /* 0x000fc600028e065b */
[----:B------:R-:W-:Y:S04]  /*11e50*/  STL [R1+0x40], R13 ;  /* 0x0000400d01007387 */ /* 0x000fe80000100800 */
[----:B------:R-:W2:Y:S04]  /*11e60*/  LDL.LU.64 R18, [R1+0x78] ;  /* 0x0000780001127983 */ /* 0x000ea80000300a00 */
[----:B------:R0:W-:Y:S04]  /*11e70*/  STL [R1+0x48], R6 ;  /* 0x0000480601007387 */ /* 0x0001e80000100800 */
[----:B------:R-:W4:Y:S04]  /*11e80*/  LDL.LU.64 R16, [R1+0x80] ;  /* 0x0000800001107983 */ /* 0x000f280000300a00 */
[----:B------:R1:W-:Y:S04]  /*11e90*/  STL [R1+0x50], R4 ;  /* 0x0000500401007387 */ /* 0x0003e80000100800 */
[----:B0-----:R-:W4:Y:S04]  /*11ea0*/  LDL.LU.64 R6, [R1+0x88] ;  /* 0x0000880001067983 */ /* 0x001f280000300a00 */
[----:B-1----:R-:W4:Y:S01]  /*11eb0*/  LDL.LU.64 R4, [R1+0x90] ;  /* 0x0000900001047983 */ /* 0x002f220000300a00 */
[----:B---3--:R-:W-:-:S02]  /*11ec0*/  IADD3 R15, P0, PT, R28, R92, RZ ;  /* 0x0000005c1c0f7210 */ /* 0x008fc40007f1e0ff */
[----:B------:R-:W-:-:S03]  /*11ed0*/  IADD3 R13, P3, PT, R10, R92, RZ ;  /* 0x0000005c0a0d7210 */ /* 0x000fc60007f7e0ff */
[----:B------:R0:W-:Y:S01]  /*11ee0*/  STL [R1+0xe28], R15 ;  /* 0x000e280f01007387 */ /* 0x0001e20000100800 */
[----:B------:R-:W-:-:S03]  /*11ef0*/  IADD3 R21, P4, PT, R8, R92, RZ ;  /* 0x0000005c08157210 */ /* 0x000fc60007f9e0ff */
[----:B------:R1:W-:Y:S01]  /*11f00*/  STL [R1+0xe2c], R13 ;  /* 0x000e2c0d01007387 */ /* 0x0003e20000100800 */
[--C-:B------:R-:W-:Y:S01]  /*11f10*/  IMAD.X R10, R11, 0x1, R91.reuse, P3 ;  /* 0x000000010b0a7824 */ /* 0x100fe200018e065b */
[----:B0-----:R-:W-:Y:S02]  /*11f20*/  IADD3 R15, P5, PT, R2, R92, RZ ;  /* 0x0000005c020f7210 */ /* 0x001fe40007fbe0ff */
[----:B------:R-:W-:Y:S01]  /*11f30*/  STL [R1+0xe30], R21 ;  /* 0x000e301501007387 */ /* 0x000fe20000100800 */
[--C-:B------:R-:W-:Y:S02]  /*11f40*/  IMAD.X R8, R9, 0x1, R91.reuse, P4 ;  /* 0x0000000109087824 */ /* 0x100fe400020e065b */
[--C-:B-1----:R-:W-:Y:S01]  /*11f50*/  IMAD.X R13, R29, 0x1, R91.reuse, P0 ;  /* 0x000000011d0d7824 */ /* 0x102fe200000e065b */
        /* <DEDUP_REMOVED lines=96> */
[----:B0-----:R-:W-:Y:S02]  /*12560*/  IADD3 R21, P5, PT, R4, R92, RZ ;  /* 0x0000005c04157210 */ /* 0x001fe40007fbe0ff */
[----:B------:R-:W-:Y:S01]  /*12570*/  IADD3.X R6, PT, PT, R7, R91, RZ, P4, !PT ;  /* 0x0000005b07067210 */ /* 0x000fe200027fe4ff */
        /* <DEDUP_REMOVED lines=159> */
[----:B------:R-:W-:Y:S01]  /*12f70*/  IMAD.X R6, R7, 0x1, R91, P4 ;  /* 0x0000000107067824 */ /* 0x000fe200020e065b */
[----:B-1----:R-:W-:-:S03]  /*12f80*/  IADD3.X R15, PT, PT, R19, R91, RZ, P0, !PT ;  /* 0x0000005b130f7210 */ /* 0x002fc600007fe4ff */
        /* <DEDUP_REMOVED lines=86> */
[----:B------:R-:W-:Y:S04]  /*134f0*/  STL [R1+0x288], R6 ;  /* 0x0002880601007387 */ /* 0x000fe80000100800 */
[----:B------:R-:W4:Y:S04]  /*13500*/  LDL.LU.64 R16, [R1+0x2c0] ;  /* 0x0002c00001107983 */ /* 0x000f280000300a00 */
[----:B------:R0:W-:Y:S04]  /*13510*/  STL [R1+0x290], R4 ;  /* 0x0002900401007387 */ /* 0x0001e80000100800 */
[----:B0-----:R-:W4:Y:S04]  /*13520*/  LDL.LU.64 R4, [R1+0x2c8] ;  /* 0x0002c80001047983 */ /* 0x001f280000300a00 */
[----:B------:R-:W4:Y:S01]  /*13530*/  LDL.LU.64 R6, [R1+0x2d0] ;  /* 0x0002d00001067983 */ /* 0x000f220000300a00 */
[----:B---3--:R-:W-:-:S02]  /*13540*/  IADD3 R15, P0, PT, R28, R92, RZ ;  /* 0x0000005c1c0f7210 */ /* 0x008fc40007f1e0ff */
[-C--:B------:R-:W-:Y:S02]  /*13550*/  IADD3 R13, P3, PT, R10, R92.reuse, RZ ;  /* 0x0000005c0a0d7210 */ /* 0x080fe40007f7e0ff */
[-C--:B------:R-:W-:Y:S01]  /*13560*/  IADD3 R21, P4, PT, R8, R92.reuse, RZ ;  /* 0x0000005c08157210 */ /* 0x080fe20007f9e0ff */
[----:B------:R0:W-:Y:S02]  /*13570*/  STL [R1+0xd18], R15 ;  /* 0x000d180f01007387 */ /* 0x0001e40000100800 */
[--C-:B------:R-:W-:Y:S02]  /*13580*/  IMAD.X R10, R11, 0x1, R91.reuse, P3 ;  /* 0x000000010b0a7824 */ /* 0x100fe400018e065b */
[----:B------:R1:W-:Y:S01]  /*13590*/  STL [R1+0xd1c], R13 ;  /* 0x000d1c0d01007387 */ /* 0x0003e20000100800 */
[--C-:B------:R-:W-:Y:S01]  /*135a0*/  IMAD.X R8, R9, 0x1, R91.reuse, P4 ;  /* 0x0000000109087824 */ /* 0x100fe200020e065b */
[----:B0-----:R-:W-:Y:S02]  /*135b0*/  IADD3 R15, P5, PT, R2, R92, RZ ;  /* 0x0000005c020f7210 */ /* 0x001fe40007fbe0ff */
[----:B------:R-:W-:Y:S01]  /*135c0*/  STL [R1+0xd20], R21 ;  /* 0x000d201501007387 */ /* 0x000fe20000100800 */
[----:B-1----:R-:W-:-:S03]  /*135d0*/  IMAD.X R13, R29, 0x1, R91, P0 ;  /* 0x000000011d0d7824 */ /* 0x002fc600000e065b */
[----:B------:R-:W-:Y:S01]  /*135e0*/  STL [R1+0xd24], R15 ;  /* 0x000d240f01007387 */ /* 0x000fe20000100800 */
[----:B------:R-:W-:-:S03]  /*135f0*/  IMAD.X R2, R3, 0x1, R91, P5 ;  /* 0x0000000103027824 */ /* 0x000fc600028e065b */
[----:B------:R-:W-:Y:S04]  /*13600*/  STL [R1+0x298], R13 ;  /* 0x0002980d01007387 */ /* 0x000fe80000100800 */
[----:B------:R-:W-:Y:S04]  /*13610*/  STL [R1+0x2a0], R10 ;  /* 0x0002a00a01007387 */ /* 0x000fe80000100800 */
[----:B------:R-:W3:Y:S04]  /*13620*/  LDL.LU.64 R28, [R1+0x2d8] ;  /* 0x0002d800011c7983 */ /* 0x000ee80000300a00 */
[----:B------:R0:W-:Y:S04]  /*13630*/  STL [R1+0x2a8], R8 ;  /* 0x0002a80801007387 */ /* 0x0001e80000100800 */
[----:B0-----:R-:W3:Y:S04]  /*13640*/  LDL.LU.64 R8, [R1+0x2e0] ;  /* 0x0002e00001087983 */ /* 0x001ee80000300a00 */
[----:B------:R0:W-:Y:S04]  /*13650*/  STL [R1+0x2b0], R2 ;  /* 0x0002b00201007387 */ /* 0x0001e80000100800 */
[----:B------:R-:W3:Y:S04]  /*13660*/  LDL.LU.64 R10, [R1+0x2e8] ;  /* 0x0002e800010a7983 */ /* 0x000ee80000300a00 */
[----:B0-----:R-:W3:Y:S01]  /*13670*/  LDL.LU.64 R2, [R1+0x2f0] ;  /* 0x0002f00001027983 */ /* 0x001ee20000300a00 */
[----:B--2---:R-:W-:-:S02]  /*13680*/  IADD3 R21, P0, PT, R18, R92, RZ ;  /* 0x0000005c12157210 */ /* 0x004fc40007f1e0ff */
[----:B----4-:R-:W-:-:S03]  /*13690*/  IADD3 R15, P3, PT, R16, R92, RZ ;  /* 0x0000005c100f7210 */ /* 0x010fc60007f7e0ff */
[----:B------:R-:W-:Y:S04]  /*136a0*/  STL [R1+0xf08], R21 ;  /* 0x000f081501007387 */ /* 0x000fe80000100800 */
[----:B------:R0:W-:Y:S01]  /*136b0*/  STL [R1+0xf0c], R15 ;  /* 0x000f0c0f01007387 */ /* 0x0001e20000100800 */
[-C--:B------:R-:W-:Y:S01]  /*136c0*/  IADD3 R13, P4, PT, R4, R92.reuse, RZ ;  /* 0x0000005c040d7210 */ /* 0x080fe20007f9e0ff */
[----:B0-----:R-:W-:Y:S01]  /*136d0*/  IMAD.X R15, R19, 0x1, R91, P0 ;  /* 0x00000001130f7824 */ /* 0x001fe200000e065b */
[----:B------:R-:W-:-:S03]  /*136e0*/  IADD3 R21, P5, PT, R6, R92, RZ ;  /* 0x0000005c06157210 */ /* 0x000fc60007fbe0ff */
[----:B------:R0:W-:Y:S04]  /*136f0*/  STL [R1+0x2c8], R13 ;  /* 0x0002c80d01007387 */ /* 0x0001e80000100800 */
[----:B------:R-:W-:Y:S01]  /*13700*/  STL [R1+0x2d0], R21 ;  /* 0x0002d01501007387 */ /* 0x000fe20000100800 */
[----:B0-----:R-:W-:-:S03]  /*13710*/  IMAD.X R13, R17, 0x1, R91, P3 ;  /* 0x00000001110d7824 */ /* 0x001fc600018e065b */
[----:B------:R-:W-:Y:S04]  /*13720*/  STL [R1+0xda0], R15 ;  /* 0x000da00f01007387 */ /* 0x000fe80000100800 */
[----:B------:R0:W-:Y:S04]  /*13730*/  STL [R1+0xda4], R13 ;  /* 0x000da40d01007387 */ /* 0x0001e80000100800 */
[----:B------:R-:W2:Y:S04]  /*13740*/  LDL.LU.64 R40, [R1+0x2f8] ;  /* 0x0002f80001287983 */ /* 0x000ea80000300a00 */
[----:B------:R-:W4:Y:S04]  /*13750*/  LDL.LU.64 R16, [R1+0x300] ;  /* 0x0003000001107983 */ /* 0x000f280000300a00 */
[----:B------:R-:W4:Y:S04]  /*13760*/  LDL.LU.64 R30, [R1+0x308] ;  /* 0x00030800011e7983 */ /* 0x000f280000300a00 */
[----:B------:R-:W4:Y:S01]  /*13770*/  LDL.LU.64 R18, [R1+0x310] ;  /* 0x0003100001127983 */ /* 0x000f220000300a00 */
[----:B---3--:R-:W-:Y:S01]  /*13780*/  IADD3 R4, P0, PT, R28, R92, RZ ;  /* 0x0000005c1c047210 */ /* 0x008fe20007f1e0ff */
[----:B------:R-:W-:-:S02]  /*13790*/  IMAD.X R6, R7, 0x1, R91, P5 ;  /* 0x0000000107067824 */ /* 0x000fc400028e065b */
[----:B------:R-:W-:Y:S02]  /*137a0*/  IMAD.X R5, R5, 0x1, R91, P4 ;  /* 0x0000000105057824 */ /* 0x000fe400020e065b */
[----:B------:R1:W-:Y:S01]  /*137b0*/  STL [R1+0x2d8], R4 ;  /* 0x0002d80401007387 */ /* 0x0003e20000100800 */
[-C--:B------:R-:W-:Y:S02]  /*137c0*/  IADD3 R7, P3, PT, R8, R92.reuse, RZ ;  /* 0x0000005c08077210 */ /* 0x080fe40007f7e0ff */
[----:B0-----:R-:W-:-:S03]  /*137d0*/  IADD3 R13, P4, PT, R10, R92, RZ ;  /* 0x0000005c0a0d7210 */ /* 0x001fc60007f9e0ff */
[----:B------:R0:W-:Y:S01]  /*137e0*/  STL [R1+0x2e0], R7 ;  /* 0x0002e00701007387 */ /* 0x0001e20000100800 */
[----:B-1----:R-:W-:-:S03]  /*137f0*/  IADD3 R4, P5, PT, R2, R92, RZ ;  /* 0x0000005c02047210 */ /* 0x002fc60007fbe0ff */
[----:B------:R-:W-:Y:S04]  /*13800*/  STL [R1+0x2e8], R13 ;  /* 0x0002e80d01007387 */ /* 0x000fe80000100800 */
[----:B------:R2:W-:Y:S01]  /*13810*/  STL [R1+0x2f0], R4 ;  /* 0x0002f00401007387 */ /* 0x0005e20000100800 */
[----:B0-----:R-:W-:-:S03]  /*13820*/  IMAD.X R7, R29, 0x1, R91, P0 ;  /* 0x000000011d077824 */ /* 0x001fc600000e065b */
[----:B------:R-:W3:Y:S01]  /*13830*/  LDL.LU.64 R52, [R1+0x318] ;  /* 0x0003180001347983 */ /* 0x000ee20000300a00 */
[----:B------:R-:W-:-:S03]  /*13840*/  IMAD.X R10, R3, 0x1, R91, P5 ;  /* 0x00000001030a7824 */ /* 0x000fc600028e065b */
[----:B------:R-:W3:Y:S04]  /*13850*/  LDL.LU.64 R42, [R1+0x320] ;  /* 0x00032000012a7983 */ /* 0x000ee80000300a00 */
[----:B------:R-:W3:Y:S04]  /*13860*/  LDL.LU.64 R28, [R1+0x328] ;  /* 0x00032800011c7983 */ /* 0x000ee80000300a00 */
[----:B------:R-:W3:Y:S01]  /*13870*/  LDL.LU.64 R2, [R1+0x330] ;  /* 0x0003300001027983 */ /* 0x000ee20000300a00 */
[----:B------:R-:W-:Y:S01]  /*13880*/  IMAD.X R8, R9, 0x1, R91, P3 ;  /* 0x0000000109087824 */ /* 0x000fe200018e065b */
[----:B------:R-:W-:-:S02]  /*13890*/  IADD3.X R9, PT, PT, R11, R91, RZ, P4, !PT ;  /* 0x0000005b0b097210 */ /* 0x000fc400027fe4ff */
[-C--:B--2---:R-:W-:Y:S02]  /*138a0*/  IADD3 R4, P0, PT, R40, R92.reuse, RZ ;  /* 0x0000005c28047210 */ /* 0x084fe40007f1e0ff */
[----:B----4-:R-:W-:-:S03]  /*138b0*/  IADD3 R11, P3, PT, R16, R92, RZ ;  /* 0x0000005c100b7210 */ /* 0x010fc60007f7e0ff */
[----:B------:R0:W-:Y:S01]  /*138c0*/  STL [R1+0x2f8], R4 ;  /* 0x0002f80401007387 */ /* 0x0001e20000100800 */
[----:B------:R-:W-:-:S03]  /*138d0*/  IADD3 R13, P4, PT, R30, R92, RZ ;  /* 0x0000005c1e0d7210 */ /* 0x000fc60007f9e0ff */
[----:B------:R1:W-:Y:S01]  /*138e0*/  STL [R1+0x300], R11 ;  /* 0x0003000b01007387 */ /* 0x0003e20000100800 */
[----:B0-----:R-:W-:-:S03]  /*138f0*/  IADD3 R4, P5, PT, R18, R92, RZ ;  /* 0x0000005c12047210 */ /* 0x001fc60007fbe0ff */
[----:B------:R-:W-:Y:S04]  /*13900*/  STL [R1+0x308], R13 ;  /* 0x0003080d01007387 */ /* 0x000fe80000100800 */
[----:B------:R3:W-:Y:S01]  /*13910*/  STL [R1+0x310], R4 ;  /* 0x0003100401007387 */ /* 0x0007e20000100800 */
[----:B-1----:R-:W-:-:S03]  /*13920*/  IMAD.X R11, R41, 0x1, R91, P0 ;  /* 0x00000001290b7824 */ /* 0x002fc600000e065b */
[----:B------:R-:W2:Y:S01]  /*13930*/  LDL.LU.64 R62, [R1+0x338] ;  /* 0x00033800013e7983 */ /* 0x000ea20000300a00 */
[----:B------:R-:W-:-:S03]  /*13940*/  IMAD.X R16, R17, 0x1, R91, P3 ;  /* 0x0000000111107824 */ /* 0x000fc600018e065b */
[----:B------:R-:W4:Y:S01]  /*13950*/  LDL.LU.64 R54, [R1+0x340] ;  /* 0x0003400001367983 */ /* 0x000f220000300a00 */
[----:B------:R-:W-:-:S03]  /*13960*/  IMAD.X R17, R31, 0x1, R91, P4 ;  /* 0x000000011f117824 */ /* 0x000fc600020e065b */
[----:B------:R-:W4:Y:S04]  /*13970*/  LDL.LU.64 R40, [R1+0x348] ;  /* 0x0003480001287983 */ /* 0x000f280000300a00 */
[----:B------:R-:W4:Y:S01]  /*13980*/  LDL.LU.64 R30, [R1+0x350] ;  /* 0x00035000011e7983 */ /* 0x000f220000300a00 */
[----:B------:R-:W-:Y:S01]  /*13990*/  IMAD.X R18, R19, 0x1, R91, P5 ;  /* 0x0000000113127824 */ /* 0x000fe200028e065b */
[-C--:B---3--:R-:W-:Y:S02]  /*139a0*/  IADD3 R4, P0, PT, R52, R92.reuse, RZ ;  /* 0x0000005c34047210 */ /* 0x088fe40007f1e0ff */
[----:B------:R-:W-:-:S03]  /*139b0*/  IADD3 R15, P3, PT, R42, R92, RZ ;  /* 0x0000005c2a0f7210 */ /* 0x000fc60007f7e0ff */
[----:B------:R0:W-:Y:S01]  /*139c0*/  STL [R1+0x318], R4 ;  /* 0x0003180401007387 */ /* 0x0001e20000100800 */
[----:B------:R-:W-:-:S03]  /*139d0*/  IADD3 R13, P4, PT, R28, R92, RZ ;  /* 0x0000005c1c0d7210 */ /* 0x000fc60007f9e0ff */
[----:B------:R-:W-:Y:S01]  /*139e0*/  STL [R1+0x320], R15 ;  /* 0x0003200f01007387 */ /* 0x000fe20000100800 */
[----:B0-----:R-:W-:-:S03]  /*139f0*/  IADD3 R4, P5, PT, R2, R92, RZ ;  /* 0x0000005c02047210 */ /* 0x001fc60007fbe0ff */
[----:B------:R0:W-:Y:S04]  /*13a00*/  STL [R1+0x328], R13 ;  /* 0x0003280d01007387 */ /* 0x0001e80000100800 */
[----:B------:R1:W-:Y:S01]  /*13a10*/  STL [R1+0x330], R4 ;  /* 0x0003300401007387 */ /* 0x0003e20000100800 */
[--C-:B------:R-:W-:Y:S02]  /*13a20*/  IMAD.X R2, R3, 0x1, R91.reuse, P5 ;  /* 0x0000000103027824 */ /* 0x100fe400028e065b */
[--C-:B0-----:R-:W-:Y:S02]  /*13a30*/  IMAD.X R13, R43, 0x1, R91.reuse, P3 ;  /* 0x000000012b0d7824 */ /* 0x101fe400018e065b */
[----:B-1----:R-:W-:-:S03]  /*13a40*/  IMAD.X R4, R29, 0x1, R91, P4 ;  /* 0x000000011d047824 */ /* 0x002fc600020e065b */
[----:B------:R-:W-:Y:S01]  /*13a50*/  STL [R1+0x1c0], R13 ;  /* 0x0001c00d01007387 */ /* 0x000fe20000100800 */
[----:B------:R-:W-:-:S03]  /*13a60*/  IMAD.X R19, R53, 0x1, R91, P0 ;  /* 0x0000000135137824 */ /* 0x000fc600000e065b */
[----:B------:R-:W3:Y:S04]  /*13a70*/  LDL.LU.64 R52, [R1+0x358] ;  /* 0x0003580001347983 */ /* 0x000ee80000300a00 */
[----:B------:R-:W-:Y:S04]  /*13a80*/  STL [R1+0x1c4], R4 ;  /* 0x0001c40401007387 */ /* 0x000fe80000100800 */
[----:B------:R-:W3:Y:S04]  /*13a90*/  LDL.LU.64 R42, [R1+0x360] ;  /* 0x00036000012a7983 */ /* 0x000ee80000300a00 */
[----:B------:R0:W-:Y:S04]  /*13aa0*/  STL [R1+0x1c8], R2 ;  /* 0x0001c80201007387 */ /* 0x0001e80000100800 */
[----:B------:R-:W3:Y:S04]  /*13ab0*/  LDL.LU.64 R28, [R1+0x368] ;  /* 0x00036800011c7983 */ /* 0x000ee80000300a00 */
[----:B0-----:R-:W3:Y:S01]  /*13ac0*/  LDL.LU.64 R2, [R1+0x370] ;  /* 0x0003700001027983 */ /* 0x001ee20000300a00 */
[----:B--2---:R-:W-:-:S02]  /*13ad0*/  IADD3 R13, P0, PT, R62, R92, RZ ;  /* 0x0000005c3e0d7210 */ /* 0x004fc40007f1e0ff */
[----:B----4-:R-:W-:-:S03]  /*13ae0*/  IADD3 R4, P3, PT, R54, R92, RZ ;  /* 0x0000005c36047210 */ /* 0x010fc60007f7e0ff */
[----:B------:R0:W-:Y:S01]  /*13af0*/  STL [R1+0x338], R13 ;  /* 0x0003380d01007387 */ /* 0x0001e20000100800 */
[----:B------:R-:W-:-:S03]  /*13b00*/  IADD3 R15, P4, PT, R40, R92, RZ ;  /* 0x0000005c280f7210 */ /* 0x000fc60007f9e0ff */
[----:B------:R1:W-:Y:S01]  /*13b10*/  STL [R1+0x340], R4 ;  /* 0x0003400401007387 */ /* 0x0003e20000100800 */
[----:B0-----:R-:W-:-:S03]  /*13b20*/  IADD3 R13, P5, PT, R30, R92, RZ ;  /* 0x0000005c1e0d7210 */ /* 0x001fc60007fbe0ff */
[----:B------:R0:W-:Y:S01]  /*13b30*/  STL [R1+0x348], R15 ;  /* 0x0003480f01007387 */ /* 0x0001e20000100800 */
[----:B-1----:R-:W-:-:S03]  /*13b40*/  IMAD.X R4, R63, 0x1, R91, P0 ;  /* 0x000000013f047824 */ /* 0x002fc600000e065b */
[----:B------:R1:W-:Y:S01]  /*13b50*/  STL [R1+0x350], R13 ;  /* 0x0003500d01007387 */ /* 0x0003e20000100800 */
[----:B0-----:R-:W-:-:S03]  /*13b60*/  IMAD.X R15, R55, 0x1, R91, P3 ;  /* 0x00000001370f7824 */ /* 0x001fc600018e065b */
[----:B------:R0:W-:Y:S01]  /*13b70*/  STL [R1+0x1cc], R4 ;  /* 0x0001cc0401007387 */ /* 0x0001e20000100800 */
[----:B-1----:R-:W-:-:S03]  /*13b80*/  IMAD.X R13, R41, 0x1, R91, P4 ;  /* 0x00000001290d7824 */ /* 0x002fc600020e065b */
[----:B------:R-:W-:Y:S04]  /*13b90*/  STL [R1+0x1d0], R15 ;  /* 0x0001d00f01007387 */ /* 0x000fe80000100800 */
[----:B------:R-:W2:Y:S01]  /*13ba0*/  LDL.LU.64 R62, [R1+0x378] ;  /* 0x00037800013e7983 */ /* 0x000ea20000300a00 */
[----:B0-----:R-:W-:-:S03]  /*13bb0*/  IMAD.X R4, R31, 0x1, R91, P5 ;  /* 0x000000011f047824 */ /* 0x001fc600028e065b */
[----:B------:R-:W-:Y:S04]  /*13bc0*/  STL [R1+0x1d4], R13 ;  /* 0x0001d40d01007387 */ /* 0x000fe80000100800 */
[----:B------:R-:W4:Y:S04]  /*13bd0*/  LDL.LU.64 R54, [R1+0x380] ;  /* 0x0003800001367983 */ /* 0x000f280000300a00 */
[----:B------:R3:W-:Y:S04]  /*13be0*/  STL [R1+0x1d8], R4 ;  /* 0x0001d80401007387 */ /* 0x0007e80000100800 */
[----:B------:R-:W4:Y:S04]  /*13bf0*/  LDL.LU.64 R40, [R1+0x388] ;  /* 0x0003880001287983 */ /* 0x000f280000300a00 */
[----:B------:R-:W4:Y:S01]  /*13c00*/  LDL.LU.64 R30, [R1+0x390] ;  /* 0x00039000011e7983 */ /* 0x000f220000300a00 */
[----:B---3--:R-:W-:-:S05]  /*13c10*/  IADD3 R4, P0, PT, R52, R92, RZ ;  /* 0x0000005c34047210 */ /* 0x008fca0007f1e0ff */
[----:B------:R0:W-:Y:S01]  /*13c20*/  STL [R1+0x358], R4 ;  /* 0x0003580401007387 */ /* 0x0001e20000100800 */
[-C--:B------:R-:W-:Y:S02]  /*13c30*/  IADD3 R15, P3, PT, R42, R92.reuse, RZ ;  /* 0x0000005c2a0f7210 */ /* 0x080fe40007f7e0ff */
[----:B------:R-:W-:-:S03]  /*13c40*/  IADD3 R13, P4, PT, R28, R92, RZ ;  /* 0x0000005c1c0d7210 */ /* 0x000fc60007f9e0ff */
[----:B------:R1:W-:Y:S01]  /*13c50*/  STL [R1+0x360], R15 ;  /* 0x0003600f01007387 */ /* 0x0003e20000100800 */
[----:B0-----:R-:W-:-:S03]  /*13c60*/  IADD3 R4, P5, PT, R2, R92, RZ ;  /* 0x0000005c02047210 */ /* 0x001fc60007fbe0ff */
[----:B------:R0:W-:Y:S01]  /*13c70*/  STL [R1+0x368], R13 ;  /* 0x0003680d01007387 */ /* 0x0001e20000100800 */
[----:B-1----:R-:W-:-:S03]  /*13c80*/  IMAD.X R15, R53, 0x1, R91, P0 ;  /* 0x00000001350f7824 */ /* 0x002fc600000e065b */
[----:B------:R1:W-:Y:S01]  /*13c90*/  STL [R1+0x370], R4 ;  /* 0x0003700401007387 */ /* 0x0003e20000100800 */
[--C-:B------:R-:W-:Y:S02]  /*13ca0*/  IMAD.X R2, R3, 0x1, R91.reuse, P5 ;  /* 0x0000000103027824 */ /* 0x100fe400028e065b */
[--C-:B0-----:R-:W-:Y:S01]  /*13cb0*/  IMAD.X R13, R43, 0x1, R91.reuse, P3 ;  /* 0x000000012b0d7824 */ /* 0x101fe200018e065b */
[----:B------:R-:W-:Y:S01]  /*13cc0*/  STL [R1+0x1dc], R15 ;  /* 0x0001dc0f01007387 */ /* 0x000fe20000100800 */
[----:B-1----:R-:W-:-:S03]  /*13cd0*/  IMAD.X R4, R29, 0x1, R91, P4 ;  /* 0x000000011d047824 */ /* 0x002fc600020e065b */
[----:B------:R-:W-:Y:S04]  /*13ce0*/  STL [R1+0x1e0], R13 ;  /* 0x0001e00d01007387 */ /* 0x000fe80000100800 */
[----:B------:R-:W3:Y:S04]  /*13cf0*/  LDL.LU.64 R52, [R1+0x398] ;  /* 0x0003980001347983 */ /* 0x000ee80000300a00 */
[----:B------:R-:W-:Y:S04]  /*13d00*/  STL [R1+0x1e4], R4 ;  /* 0x0001e40401007387 */ /* 0x000fe80000100800 */
[----:B------:R-:W3:Y:S04]  /*13d10*/  LDL.LU.64 R42, [R1+0x3a0] ;  /* 0x0003a000012a7983 */ /* 0x000ee80000300a00 */
[----:B------:R0:W-:Y:S04]  /*13d20*/  STL [R1+0x1e8], R2 ;  /* 0x0001e80201007387 */ /* 0x0001e80000100800 */
[----:B------:R-:W3:Y:S04]  /*13d30*/  LDL.LU.64 R28, [R1+0x3a8] ;  /* 0x0003a800011c7983 */ /* 0x000ee80000300a00 */
[----:B0-----:R-:W3:Y:S01]  /*13d40*/  LDL.LU.64 R2, [R1+0x3b0] ;  /* 0x0003b00001027983 */ /* 0x001ee20000300a00 */
[----:B--2---:R-:W-:-:S05]  /*13d50*/  IADD3 R13, P0, PT, R62, R92, RZ ;  /* 0x0000005c3e0d7210 */ /* 0x004fca0007f1e0ff */
[----:B------:R0:W-:Y:S01]  /*13d60*/  STL [R1+0x378], R13 ;  /* 0x0003780d01007387 */ /* 0x0001e20000100800 */
[----:B----4-:R-:W-:-:S05]  /*13d70*/  IADD3 R4, P3, PT, R54, R92, RZ ;  /* 0x0000005c36047210 */ /* 0x010fca0007f7e0ff */
[----:B------:R1:W-:Y:S01]  /*13d80*/  STL [R1+0x380], R4 ;  /* 0x0003800401007387 */ /* 0x0003e20000100800 */
[-C--:B------:R-:W-:Y:S02]  /*13d90*/  IADD3 R15, P4, PT, R40, R92.reuse, RZ ;  /* 0x0000005c280f7210 */ /* 0x080fe40007f9e0ff */
        /* <DEDUP_REMOVED lines=62> */
[----:B-1----:R-:W-:-:S03]  /*14180*/  IADD3.X R15, PT, PT, R53, R91, RZ, P0, !PT ;  /* 0x0000005b350f7210 */ /* 0x002fc600007fe4ff */
        /* <DEDUP_REMOVED lines=143> */
[----:B-1----:R-:W-:-:S03]  /*14a80*/  IADD3.X R13, PT, PT, R41, R91, RZ, P4, !PT ;  /* 0x0000005b290d7210 */ /* 0x002fc600027fe4ff */
        /* <DEDUP_REMOVED lines=155> */
[----:B-1----:R-:W-:-:S03]  /*15440*/  IADD3.X R4, PT, PT, R63, R91, RZ, P0, !PT ;  /* 0x0000005b3f047210 */ /* 0x002fc600007fe4ff */
        /* <DEDUP_REMOVED lines=47> */
[----:B------:R3:W-:Y:S04]  /*15740*/  STL [R1+0x608], R13 ;  /* 0x0006080d01007387 */ /* 0x0007e80000100800 */
[----:B------:R-:W4:Y:S04]  /*15750*/  LDL.LU.64 R30, [R1+0x640] ;  /* 0x00064000011e7983 */ /* 0x000f280000300a00 */
[----:B------:R0:W-:Y:S04]  /*15760*/  STL [R1+0x610], R4 ;  /* 0x0006100401007387 */ /* 0x0001e80000100800 */
[----:B------:R-:W4:Y:S04]  /*15770*/  LDL.LU.64 R62, [R1+0x648] ;  /* 0x00064800013e7983 */ /* 0x000f280000300a00 */
[----:B------:R-:W4:Y:S01]  /*15780*/  LDL.LU.64 R54, [R1+0x650] ;  /* 0x0006500001367983 */ /* 0x000f220000300a00 */
[----:B---3--:R-:W-:-:S05]  /*15790*/  IADD3 R13, P0, PT, R52, R92, RZ ;  /* 0x0000005c340d7210 */ /* 0x008fca0007f1e0ff */
[----:B------:R1:W-:Y:S01]  /*157a0*/  STL [R1+0xcbc], R13 ;  /* 0x000cbc0d01007387 */ /* 0x0003e20000100800 */
[----:B0-----:R-:W-:-:S05]  /*157b0*/  IADD3 R4, P3, PT, R42, R92, RZ ;  /* 0x0000005c2a047210 */ /* 0x001fca0007f7e0ff */
[----:B------:R0:W-:Y:S01]  /*157c0*/  STL [R1+0xcc0], R4 ;  /* 0x000cc00401007387 */ /* 0x0001e20000100800 */
[-C--:B------:R-:W-:Y:S02]  /*157d0*/  IADD3 R15, P4, PT, R28, R92.reuse, RZ ;  /* 0x0000005c1c0f7210 */ /* 0x080fe40007f9e0ff */
[----:B-1----:R-:W-:Y:S01]  /*157e0*/  IADD3 R13, P5, PT, R2, R92, RZ ;  /* 0x0000005c020d7210 */ /* 0x002fe20007fbe0ff */
[--C-:B0-----:R-:W-:Y:S02]  /*157f0*/  IMAD.X R4, R53, 0x1, R91.reuse, P0 ;  /* 0x0000000135047824 */ /* 0x101fe400000e065b */
[----:B------:R0:W-:Y:S04]  /*15800*/  STL [R1+0xcc4], R15 ;  /* 0x000cc40f01007387 */ /* 0x0001e80000100800 */
[----:B------:R1:W-:Y:S01]  /*15810*/  STL [R1+0xcc8], R13 ;  /* 0x000cc80d01007387 */ /* 0x0003e20000100800 */
[----:B0-----:R-:W-:-:S03]  /*15820*/  IMAD.X R15, R43, 0x1, R91, P3 ;  /* 0x000000012b0f7824 */ /* 0x001fc600018e065b */
[----:B------:R0:W-:Y:S01]  /*15830*/  STL [R1+0x618], R4 ;  /* 0x0006180401007387 */ /* 0x0001e20000100800 */
[----:B-1----:R-:W-:-:S03]  /*15840*/  IMAD.X R13, R29, 0x1, R91, P4 ;  /* 0x000000011d0d7824 */ /* 0x002fc600020e065b */
[----:B------:R2:W-:Y:S04]  /*15850*/  STL [R1+0x620], R15 ;  /* 0x0006200f01007387 */ /* 0x0005e80000100800 */
[----:B------:R-:W3:Y:S01]  /*15860*/  LDL.LU.64 R28, [R1+0x658] ;  /* 0x00065800011c7983 */ /* 0x000ee20000300a00 */
[----:B0-----:R-:W-:-:S03]  /*15870*/  IMAD.X R4, R3, 0x1, R91, P5 ;  /* 0x0000000103047824 */ /* 0x001fc600028e065b */
[----:B------:R4:W-:Y:S04]  /*15880*/  STL [R1+0x628], R13 ;  /* 0x0006280d01007387 */ /* 0x0009e80000100800 */
[----:B------:R-:W3:Y:S04]  /*15890*/  LDL.LU.64 R2, [R1+0x660] ;  /* 0x0006600001027983 */ /* 0x000ee80000300a00 */
[----:B------:R0:W-:Y:S04]  /*158a0*/  STL [R1+0x630], R4 ;  /* 0x0006300401007387 */ /* 0x0001e80000100800 */
[----:B------:R-:W3:Y:S04]  /*158b0*/  LDL.LU.64 R52, [R1+0x668] ;  /* 0x0006680001347983 */ /* 0x000ee80000300a00 */
[----:B------:R-:W3:Y:S01]  /*158c0*/  LDL.LU.64 R42, [R1+0x670] ;  /* 0x00067000012a7983 */ /* 0x000ee20000300a00 */
[----:B--2---:R-:W-:-:S05]  /*158d0*/  IADD3 R15, P0, PT, R40, R92, RZ ;  /* 0x0000005c280f7210 */ /* 0x004fca0007f1e0ff */
[----:B------:R1:W-:Y:S01]  /*158e0*/  STL [R1+0xccc], R15 ;  /* 0x000ccc0f01007387 */ /* 0x0003e20000100800 */
[----:B----4-:R-:W-:-:S05]  /*158f0*/  IADD3 R13, P3, PT, R30, R92, RZ ;  /* 0x0000005c1e0d7210 */ /* 0x010fca0007f7e0ff */
[----:B------:R2:W-:Y:S01]  /*15900*/  STL [R1+0xcd0], R13 ;  /* 0x000cd00d01007387 */ /* 0x0005e20000100800 */
[-C--:B0-----:R-:W-:Y:S02]  /*15910*/  IADD3 R4, P4, PT, R62, R92.reuse, RZ ;  /* 0x0000005c3e047210 */ /* 0x081fe40007f9e0ff */
[----:B-1----:R-:W-:-:S03]  /*15920*/  IADD3 R15, P5, PT, R54, R92, RZ ;  /* 0x0000005c360f7210 */ /* 0x002fc60007fbe0ff */
[----:B------:R0:W-:Y:S01]  /*15930*/  STL [R1+0xcd4], R4 ;  /* 0x000cd40401007387 */ /* 0x0001e20000100800 */
[----:B--2---:R-:W-:-:S03]  /*15940*/  IMAD.X R13, R41, 0x1, R91, P0 ;  /* 0x00000001290d7824 */ /* 0x004fc600000e065b */
        /* <DEDUP_REMOVED lines=8> */
[----:B0-----:R-:W-:-:S02]  /*159d0*/  IMAD.X R13, R63, 0x1, R91, P4 ;  /* 0x000000013f0d7824 */ /* 0x001fc400020e065b */
[----:B-1----:R-:W-:Y:S01]  /*159e0*/  IMAD.X R4, R55, 0x1, R91, P5 ;  /* 0x0000000137047824 */ /* 0x002fe200028e065b */
[----:B------:R0:W5:Y:S04]  /*159f0*/  LDL.LU R62, [R1+0xfe4] ;  /* 0x000fe400013e7983 */ /* 0x0001680000300800 */
[----:B------:R0:W5:Y:S04]  /*15a00*/  LDL.LU R54, [R1+0xfe0] ;  /* 0x000fe00001367983 */ /* 0x0001680000300800 */
[----:B------:R1:W-:Y:S04]  /*15a10*/  STL [R1+0x648], R13 ;  /* 0x0006480d01007387 */ /* 0x0003e80000100800 */
[----:B------:R0:W-:Y:S01]  /*15a20*/  STL [R1+0x650], R4 ;  /* 0x0006500401007387 */ /* 0x0001e20000100800 */
[----:B---3--:R-:W-:-:S05]  /*15a30*/  IADD3 R15, P0, PT, R28, R92, RZ ;  /* 0x0000005c1c0f7210 */ /* 0x008fca0007f1e0ff */
[----:B------:R3:W-:Y:S01]  /*15a40*/  STL [R1+0xcdc], R15 ;  /* 0x000cdc0f01007387 */ /* 0x0007e20000100800 */
[----:B-1----:R-:W-:-:S05]  /*15a50*/  IADD3 R13, P3, PT, R2, R92, RZ ;  /* 0x0000005c020d7210 */ /* 0x002fca0007f7e0ff */
[----:B------:R1:W-:Y:S01]  /*15a60*/  STL [R1+0xce0], R13 ;  /* 0x000ce00d01007387 */ /* 0x0003e20000100800 */
[-C--:B0-----:R-:W-:Y:S02]  /*15a70*/  IADD3 R4, P4, PT, R52, R92.reuse, RZ ;  /* 0x0000005c34047210 */ /* 0x081fe40007f9e0ff */
[----:B---3--:R-:W-:-:S03]  /*15a80*/  IADD3 R15, P5, PT, R42, R92, RZ ;  /* 0x0000005c2a0f7210 */ /* 0x008fc60007fbe0ff */
[----:B------:R0:W-:Y:S01]  /*15a90*/  STL [R1+0xce4], R4 ;  /* 0x000ce40401007387 */ /* 0x0001e20000100800 */
[----:B-1----:R-:W-:-:S03]  /*15aa0*/  IMAD.X R13, R29, 0x1, R91, P0 ;  /* 0x000000011d0d7824 */ /* 0x002fc600000e065b */
[----:B------:R1:W-:Y:S04]  /*15ab0*/  STL [R1+0xce8], R15 ;  /* 0x000ce80f01007387 */ /* 0x0003e80000100800 */
[----:B------:R-:W3:Y:S01]  /*15ac0*/  LDL.LU.64 R28, [R1+0x698] ;  /* 0x00069800011c7983 */ /* 0x000ee20000300a00 */
[----:B0-----:R-:W-:-:S03]  /*15ad0*/  IMAD.X R4, R3, 0x1, R91, P3 ;  /* 0x0000000103047824 */ /* 0x001fc600018e065b */
[----:B------:R-:W-:Y:S04]  /*15ae0*/  STL [R1+0x658], R13 ;  /* 0x0006580d01007387 */ /* 0x000fe80000100800 */
[----:B------:R-:W3:Y:S04]  /*15af0*/  LDL.LU.64 R2, [R1+0x6a0] ;  /* 0x0006a00001027983 */ /* 0x000ee80000300a00 */
[----:B------:R0:W-:Y:S01]  /*15b00*/  STL [R1+0x660], R4 ;  /* 0x0006600401007387 */ /* 0x0001e20000100800 */
[----:B-1----:R-:W-:-:S03]  /*15b10*/  IMAD.X R15, R43, 0x1, R91, P5 ;  /* 0x000000012b0f7824 */ /* 0x002fc600028e065b */
[----:B------:R1:W5:Y:S04]  /*15b20*/  LDL.LU R52, [R1+0xfdc] ;  /* 0x000fdc0001347983 */ /* 0x0003680000300800 */
[----:B------:R1:W5:Y:S01]  /*15b30*/  LDL.LU R42, [R1+0xfd8] ;  /* 0x000fd800012a7983 */ /* 0x0003620000300800 */
[----:B0-----:R-:W-:-:S05]  /*15b40*/  IMAD.X R4, R53, 0x1, R91, P4 ;  /* 0x0000000135047824 */ /* 0x001fca00020e065b */
[----:B------:R2:W-:Y:S04]  /*15b50*/  STL [R1+0x668], R4 ;  /* 0x0006680401007387 */ /* 0x0005e80000100800 */
[----:B------:R0:W-:Y:S01]  /*15b60*/  STL [R1+0x670], R15 ;  /* 0x0006700f01007387 */ /* 0x0001e20000100800 */
[----:B--2---:R-:W-:-:S05]  /*15b70*/  IADD3 R4, P0, PT, R40, R92, RZ ;  /* 0x0000005c28047210 */ /* 0x004fca0007f1e0ff */
[----:B------:R2:W-:Y:S01]  /*15b80*/  STL [R1+0xcec], R4 ;  /* 0x000cec0401007387 */ /* 0x0005e20000100800 */
[----:B----4-:R-:W-:-:S05]  /*15b90*/  IADD3 R13, P3, PT, R30, R92, RZ ;  /* 0x0000005c1e0d7210 */ /* 0x010fca0007f7e0ff */
[----:B------:R4:W-:Y:S01]  /*15ba0*/  STL [R1+0xcf0], R13 ;  /* 0x000cf00d01007387 */ /* 0x0009e20000100800 */
[-C--:B0-----:R-:W-:Y:S02]  /*15bb0*/  IADD3 R15, P4, PT, R86, R92.reuse, RZ ;  /* 0x0000005c560f7210 */ /* 0x081fe40007f9e0ff */
[----:B--2---:R-:W-:-:S03]  /*15bc0*/  IADD3 R4, P5, PT, R88, R92, RZ ;  /* 0x0000005c58047210 */ /* 0x004fc60007fbe0ff */
[----:B------:R0:W-:Y:S01]  /*15bd0*/  STL [R1+0xcf4], R15 ;  /* 0x000cf40f01007387 */ /* 0x0001e20000100800 */
[----:B----4-:R-:W-:-:S03]  /*15be0*/  IMAD.X R13, R41, 0x1, R91, P0 ;  /* 0x00000001290d7824 */ /* 0x010fc600000e065b */
[----:B------:R1:W5:Y:S04]  /*15bf0*/  LDL.LU R40, [R1+0xfd4] ;  /* 0x000fd40001287983 */ /* 0x0003680000300800 */
[----:B------:R2:W-:Y:S04]  /*15c00*/  STL [R1+0xcf8], R4 ;  /* 0x000cf80401007387 */ /* 0x0005e80000100800 */
[----:B0-----:R-:W4:Y:S04]  /*15c10*/  LDL.LU R15, [R1+0x9e8] ;  /* 0x0009e800010f7983 */ /* 0x001f280000300800 */
[----:B------:R0:W-:Y:S01]  /*15c20*/  STL [R1+0x678], R13 ;  /* 0x0006780d01007387 */ /* 0x0001e20000100800 */
[----:B--2---:R-:W-:-:S03]  /*15c30*/  IMAD.X R4, R31, 0x1, R91, P3 ;  /* 0x000000011f047824 */ /* 0x004fc600018e065b */
[----:B------:R1:W5:Y:S04]  /*15c40*/  LDL.LU R30, [R1+0xfd0] ;  /* 0x000fd000011e7983 */ /* 0x0003680000300800 */
[----:B------:R-:W2:Y:S04]  /*15c50*/  LDL.LU R23, [R1+0xbd0] ;  /* 0x000bd00001177983 */ /* 0x000ea80000300800 */
[----:B------:R-:W2:Y:S01]  /*15c60*/  LDL.LU R21, [R1+0xbcc] ;  /* 0x000bcc0001157983 */ /* 0x000ea20000300800 */
[----:B------:R-:W-:-:S03]  /*15c70*/  IMAD.X R25, R89, 0x1, R91, P5 ;  /* 0x0000000159197824 */ /* 0x000fc600028e065b */
[----:B------:R1:W-:Y:S04]  /*15c80*/  STL [R1+0x680], R4 ;  /* 0x0006800401007387 */ /* 0x0003e80000100800 */
[----:B0-----:R-:W2:Y:S01]  /*15c90*/  LDL.LU R13, [R1+0xbc8] ;  /* 0x000bc800010d7983 */ /* 0x001ea20000300800 */
[----:B-1----:R-:W-:-:S03]  /*15ca0*/  IMAD.X R4, R87, 0x1, R91, P4 ;  /* 0x0000000157047824 */ /* 0x002fc600020e065b */
[----:B------:R-:W2:Y:S04]  /*15cb0*/  LDL.LU.64 R86, [R1+0xfc8] ;  /* 0x000fc80001567983 */ /* 0x000ea80000300a00 */
[----:B------:R-:W4:Y:S04]  /*15cc0*/  LDL.LU.64 R88, [R1+0xfc0] ;  /* 0x000fc00001587983 */ /* 0x000f280000300a00 */
[----:B------:R3:W-:Y:S04]  /*15cd0*/  STL [R1+0x688], R4 ;  /* 0x0006880401007387 */ /* 0x0007e80000100800 */
[----:B------:R2:W-:Y:S01]  /*15ce0*/  STL [R1+0x690], R25 ;  /* 0x0006901901007387 */ /* 0x0005e20000100800 */
[----:B---3--:R-:W-:-:S05]  /*15cf0*/  IADD3 R4, P0, PT, R28, R92, RZ ;  /* 0x0000005c1c047210 */ /* 0x008fca0007f1e0ff */
[----:B------:R4:W-:Y:S01]  /*15d00*/  STL [R1+0x698], R4 ;  /* 0x0006980401007387 */ /* 0x0009e20000100800 */
[----:B------:R-:W-:-:S05]  /*15d10*/  IADD3 R27, P3, PT, R2, R92, RZ ;  /* 0x0000005c021b7210 */ /* 0x000fca0007f7e0ff */
[----:B------:R-:W-:Y:S01]  /*15d20*/  STL [R1+0x6a0], R27 ;  /* 0x0006a01b01007387 */ /* 0x000fe20000100800 */
[-C--:B--2---:R-:W-:Y:S02]  /*15d30*/  IADD3 R25, P4, PT, R86, R92.reuse, RZ ;  /* 0x0000005c56197210 */ /* 0x084fe40007f9e0ff */
[----:B----4-:R-:W-:-:S03]  /*15d40*/  IADD3 R4, P5, PT, R88, R92, RZ ;  /* 0x0000005c58047210 */ /* 0x010fc60007fbe0ff */
[----:B------:R-:W-:Y:S01]  /*15d50*/  STL [R1+0xcfc], R25 ;  /* 0x000cfc1901007387 */ /* 0x000fe20000100800 */
[--C-:B------:R-:W-:Y:S01]  /*15d60*/  IMAD.X R86, R29, 0x1, R91.reuse, P0 ;  /* 0x000000011d567824 */ /* 0x100fe200000e065b */
[-C--:B------:R-:W-:Y:S01]  /*15d70*/  IADD3 R15, P0, PT, R15, R90.reuse, RZ ;  /* 0x0000005a0f0f7210 */ /* 0x080fe20007f1e0ff */
[----:B------:R-:W-:Y:S01]  /*15d80*/  IMAD.X R88, R3, 0x1, R91, P3 ;  /* 0x0000000103587824 */ /* 0x000fe200018e065b */
[----:B------:R0:W5:Y:S04]  /*15d90*/  LDL.LU R28, [R1+0xfb8] ;  /* 0x000fb800011c7983 */ /* 0x0001680000300800 */
[----:B------:R1:W-:Y:S01]  /*15da0*/  STL [R1+0xd00], R4 ;  /* 0x000d000401007387 */ /* 0x0003e20000100800 */
[----:B------:R-:W-:-:S03]  /*15db0*/  IADD3 R23, P3, PT, R23, R90, RZ ;  /* 0x0000005a17177210 */ /* 0x000fc60007f7e0ff */
[----:B------:R-:W2:Y:S01]  /*15dc0*/  LDL.LU.64 R2, [R1+0xfb0] ;  /* 0x000fb00001027983 */ /* 0x000ea20000300a00 */
[----:B------:R-:W-:-:S03]  /*15dd0*/  IADD3.X R87, PT, PT, R87, R91, RZ, P4, !PT ;  /* 0x0000005b57577210 */ /* 0x000fc600027fe4ff */
[----:B-1----:R-:W3:Y:S01]  /*15de0*/  LDL.LU R4, [R1+0xbc4] ;  /* 0x000bc40001047983 */ /* 0x002ee20000300800 */
[-C--:B------:R-:W-:Y:S01]  /*15df0*/  IADD3 R21, P4, PT, R21, R90.reuse, RZ ;  /* 0x0000005a15157210 */ /* 0x080fe20007f9e0ff */
[----:B------:R-:W-:Y:S02]  /*15e00*/  IMAD.X R89, R89, 0x1, R91, P5 ;  /* 0x0000000159597824 */ /* 0x000fe400028e065b */
[----:B------:R1:W-:Y:S01]  /*15e10*/  STL [R1+0x9e8], R15 ;  /* 0x0009e80f01007387 */ /* 0x0003e20000100800 */
[----:B------:R-:W-:-:S03]  /*15e20*/  IADD3 R13, P5, PT, R13, R90, RZ ;  /* 0x0000005a0d0d7210 */ /* 0x000fc60007fbe0ff */
[----:B-1----:R-:W2:Y:S04]  /*15e30*/  LDL.LU R15, [R1+0x9d4] ;  /* 0x0009d400010f7983 */ /* 0x002ea80000300800 */
[----:B------:R-:W4:Y:S04]  /*15e40*/  LDL.LU R71, [R1+0xbc0] ;  /* 0x000bc00001477983 */ /* 0x000f280000300800 */
[----:B------:R-:W-:Y:S04]  /*15e50*/  STL [R1+0xbd0], R23 ;  /* 0x000bd01701007387 */ /* 0x000fe80000100800 */
[----:B------:R-:W4:Y:S04]  /*15e60*/  LDL.LU R69, [R1+0x9e4] ;  /* 0x0009e40001457983 */ /* 0x000f280000300800 */
[----:B------:R-:W-:Y:S04]  /*15e70*/  STL [R1+0xbcc], R21 ;  /* 0x000bcc1501007387 */ /* 0x000fe80000100800 */
[----:B------:R-:W4:Y:S04]  /*15e80*/  LDL.LU R67, [R1+0xbb8] ;  /* 0x000bb80001437983 */ /* 0x000f280000300800 */
[----:B------:R1:W-:Y:S04]  /*15e90*/  STL [R1+0xbc8], R13 ;  /* 0x000bc80d01007387 */ /* 0x0003e80000100800 */
        /* <DEDUP_REMOVED lines=19> */
[----:B-1----:R-:W4:Y:S04]  /*15fd0*/  LDL.LU R13, [R1+0xb68] ;  /* 0x000b6800010d7983 */ /* 0x002f280000300800 */
[----:B------:R-:W4:Y:S04]  /*15fe0*/  LDL.LU R27, [R1+0xb84] ;  /* 0x000b8400011b7983 */ /* 0x000f280000300800 */
[----:B------:R-:W4:Y:S01]  /*15ff0*/  LDL.LU R25, [R1+0xb60] ;  /* 0x000b600001197983 */ /* 0x000f220000300800 */
[----:B---3--:R-:W-:-:S05]  /*16000*/  IADD3 R4, P6, PT, R4, R90, RZ ;  /* 0x0000005a04047210 */ /* 0x008fca0007fde0ff */
[----:B------:R1:W-:Y:S04]  /*16010*/  STL [R1+0xbc4], R4 ;  /* 0x000bc40401007387 */ /* 0x0003e80000100800 */
[----:B-1----:R-:W3:Y:S01]  /*16020*/  LDL.LU R4, [R1+0xb7c] ;  /* 0x000b7c0001047983 */ /* 0x002ee20000300800 */
[--C-:B--2---:R-:W-:Y:S01]  /*16030*/  IMAD.X R15, R15, 0x1, R3.reuse, P0 ;  /* 0x000000010f0f7824 */ /* 0x104fe200000e0603 */
[----:B----4-:R-:W-:Y:S02]  /*16040*/  IADD3 R71, P0, PT, R71, R90, RZ ;  /* 0x0000005a47477210 */ /* 0x010fe40007f1e0ff */
[----:B------:R-:W2:Y:S04]  /*16050*/  LDL.LU R23, [R1+0xb58] ;  /* 0x000b580001177983 */ /* 0x000ea80000300800 */
[----:B------:R-:W4:Y:S01]  /*16060*/  LDL.LU R21, [R1+0xb74] ;  /* 0x000b740001157983 */ /* 0x000f220000300800 */
[----:B------:R-:W-:-:S03]  /*16070*/  IMAD.X R69, R69, 0x1, R3, P3 ;  /* 0x0000000145457824 */ /* 0x000fc600018e0603 */
[----:B------:R1:W-:Y:S01]  /*16080*/  STL [R1+0x9d4], R15 ;  /* 0x0009d40f01007387 */ /* 0x0003e20000100800 */
[----:B------:R-:W-:-:S03]  /*16090*/  IADD3 R67, P3, PT, R67, R90, RZ ;  /* 0x0000005a43437210 */ /* 0x000fc60007f7e0ff */
[----:B-1----:R-:W4:Y:S01]  /*160a0*/  LDL.LU R15, [R1+0xb50] ;  /* 0x000b5000010f7983 */ /* 0x002f220000300800 */
[----:B------:R-:W-:-:S03]  /*160b0*/  IMAD.X R65, R65, 0x1, R3, P4 ;  /* 0x0000000141417824 */ /* 0x000fc600020e0603 */
[----:B------:R-:W-:Y:S01]  /*160c0*/  STL [R1+0xbc0], R71 ;  /* 0x000bc04701007387 */ /* 0x000fe20000100800 */
[----:B------:R-:W-:-:S03]  /*160d0*/  IADD3 R63, P4, PT, R63, R90, RZ ;  /* 0x0000005a3f3f7210 */ /* 0x000fc60007f9e0ff */
[----:B------:R-:W-:Y:S01]  /*160e0*/  STL [R1+0x9e4], R69 ;  /* 0x0009e44501007387 */ /* 0x000fe20000100800 */
        /* <DEDUP_REMOVED lines=35> */
[----:B------:R-:W-:Y:S04]  /*16320*/  STL [R1+0xb94], R33 ;  /* 0x000b942101007387 */ /* 0x000fe80000100800 */
[----:B------:R1:W-:Y:S04]  /*16330*/  STL [R1+0xb68], R13 ;  /* 0x000b680d01007387 */ /* 0x0003e80000100800 */
[----:B------:R-:W-:Y:S04]  /*16340*/  STL [R1+0xb70], R31 ;  /* 0x000b701f01007387 */ /* 0x000fe80000100800 */
[----:B-1----:R-:W4:Y:S01]  /*16350*/  LDL.LU R13, [R1+0xb6c] ;  /* 0x000b6c00010d7983 */ /* 0x002f220000300800 */
[----:B------:R-:W-:Y:S01]  /*16360*/  IMAD.X R27, R27, 0x1, R3, P4 ;  /* 0x000000011b1b7824 */ /* 0x000fe200020e0603 */
[----:B------:R-:W-:-:S02]  /*16370*/  IADD3 R25, P4, PT, R25, R90, RZ ;  /* 0x0000005a19197210 */ /* 0x000fc40007f9e0ff */
[----:B------:R-:W-:Y:S01]  /*16380*/  STL [R1+0xb8c], R29 ;  /* 0x000b8c1d01007387 */ /* 0x000fe20000100800 */
[----:B---3--:R-:W-:Y:S01]  /*16390*/  IMAD.X R4, R4, 0x1, R3, P5 ;  /* 0x0000000104047824 */ /* 0x008fe200028e0603 */
[----:B--2---:R-:W-:-:S04]  /*163a0*/  IADD3 R23, P5, PT, R23, R90, RZ ;  /* 0x0000005a17177210 */ /* 0x004fc80007fbe0ff */
[----:B------:R1:W-:Y:S01]  /*163b0*/  STL [R1+0xb7c], R4 ;  /* 0x000b7c0401007387 */ /* 0x0003e20000100800 */
[----:B----4-:R-:W-:-:S03]  /*163c0*/  IMAD.X R21, R21, 0x1, R3, P6 ;  /* 0x0000000115157824 */ /* 0x010fc600030e0603 */
[----:B------:R-:W-:Y:S04]  /*163d0*/  STL [R1+0xb84], R27 ;  /* 0x000b841b01007387 */ /* 0x000fe80000100800 */
[----:B-1----:R-:W2:Y:S04]  /*163e0*/  LDL.LU R4, [R1+0xb48] ;  /* 0x000b480001047983 */ /* 0x002ea80000300800 */
[----:B------:R-:W-:Y:S01]  /*163f0*/  STL [R1+0xb60], R25 ;  /* 0x000b601901007387 */ /* 0x000fe20000100800 */
[----:B------:R-:W-:-:S03]  /*16400*/  IADD3 R15, P6, PT, R15, R90, RZ ;  /* 0x0000005a0f0f7210 */ /* 0x000fc60007fde0ff */
[----:B------:R-:W3:Y:S04]  /*16410*/  LDL.LU R71, [R1+0xb64] ;  /* 0x000b640001477983 */ /* 0x000ee80000300800 */
        /* <DEDUP_REMOVED lines=23> */
[----:B------:R-:W-:-:S03]  /*16590*/  IMAD.X R13, R13, 0x1, R3, P0 ;  /* 0x000000010d0d7824 */ /* 0x000fc600000e0603 */
[----:B------:R-:W4:Y:S04]  /*165a0*/  LDL.LU R29, [R1+0xaf0] ;  /* 0x000af000011d7983 */ /* 0x000f280000300800 */
[----:B-1----:R-:W4:Y:S04]  /*165b0*/  LDL.LU R15, [R1+0xb0c] ;  /* 0x000b0c00010f7983 */ /* 0x002f280000300800 */
[----:B------:R-:W4:Y:S04]  /*165c0*/  LDL.LU R27, [R1+0xae8] ;  /* 0x000ae800011b7983 */ /* 0x000f280000300800 */
[----:B------:R-:W4:Y:S04]  /*165d0*/  LDL.LU R25, [R1+0xb04] ;  /* 0x000b040001197983 */ /* 0x000f280000300800 */
[----:B------:R1:W-:Y:S04]  /*165e0*/  STL [R1+0xb6c], R13 ;  /* 0x000b6c0d01007387 */ /* 0x0003e80000100800 */
[----:B-1----:R-:W4:Y:S04]  /*165f0*/  LDL.LU R13, [R1+0xae0] ;  /* 0x000ae000010d7983 */ /* 0x002f280000300800 */
[----:B------:R-:W4:Y:S04]  /*16600*/  LDL.LU R23, [R1+0xafc] ;  /* 0x000afc0001177983 */ /* 0x000f280000300800 */
[----:B------:R-:W4:Y:S01]  /*16610*/  LDL.LU R21, [R1+0xad8] ;  /* 0x000ad80001157983 */ /* 0x000f220000300800 */
[----:B--2---:R-:W-:-:S05]  /*16620*/  IADD3 R4, P0, PT, R4, R90, RZ ;  /* 0x0000005a04047210 */ /* 0x004fca0007f1e0ff */
[----:B------:R1:W-:Y:S01]  /*16630*/  STL [R1+0xb48], R4 ;  /* 0x000b480401007387 */ /* 0x0003e20000100800 */
[----:B---3--:R-:W-:-:S03]  /*16640*/  IMAD.X R71, R71, 0x1, R3, P3 ;  /* 0x0000000147477824 */ /* 0x008fc600018e0603 */
[----:B-1----:R-:W2:Y:S01]  /*16650*/  LDL.LU R4, [R1+0xaf4] ;  /* 0x000af40001047983 */ /* 0x002ea20000300800 */
[----:B----4-:R-:W-:-:S03]  /*16660*/  IADD3 R69, P3, PT, R69, R90, RZ ;  /* 0x0000005a45457210 */ /* 0x010fc60007f7e0ff */
        /* <DEDUP_REMOVED lines=39> */
[-C--:B------:R-:W-:Y:S01]  /*168e0*/  IADD3 R29, P3, PT, R29, R90.reuse, RZ ;  /* 0x0000005a1d1d7210 */ /* 0x080fe20007f7e0ff */
[----:B------:R-:W-:Y:S01]  /*168f0*/  IMAD.X R15, R15, 0x1, R3, P4 ;  /* 0x000000010f0f7824 */ /* 0x000fe200020e0603 */
[----:B------:R-:W-:-:S04]  /*16900*/  IADD3 R27, P4, PT, R27, R90, RZ ;  /* 0x0000005a1b1b7210 */ /* 0x000fc80007f9e0ff */
[----:B------:R1:W-:Y:S01]  /*16910*/  STL [R1+0xb0c], R15 ;  /* 0x000b0c0f01007387 */ /* 0x0003e20000100800 */
[----:B------:R-:W-:-:S03]  /*16920*/  IADD3.X R25, PT, PT, R25, R3, RZ, P5, !PT ;  /* 0x0000000319197210 */ /* 0x000fc60002ffe4ff */
[----:B------:R-:W-:Y:S04]  /*16930*/  STL [R1+0xb14], R31 ;  /* 0x000b141f01007387 */ /* 0x000fe80000100800 */
[----:B-1----:R-:W3:Y:S01]  /*16940*/  LDL.LU R15, [R1+0xad0] ;  /* 0x000ad000010f7983 */ /* 0x002ee20000300800 */
[----:B------:R-:W-:-:S03]  /*16950*/  IADD3 R13, P5, PT, R13, R90, RZ ;  /* 0x0000005a0d0d7210 */ /* 0x000fc60007fbe0ff */
[----:B------:R-:W-:Y:S04]  /*16960*/  STL [R1+0xaf0], R29 ;  /* 0x000af01d01007387 */ /* 0x000fe80000100800 */
[----:B------:R1:W-:Y:S04]  /*16970*/  STL [R1+0xae0], R13 ;  /* 0x000ae00d01007387 */ /* 0x0003e80000100800 */
[----:B------:R-:W-:Y:S04]  /*16980*/  STL [R1+0xae8], R27 ;  /* 0x000ae81b01007387 */ /* 0x000fe80000100800 */
[----:B-1----:R-:W4:Y:S01]  /*16990*/  LDL.LU R13, [R1+0xaec] ;  /* 0x000aec00010d7983 */ /* 0x002f220000300800 */
[----:B------:R-:W-:Y:S01]  /*169a0*/  IMAD.X R23, R23, 0x1, R3, P6 ;  /* 0x0000000117177824 */ /* 0x000fe200030e0603 */
[----:B------:R-:W-:-:S02]  /*169b0*/  IADD3 R21, P6, PT, R21, R90, RZ ;  /* 0x0000005a15157210 */ /* 0x000fc40007fde0ff */
[----:B------:R-:W-:Y:S04]  /*169c0*/  STL [R1+0xb04], R25 ;  /* 0x000b041901007387 */ /* 0x000fe80000100800 */
[----:B------:R-:W4:Y:S04]  /*169d0*/  LDL.LU R71, [R1+0xac8] ;  /* 0x000ac80001477983 */ /* 0x000f280000300800 */
[----:B------:R-:W-:Y:S04]  /*169e0*/  STL [R1+0xafc], R23 ;  /* 0x000afc1701007387 */ /* 0x000fe80000100800 */
[----:B------:R-:W4:Y:S04]  /*169f0*/  LDL.LU R69, [R1+0xae4] ;  /* 0x000ae40001457983 */ /* 0x000f280000300800 */
[----:B------:R-:W-:Y:S04]  /*16a00*/  STL [R1+0xad8], R21 ;  /* 0x000ad81501007387 */ /* 0x000fe80000100800 */
[----:B------:R-:W4:Y:S01]  /*16a10*/  LDL.LU R67, [R1+0xac0] ;  /* 0x000ac00001437983 */ /* 0x000f220000300800 */
[----:B--2---:R-:W-:-:S05]  /*16a20*/  IMAD.X R4, R4, 0x1, R3, P0 ;  /* 0x0000000104047824 */ /* 0x004fca00000e0603 */
[----:B------:R1:W-:Y:S04]  /*16a30*/  STL [R1+0xaf4], R4 ;  /* 0x000af40401007387 */ /* 0x0003e80000100800 */
[----:B------:R-:W2:Y:S04]  /*16a40*/  LDL.LU R65, [R1+0xadc] ;  /* 0x000adc0001417983 */ /* 0x000ea80000300800 */
        /* <DEDUP_REMOVED lines=18> */
[----:B-1----:R-:W2:Y:S04]  /*16b70*/  LDL.LU R4, [R1+0xa70] ;  /* 0x000a700001047983 */ /* 0x002ea80000300800 */
[----:B------:R-:W2:Y:S04]  /*16b80*/  LDL.LU R27, [R1+0xa8c] ;  /* 0x000a8c00011b7983 */ /* 0x000ea80000300800 */
[----:B------:R-:W2:Y:S04]  /*16b90*/  LDL.LU R25, [R1+0xa68] ;  /* 0x000a680001197983 */ /* 0x000ea80000300800 */
[----:B------:R-:W2:Y:S01]  /*16ba0*/  LDL.LU R23, [R1+0xa84] ;  /* 0x000a840001177983 */ /* 0x000ea20000300800 */
[----:B---3--:R-:W-:-:S05]  /*16bb0*/  IADD3 R15, P0, PT, R15, R90, RZ ;  /* 0x0000005a0f0f7210 */ /* 0x008fca0007f1e0ff */
[----:B------:R1:W-:Y:S04]  /*16bc0*/  STL [R1+0xad0], R15 ;  /* 0x000ad00f01007387 */ /* 0x0003e80000100800 */
[----:B------:R-:W3:Y:S04]  /*16bd0*/  LDL.LU R21, [R1+0xa7c] ;  /* 0x000a7c0001157983 */ /* 0x000ee80000300800 */
[----:B-1----:R-:W3:Y:S01]  /*16be0*/  LDL.LU R15, [R1+0xa60] ;  /* 0x000a6000010f7983 */ /* 0x002ee20000300800 */
[----:B----4-:R-:W-:-:S05]  /*16bf0*/  IMAD.X R13, R13, 0x1, R3, P3 ;  /* 0x000000010d0d7824 */ /* 0x010fca00018e0603 */
[----:B------:R1:W-:Y:S04]  /*16c00*/  STL [R1+0xaec], R13 ;  /* 0x000aec0d01007387 */ /* 0x0003e80000100800 */
[----:B-1----:R-:W4:Y:S01]  /*16c10*/  LDL.LU R13, [R1+0xa74] ;  /* 0x000a7400010d7983 */ /* 0x002f220000300800 */
[----:B------:R-:W-:Y:S01]  /*16c20*/  IADD3 R71, P3, PT, R71, R90, RZ ;  /* 0x0000005a47477210 */ /* 0x000fe20007f7e0ff */
[----:B------:R-:W-:-:S04]  /*16c30*/  IMAD.X R69, R69, 0x1, R3, P4 ;  /* 0x0000000145457824 */ /* 0x000fc800020e0603 */
[----:B------:R1:W-:Y:S01]  /*16c40*/  STL [R1+0xac8], R71 ;  /* 0x000ac84701007387 */ /* 0x0003e20000100800 */
[----:B------:R-:W-:-:S03]  /*16c50*/  IADD3 R67, P4, PT, R67, R90, RZ ;  /* 0x0000005a43437210 */ /* 0x000fc60007f9e0ff */
[----:B------:R0:W-:Y:S04]  /*16c60*/  STL [R1+0xae4], R69 ;  /* 0x000ae44501007387 */ /* 0x0001e80000100800 */
[----:B------:R0:W-:Y:S01]  /*16c70*/  STL [R1+0xac0], R67 ;  /* 0x000ac04301007387 */ /* 0x0001e20000100800 */
[----:B--2---:R-:W-:Y:S01]  /*16c80*/  IMAD.X R65, R65, 0x1, R3, P5 ;  /* 0x0000000141417824 */ /* 0x004fe200028e0603 */
[----:B------:R-:W-:-:S04]  /*16c90*/  IADD3 R63, P5, PT, R63, R90, RZ ;  /* 0x0000005a3f3f7210 */ /* 0x000fc80007fbe0ff */
[----:B------:R2:W-:Y:S01]  /*16ca0*/  STL [R1+0xadc], R65 ;  /* 0x000adc4101007387 */ /* 0x0005e20000100800 */
[----:B------:R-:W-:-:S03]  /*16cb0*/  IMAD.X R61, R61, 0x1, R3, P6 ;  /* 0x000000013d3d7824 */ /* 0x000fc600030e0603 */
[----:B------:R0:W-:Y:S01]  /*16cc0*/  STL [R1+0xab8], R63 ;  /* 0x000ab83f01007387 */ /* 0x0001e20000100800 */
[----:B------:R-:W-:-:S03]  /*16cd0*/  IADD3 R59, P6, PT, R59, R90, RZ ;  /* 0x0000005a3b3b7210 */ /* 0x000fc60007fde0ff */
        /* <DEDUP_REMOVED lines=27> */
[-C--:B------:R-:W-:Y:S01]  /*16e90*/  IADD3 R31, P3, PT, R31, R90.reuse, RZ ;  /* 0x0000005a1f1f7210 */ /* 0x080fe20007f7e0ff */
[--C-:B------:R-:W-:Y:S01]  /*16ea0*/  IMAD.X R29, R29, 0x1, R3.reuse, P4 ;  /* 0x000000011d1d7824 */ /* 0x100fe200020e0603 */
[----:B------:R-:W-:Y:S01]  /*16eb0*/  IADD3 R4, P4, PT, R4, R90, RZ ;  /* 0x0000005a04047210 */ /* 0x000fe20007f9e0ff */
[----:B------:R0:W-:Y:S01]  /*16ec0*/  STL [R1+0xa9c], R33 ;  /* 0x000a9c2101007387 */ /* 0x0001e20000100800 */
[----:B------:R-:W-:-:S03]  /*16ed0*/  IMAD.X R27, R27, 0x1, R3, P5 ;  /* 0x000000011b1b7824 */ /* 0x000fc600028e0603 */
[----:B------:R-:W-:Y:S01]  /*16ee0*/  STL [R1+0xa70], R4 ;  /* 0x000a700401007387 */ /* 0x000fe20000100800 */
[----:B------:R-:W-:-:S03]  /*16ef0*/  IADD3 R25, P5, PT, R25, R90, RZ ;  /* 0x0000005a19197210 */ /* 0x000fc60007fbe0ff */
[----:B------:R0:W-:Y:S01]  /*16f00*/  STL [R1+0xa78], R31 ;  /* 0x000a781f01007387 */ /* 0x0001e20000100800 */
[----:B------:R-:W-:-:S03]  /*16f10*/  IMAD.X R23, R23, 0x1, R3, P6 ;  /* 0x0000000117177824 */ /* 0x000fc600030e0603 */
[----:B------:R0:W-:Y:S04]  /*16f20*/  STL [R1+0xa94], R29 ;  /* 0x000a941d01007387 */ /* 0x0001e80000100800 */
[----:B------:R0:W-:Y:S04]  /*16f30*/  STL [R1+0xa8c], R27 ;  /* 0x000a8c1b01007387 */ /* 0x0001e80000100800 */
[----:B------:R0:W-:Y:S04]  /*16f40*/  STL [R1+0xa68], R25 ;  /* 0x000a681901007387 */ /* 0x0001e80000100800 */
[----:B------:R0:W-:Y:S04]  /*16f50*/  STL [R1+0xa84], R23 ;  /* 0x000a841701007387 */ /* 0x0001e80000100800 */
[----:B------:R-:W2:Y:S01]  /*16f60*/  LDL.LU R77, [R1+0xa58] ;  /* 0x000a5800014d7983 */ /* 0x000ea20000300800 */
[----:B---3--:R-:W-:Y:S01]  /*16f70*/  IMAD.X R21, R21, 0x1, R3, P0 ;  /* 0x0000000115157824 */ /* 0x008fe200000e0603 */
[----:B------:R-:W-:-:S04]  /*16f80*/  IADD3 R15, P0, PT, R15, R90, RZ ;  /* 0x0000005a0f0f7210 */ /* 0x000fc80007f1e0ff */
[----:B------:R3:W-:Y:S04]  /*16f90*/  STL [R1+0xa7c], R21 ;  /* 0x000a7c1501007387 */ /* 0x0007e80000100800 */
[----:B------:R-:W2:Y:S04]  /*16fa0*/  LDL.LU R75, [R1+0xa6c] ;  /* 0x000a6c00014b7983 */ /* 0x000ea80000300800 */
[----:B------:R0:W-:Y:S04]  /*16fb0*/  STL [R1+0xa60], R15 ;  /* 0x000a600f01007387 */ /* 0x0001e80000100800 */
[----:B------:R-:W2:Y:S01]  /*16fc0*/  LDL.LU R73, [R1+0xa50] ;  /* 0x000a500001497983 */ /* 0x000ea20000300800 */
[----:B----4-:R-:W-:-:S05]  /*16fd0*/  IMAD.X R13, R13, 0x1, R3, P3 ;  /* 0x000000010d0d7824 */ /* 0x010fca00018e0603 */
[----:B------:R4:W-:Y:S04]  /*16fe0*/  STL [R1+0xa74], R13 ;  /* 0x000a740d01007387 */ /* 0x0009e80000100800 */
[----:B-1----:R-:W2:Y:S04]  /*16ff0*/  LDL.LU R71, [R1+0xa64] ;  /* 0x000a640001477983 */ /* 0x002ea80000300800 */
[----:B0-----:R-:W2:Y:S04]  /*17000*/  LDL.LU R69, [R1+0xa48] ;  /* 0x000a480001457983 */ /* 0x001ea80000300800 */
[----:B------:R-:W2:Y:S04]  /*17010*/  LDL.LU R67, [R1+0xa5c] ;  /* 0x000a5c0001437983 */ /* 0x000ea80000300800 */
[----:B--2---:R-:W2:Y:S04]  /*17020*/  LDL.LU R65, [R1+0xa40] ;  /* 0x000a400001417983 */ /* 0x004ea80000300800 */
        /* <DEDUP_REMOVED lines=21> */
[----:B---3--:R-:W3:Y:S04]  /*17180*/  LDL.LU R21, [R1+0x9fc] ;  /* 0x0009fc0001157983 */ /* 0x008ee80000300800 */
[----:B------:R-:W3:Y:S04]  /*17190*/  LDL.LU R15, [R1+0x9f4] ;  /* 0x0009f400010f7983 */ /* 0x000ee80000300800 */
[----:B----4-:R-:W4:Y:S01]  /*171a0*/  LDL.LU R13, [R1+0x9ec] ;  /* 0x0009ec00010d7983 */ /* 0x010f220000300800 */
[----:B------:R-:W-:-:S06]  /*171b0*/  USHF.L.U32 UR4, UR4, 0x1f, URZ ;  /* 0x0000001f04047899 */ /* 0x000fcc00080006ff */
[----:B------:R-:W-:-:S04]  /*171c0*/  IMAD.U32 R4, RZ, RZ, UR4 ;  /* 0x00000004ff047e24 */ /* 0x000fc8000f8e00ff */
[----:B------:R-:W0:Y:S01]  /*171d0*/  SYNCS.PHASECHK.TRANS64.TRYWAIT P6, [UR8], R4 ;  /* 0x00000004ff0075a7 */ /* 0x000e2200080c1108 */
[----:B------:R-:W-:-:S05]  /*171e0*/  IADD3 R77, P3, PT, R77, R90, RZ ;  /* 0x0000005a4d4d7210 */ /* 0x000fca0007f7e0ff */
[----:B------:R1:W-:Y:S01]  /*171f0*/  STL [R1+0xa58], R77 ;  /* 0x000a584d01007387 */ /* 0x0003e20000100800 */
[----:B------:R-:W-:Y:S01]  /*17200*/  IMAD.X R75, R75, 0x1, R3, P4 ;  /* 0x000000014b4b7824 */ /* 0x000fe200020e0603 */
[----:B------:R-:W-:-:S04]  /*17210*/  IADD3 R73, P4, PT, R73, R90, RZ ;  /* 0x0000005a49497210 */ /* 0x000fc80007f9e0ff */
[----:B------:R1:W-:Y:S04]  /*17220*/  STL [R1+0xa6c], R75 ;  /* 0x000a6c4b01007387 */ /* 0x0003e80000100800 */
[----:B------:R1:W-:Y:S01]  /*17230*/  STL [R1+0xa50], R73 ;  /* 0x000a504901007387 */ /* 0x0003e20000100800 */
[----:B------:R-:W-:Y:S01]  /*17240*/  IMAD.X R71, R71, 0x1, R3, P5 ;  /* 0x0000000147477824 */ /* 0x000fe200028e0603 */
[----:B------:R-:W-:-:S04]  /*17250*/  IADD3 R69, P5, PT, R69, R90, RZ ;  /* 0x0000005a45457210 */ /* 0x000fc80007fbe0ff */
[----:B------:R1:W-:Y:S01]  /*17260*/  STL [R1+0xa64], R71 ;  /* 0x000a644701007387 */ /* 0x0003e20000100800 */
[----:B------:R-:W-:-:S03]  /*17270*/  IMAD.X R67, R67, 0x1, R3, P0 ;  /* 0x0000000143437824 */ /* 0x000fc600000e0603 */
[----:B------:R1:W-:Y:S01]  /*17280*/  STL [R1+0xa48], R69 ;  /* 0x000a484501007387 */ /* 0x0003e20000100800 */
[----:B--2---:R-:W-:-:S03]  /*17290*/  IADD3 R65, P0, PT, R65, R90, RZ ;  /* 0x0000005a41417210 */ /* 0x004fc60007f1e0ff */
        /* <DEDUP_REMOVED lines=20> */
[----:B------:R-:W-:Y:S02]  /*173e0*/  IMAD.X R43, R43, 0x1, R3, P4 ;  /* 0x000000012b2b7824 */ /* 0x000fe400020e0603 */
[----:B------:R1:W-:Y:S01]  /*173f0*/  STL [R1+0xa34], R47 ;  /* 0x000a342f01007387 */ /* 0x0003e20000100800 */
[----:B------:R-:W-:-:S03]  /*17400*/  IADD3 R41, P4, PT, R41, R90, RZ ;  /* 0x0000005a29297210 */ /* 0x000fc60007f9e0ff */
[----:B------:R1:W-:Y:S01]  /*17410*/  STL [R1+0xa18], R45 ;  /* 0x000a182d01007387 */ /* 0x0003e20000100800 */
[----:B------:R-:W-:-:S03]  /*17420*/  IMAD.X R39, R39, 0x1, R3, P5 ;  /* 0x0000000127277824 */ /* 0x000fc600028e0603 */
[----:B------:R1:W-:Y:S01]  /*17430*/  STL [R1+0xa2c], R43 ;  /* 0x000a2c2b01007387 */ /* 0x0003e20000100800 */
[----:B------:R-:W-:-:S03]  /*17440*/  IADD3 R37, P5, PT, R37, R90, RZ ;  /* 0x0000005a25257210 */ /* 0x000fc60007fbe0ff */
[----:B------:R1:W-:Y:S01]  /*17450*/  STL [R1+0xa10], R41 ;  /* 0x000a102901007387 */ /* 0x0003e20000100800 */
[----:B------:R-:W-:-:S03]  /*17460*/  IADD3.X R35, PT, PT, R35, R3, RZ, P0, !PT ;  /* 0x0000000323237210 */ /* 0x000fc600007fe4ff */
        /* <DEDUP_REMOVED lines=10> */
[----:B------:R1:W-:Y:S01]  /*17510*/  STL [R1+0xa14], R31 ;  /* 0x000a141f01007387 */ /* 0x0003e20000100800 */
[----:B---3--:R-:W-:-:S03]  /*17520*/  IMAD.X R21, R21, 0x1, R3, P0 ;  /* 0x0000000115157824 */ /* 0x008fc600000e0603 */
[----:B------:R1:W-:Y:S01]  /*17530*/  STL [R1+0x9f8], R29 ;  /* 0x0009f81d01007387 */ /* 0x0003e20000100800 */
[----:B------:R-:W-:-:S03]  /*17540*/  IMAD.X R15, R15, 0x1, R3, P3 ;  /* 0x000000010f0f7824 */ /* 0x000fc600018e0603 */
[----:B------:R1:W-:Y:S01]  /*17550*/  STL [R1+0xa0c], R27 ;  /* 0x000a0c1b01007387 */ /* 0x0003e20000100800 */
[----:B----4-:R-:W-:-:S03]  /*17560*/  IMAD.X R13, R13, 0x1, R3, P4 ;  /* 0x000000010d0d7824 */ /* 0x010fc600020e0603 */
[----:B------:R1:W-:Y:S04]  /*17570*/  STL [R1+0x9f0], R25 ;  /* 0x0009f01901007387 */ /* 0x0003e80000100800 */
[----:B------:R1:W-:Y:S04]  /*17580*/  STL [R1+0xa04], R23 ;  /* 0x000a041701007387 */ /* 0x0003e80000100800 */
[----:B------:R1:W-:Y:S04]  /*17590*/  STL [R1+0x9ec], R13 ;  /* 0x0009ec0d01007387 */ /* 0x0003e80000100800 */
[----:B------:R1:W-:Y:S04]  /*175a0*/  STL [R1+0x9fc], R21 ;  /* 0x0009fc1501007387 */ /* 0x0003e80000100800 */
[----:B------:R1:W-:Y:S01]  /*175b0*/  STL [R1+0x9f4], R15 ;  /* 0x0009f40f01007387 */ /* 0x0003e20000100800 */
[----:B0-----:R-:W-:Y:S05]  /*175c0*/  @!P6 BRA `(.L_x_14) ;  /* 0x0000019c0058e947 */ /* 0x001fea0003800000 */
.L_x_24:
[----:B------:R-:W-:Y:S04]  /*175d0*/  STL [R1+0x1a58], R4 ;  /* 0x001a580401007387 */ /* 0x000fe80000100800 */
        /* <DEDUP_REMOVED lines=68> */
[----:B------:R0:W-:Y:S04]  /*17a20*/  STL [R1+0x1b6c], R4 ;  /* 0x001b6c0401007387 */ /* 0x0001e80000100800 */
        /* <DEDUP_REMOVED lines=34> */
[----:B-----5:R-:W-:Y:S04]  /*17c50*/  STL [R1+0x19cc], R28 ;  /* 0x0019cc1c01007387 */ /* 0x020fe80000100800 */
        /* <DEDUP_REMOVED lines=49> */
[----:B-1----:R-:W2:Y:S01]  /*17f70*/  LDL.LU R21, [R1+0x6b8] ;  /* 0x0006b80001157983 */ /* 0x002ea20000300800 */
[----:B0-----:R-:W-:-:S03]  /*17f80*/  PRMT R4, RZ, 0x7610, R4 ;  /* 0x00007610ff047816 */ /* 0x001fc60000000004 */
        /* <DEDUP_REMOVED lines=22> */
[----:B------:R0:W-:Y:S04]  /*180f0*/  STL.S16 [R1+0x9c8], R4 ;  /* 0x0009c80401007387 */ /* 0x0001e80000100600 */
[----:B0-----:R-:W3:Y:S01]  /*18100*/  LDL.LU R4, [R1+0x1b6c] ;  /* 0x001b6c0001047983 */ /* 0x001ee20000300800 */
[----:B--2---:R-:W-:Y:S01]  /*18110*/  VIADD R21, R21, 0x1 ;  /* 0x0000000115157836 */ /* 0x004fe20000000000 */
[----:B---3--:R-:W-:-:S05]  /*18120*/  PRMT R4, RZ, 0x7610, R4 ;  /* 0x00007610ff047816 */ /* 0x008fca0000000004 */
[----:B------:R0:W-:Y:S04]  /*18130*/  STL.S16 [R1+0x9c4], R4 ;  /* 0x0009c40401007387 */ /* 0x0001e80000100600 */
[----:B0-----:R-:W2:Y:S04]  /*18140*/  LDL.LU R4, [R1+0x1b68] ;  /* 0x001b680001047983 */ /* 0x001ea80000300800 */
[----:B------:R-:W-:Y:S01]  /*18150*/  STL [R1+0x6b8], R21 ;  /* 0x0006b81501007387 */ /* 0x000fe20000100800 */
[----:B--2---:R-:W-:-:S05]  /*18160*/  PRMT R4, RZ, 0x7610, R4 ;  /* 0x00007610ff047816 */ /* 0x004fca0000000004 */
[----:B------:R0:W-:Y:S04]  /*18170*/  STL.S16 [R1+0x9c0], R4 ;  /* 0x0009c00401007387 */ /* 0x0001e80000100600 */
[----:B0-----:R-:W2:Y:S02]  /*18180*/  LDL.LU R4, [R1+0x1b64] ;  /* 0x001b640001047983 */ /* 0x001ea40000300800 */
        /* <DEDUP_REMOVED lines=119> */
[----:B0-----:R-:W2:Y:S01]  /*18900*/  LDL.LU R4, [R1+0x1ac4] ;  /* 0x001ac40001047983 */ /* 0x001ea20000300800 */
[----:B------:R-:W-:Y:S02]  /*18910*/  PRMT R90, RZ, 0x7610, R90 ;  /* 0x00007610ff5a7816 */ /* 0x000fe4000000005a */
[----:B------:R-:W-:-:S05]  /*18920*/  PRMT R91, RZ, 0x7610, R91 ;  /* 0x00007610ff5b7816 */ /* 0x000fca000000005b */
[----:B------:R-:W-:Y:S01]  /*18930*/  STL.64 [R1+0x17a0], R90 ;  /* 0x0017a05a01007387 */ /* 0x000fe20000100a00 */
        /* <DEDUP_REMOVED lines=82> */
[----:B------:R-:W-:Y:S02]  /*18e60*/  PRMT R83, RZ, 0x7610, R83 ;  /* 0x00007610ff537816 */ /* 0x000fe40000000053 */
[----:B------:R-:W-:Y:S02]  /*18e70*/  PRMT R81, RZ, 0x7610, R81 ;  /* 0x00007610ff517816 */ /* 0x000fe40000000051 */
[----:B------:R-:W-:-:S02]  /*18e80*/  PRMT R79, RZ, 0x7610, R79 ;  /* 0x00007610ff4f7816 */ /* 0x000fc4000000004f */
        /* <DEDUP_REMOVED lines=33> */
[----:B--2---:R-:W-:-:S05]  /*190a0*/  PRMT R4, RZ, 0x7610, R4 ;  /* 0x00007610ff047816 */ /* 0x004fca0000000004 */
[----:B------:R0:W-:Y:S04]  /*190b0*/  STL.S16 [R1+0x8c8], R4 ;  /* 0x0008c80401007387 */ /* 0x0001e80000100600 */
[----:B0-----:R-:W2:Y:S04]  /*190c0*/  LDL.LU R4, [R1+0x1a58] ;  /* 0x001a580001047983 */ /* 0x001ea80000300800 */
[----:B------:R0:W-:Y:S04]  /*190d0*/  STL.S16 [R1+0x8c4], R85 ;  /* 0x0008c45501007387 */ /* 0x0001e80000100600 */
[----:B0-----:R-:W3:Y:S04]  /*190e0*/  LDL.LU R85, [R1+0x1a54] ;  /* 0x001a540001557983 */ /* 0x001ee80000300800 */
[----:B------:R0:W-:Y:S04]  /*190f0*/  STL.S16 [R1+0xc94], R83 ;  /* 0x000c945301007387 */ /* 0x0001e80000100600 */
[----:B0-----:R-:W4:Y:S04]  /*19100*/  LDL.LU R83, [R1+0x1a50] ;  /* 0x001a500001537983 */ /* 0x001f280000300800 */
[----:B------:R0:W-:Y:S04]  /*19110*/  STL.S16 [R1+0xc90], R81 ;  /* 0x000c905101007387 */ /* 0x0001e80000100600 */
[----:B0-----:R-:W2:Y:S04]  /*19120*/  LDL.LU R81, [R1+0x1a4c] ;  /* 0x001a4c0001517983 */ /* 0x001ea80000300800 */
        /* <DEDUP_REMOVED lines=54> */
[----:B------:R0:W-:Y:S01]  /*19490*/  STL.S16 [R1+0x86c], R29 ;  /* 0x00086c1d01007387 */ /* 0x0001e20000100600 */
[----:B------:R-:W-:-:S03]  /*194a0*/  PRMT R42, RZ, 0x7610, R42 ;  /* 0x00007610ff2a7816 */ /* 0x000fc6000000002a */
        /* <DEDUP_REMOVED lines=78> */
[----:B0-----:R-:W3:Y:S04]  /*19990*/  LDL.LU R74, [R1+0x1974] ;  /* 0x00197400014a7983 */ /* 0x001ee80000300800 */
        /* <DEDUP_REMOVED lines=11> */
[----:B0-----:R-:W4:Y:S04]  /*19a50*/  LDL.LU R12, [R1+0x1964] ;  /* 0x00196400010c7983 */ /* 0x001f280000300800 */
        /* <DEDUP_REMOVED lines=52> */
[----:B--2---:R-:W-:-:S03]  /*19da0*/  PRMT R4, RZ, 0x7610, R4 ;  /* 0x00007610ff047816 */ /* 0x004fc60000000004 */
[----:B0-----:R-:W2:Y:S04]  /*19db0*/  LDL.LU R18, [R1+0x191c] ;  /* 0x00191c0001127983 */ /* 0x001ea80000300800 */
[----:B------:R0:W-:Y:S01]  /*19dc0*/  STL.S16 [R1+0x7c0], R19 ;  /* 0x0007c01301007387 */ /* 0x0001e20000100600 */
[----:B------:R-:W-:Y:S02]  /*19dd0*/  PRMT R93, RZ, 0x7610, R93 ;  /* 0x00007610ff5d7816 */ /* 0x000fe4000000005d */
[----:B------:R-:W-:Y:S01]  /*19de0*/  PRMT R92, RZ, 0x7610, R92 ;  /* 0x00007610ff5c7816 */ /* 0x000fe2000000005c */
[----:B0-----:R-:W2:Y:S04]  /*19df0*/  LDL.LU R19, [R1+0x1918] ;  /* 0x0019180001137983 */ /* 0x001ea80000300800 */
[----:B------:R0:W-:Y:S01]  /*19e00*/  STL.S16 [R1+0x7bc], R86 ;  /* 0x0007bc5601007387 */ /* 0x0001e20000100600 */
[----:B------:R-:W-:-:S02]  /*19e10*/  PRMT R91, RZ, 0x7610, R91 ;  /* 0x00007610ff5b7816 */ /* 0x000fc4000000005b */
[----:B------:R-:W-:Y:S01]  /*19e20*/  PRMT R90, RZ, 0x7610, R90 ;  /* 0x00007610ff5a7816 */ /* 0x000fe2000000005a */
[----:B0-----:R-:W2:Y:S04]  /*19e30*/  LDL.LU R86, [R1+0x1914] ;  /* 0x0019140001567983 */ /* 0x001ea80000300800 */
[----:B------:R0:W-:Y:S01]  /*19e40*/  STL.S16 [R1+0x7b8], R88 ;  /* 0x0007b85801007387 */ /* 0x0001e20000100600 */
[----:B------:R-:W-:Y:S02]  /*19e50*/  PRMT R2, RZ, 0x7610, R2 ;  /* 0x00007610ff027816 */ /* 0x000fe40000000002 */
[----:B---3--:R-:W-:Y:S01]  /*19e60*/  PRMT R85, RZ, 0x7610, R85 ;  /* 0x00007610ff557816 */ /* 0x008fe20000000055 */
[----:B0-----:R-:W3:Y:S04]  /*19e70*/  LDL.LU R88, [R1+0x1910] ;  /* 0x0019100001587983 */ /* 0x001ee80000300800 */
[----:B------:R-:W-:Y:S04]  /*19e80*/  STL [R1+0x13c0], R0 ;  /* 0x0013c00001007387 */ /* 0x000fe80000100800 */
[----:B------:R0:W-:Y:S01]  /*19e90*/  STL.S16 [R1+0x7b0], R87 ;  /* 0x0007b05701007387 */ /* 0x0001e20000100600 */
[----:B----4-:R-:W-:-:S02]  /*19ea0*/  PRMT R83, RZ, 0x7610, R83 ;  /* 0x00007610ff537816 */ /* 0x010fc40000000053 */
[----:B------:R-:W-:Y:S01]  /*19eb0*/  PRMT R81, RZ, 0x7610, R81 ;  /* 0x00007610ff517816 */ /* 0x000fe20000000051 */
[----:B0-----:R-:W4:Y:S04]  /*19ec0*/  LDL.LU R87, [R1+0x190c] ;  /* 0x00190c0001577983 */ /* 0x001f280000300800 */
[----:B------:R0:W-:Y:S01]  /*19ed0*/  STL.S16 [R1+0x7ac], R89 ;  /* 0x0007ac5901007387 */ /* 0x0001e20000100600 */
[----:B------:R-:W-:Y:S02]  /*19ee0*/  PRMT R79, RZ, 0x7610, R79 ;  /* 0x00007610ff4f7816 */ /* 0x000fe4000000004f */
[----:B------:R-:W-:Y:S01]  /*19ef0*/  PRMT R77, RZ, 0x7610, R77 ;  /* 0x00007610ff4d7816 */ /* 0x000fe2000000004d */
[----:B0-----:R-:W2:Y:S04]  /*19f00*/  LDL.LU R89, [R1+0x1908] ;  /* 0x0019080001597983 */ /* 0x001ea80000300800 */
[----:B------:R0:W-:Y:S04]  /*19f10*/  STL.S16 [R1+0x7a0], R4 ;  /* 0x0007a00401007387 */ /* 0x0001e80000100600 */
[----:B------:R-:W-:Y:S04]  /*19f20*/  STL.S16 [R1+0x79c], R93 ;  /* 0x00079c5d01007387 */ /* 0x000fe80000100600 */
[----:B------:R-:W-:Y:S01]  /*19f30*/  STL.S16 [R1+0x798], R92 ;  /* 0x0007985c01007387 */ /* 0x000fe20000100600 */
[----:B------:R-:W-:Y:S01]  /*19f40*/  PRMT R75, RZ, 0x7610, R75 ;  /* 0x00007610ff4b7816 */ /* 0x000fe2000000004b */
[----:B0-----:R-:W0:Y:S02]  /*19f50*/  LDC R4, c[0x0][0x3a0] ;  /* 0x0000e800ff047b82 */ /* 0x001e240000000800 */
[----:B------:R-:W-:Y:S01]  /*19f60*/  STL.S16 [R1+0x794], R91 ;  /* 0x0007945b01007387 */ /* 0x000fe20000100600 */
[----:B------:R-:W-:-:S03]  /*19f70*/  PRMT R73, RZ, 0x7610, R73 ;  /* 0x00007610ff497816 */ /* 0x000fc60000000049 */
[----:B------:R-:W-:Y:S01]  /*19f80*/  STL.S16 [R1+0x790], R90 ;  /* 0x0007905a01007387 */ /* 0x000fe20000100600 */
[----:B------:R-:W-:-:S03]  /*19f90*/  PRMT R71, RZ, 0x7610, R71 ;  /* 0x00007610ff477816 */ /* 0x000fc60000000047 */
[----:B------:R-:W-:Y:S01]  /*19fa0*/  STL [R1+0x13c4], R2 ;  /* 0x0013c40201007387 */ /* 0x000fe20000100800 */
[----:B------:R-:W-:-:S03]  /*19fb0*/  PRMT R69, RZ, 0x7610, R69 ;  /* 0x00007610ff457816 */ /* 0x000fc60000000045 */
[----:B------:R-:W-:Y:S01]  /*19fc0*/  STL.S16 [R1+0x78c], R85 ;  /* 0x00078c5501007387 */ /* 0x000fe20000100600 */
        /* <DEDUP_REMOVED lines=21> */
[----:B------:R-:W-:Y:S04]  /*1a120*/  STL.S16 [R1+0x754], R63 ;  /* 0x0007543f01007387 */ /* 0x000fe80000100600 */
[----:B------:R-:W-:Y:S01]  /*1a130*/  STL.S16 [R1+0x750], R61 ;  /* 0x0007503d01007387 */ /* 0x000fe20000100600 */
[----:B------:R-:W-:-:S03]  /*1a140*/  PRMT R47, RZ, 0x7610, R47 ;  /* 0x00007610ff2f7816 */ /* 0x000fc6000000002f */
[----:B------:R-:W-:Y:S01]  /*1a150*/  STL.S16 [R1+0x74c], R59 ;  /* 0x00074c3b01007387 */ /* 0x000fe20000100600 */
[----:B------:R-:W-:-:S03]  /*1a160*/  PRMT R31, RZ, 0x7610, R31 ;  /* 0x00007610ff1f7816 */ /* 0x000fc6000000001f */
[----:B------:R-:W-:Y:S04]  /*1a170*/  STL.S16 [R1+0x740], R57 ;  /* 0x0007403901007387 */ /* 0x000fe80000100600 */
[----:B------:R-:W-:Y:S04]  /*1a180*/  STL.S16 [R1+0x73c], R55 ;  /* 0x00073c3701007387 */ /* 0x000fe80000100600 */
[----:B------:R-:W-:Y:S04]  /*1a190*/  STL.S16 [R1+0x738], R53 ;  /* 0x0007383501007387 */ /* 0x000fe80000100600 */
[----:B------:R-:W-:Y:S04]  /*1a1a0*/  STL.S16 [R1+0x734], R51 ;  /* 0x0007343301007387 */ /* 0x000fe80000100600 */
[----:B------:R-:W-:Y:S04]  /*1a1b0*/  STL.S16 [R1+0x730], R49 ;  /* 0x0007303101007387 */ /* 0x000fe80000100600 */
[----:B------:R1:W-:Y:S01]  /*1a1c0*/  STL.S16 [R1+0x72c], R13 ;  /* 0x00072c0d01007387 */ /* 0x0003e20000100600 */
[----:B------:R-:W-:-:S02]  /*1a1d0*/  PRMT R45, RZ, 0x7610, R45 ;  /* 0x00007610ff2d7816 */ /* 0x000fc4000000002d */
[----:B------:R-:W-:Y:S01]  /*1a1e0*/  PRMT R39, RZ, 0x7610, R39 ;  /* 0x00007610ff277816 */ /* 0x000fe20000000027 */
[----:B-1----:R-:W2:Y:S04]  /*1a1f0*/  LDL.LU R13, [R1+0xf10] ;  /* 0x000f1000010d7983 */ /* 0x002ea80000300800 */
[----:B------:R-:W-:Y:S04]  /*1a200*/  STL.S16 [R1+0x728], R47 ;  /* 0x0007282f01007387 */ /* 0x000fe80000100600 */
[----:B------:R1:W-:Y:S04]  /*1a210*/  STL.S16 [R1+0x724], R31 ;  /* 0x0007241f01007387 */ /* 0x0003e80000100600 */
[----:B-1----:R-:W3:Y:S04]  /*1a220*/  LDL.LU R31, [R1+0xf14] ;  /* 0x000f1400011f7983 */ /* 0x002ee80000300800 */
[----:B------:R-:W-:Y:S04]  /*1a230*/  STL.S16 [R1+0x710], R45 ;  /* 0x0007102d01007387 */ /* 0x000fe80000100600 */
[----:B------:R1:W-:Y:S04]  /*1a240*/  STL.S16 [R1+0x70c], R39 ;  /* 0x00070c2701007387 */ /* 0x0003e80000100600 */
[----:B-1----:R-:W4:Y:S01]  /*1a250*/  LDL.LU R39, [R1+0xf18] ;  /* 0x000f180001277983 */ /* 0x002f220000300800 */
[----:B------:R-:W-:-:S02]  /*1a260*/  PRMT R37, RZ, 0x7610, R37 ;  /* 0x00007610ff257816 */ /* 0x000fc40000000025 */
[----:B------:R-:W-:Y:S02]  /*1a270*/  PRMT R43, RZ, 0x7610, R43 ;  /* 0x00007610ff2b7816 */ /* 0x000fe4000000002b */
[----:B------:R-:W-:Y:S01]  /*1a280*/  PRMT R41, RZ, 0x7610, R41 ;  /* 0x00007610ff297816 */ /* 0x000fe20000000029 */
[----:B------:R1:W-:Y:S01]  /*1a290*/  STL.S16 [R1+0x708], R37 ;  /* 0x0007082501007387 */ /* 0x0003e20000100600 */
[----:B------:R-:W-:-:S03]  /*1a2a0*/  PRMT R35, RZ, 0x7610, R35 ;  /* 0x00007610ff237816 */ /* 0x000fc60000000023 */
[----:B-1----:R-:W4:Y:S04]  /*1a2b0*/  LDL.LU R37, [R1+0xf1c] ;  /* 0x000f1c0001257983 */ /* 0x002f280000300800 */
[----:B------:R-:W-:Y:S04]  /*1a2c0*/  STL.S16 [R1+0x704], R43 ;  /* 0x0007042b01007387 */ /* 0x000fe80000100600 */
[----:B------:R-:W-:Y:S04]  /*1a2d0*/  STL.S16 [R1+0x700], R41 ;  /* 0x0007002901007387 */ /* 0x000fe80000100600 */
[----:B------:R1:W-:Y:S01]  /*1a2e0*/  STL.S16 [R1+0x6fc], R35 ;  /* 0x0006fc2301007387 */ /* 0x0003e20000100600 */
[----:B------:R-:W-:-:S03]  /*1a2f0*/  PRMT R33, RZ, 0x7610, R33 ;  /* 0x00007610ff217816 */ /* 0x000fc60000000021 */
[----:B-1----:R-:W4:Y:S01]  /*1a300*/  LDL.LU R35, [R1+0xf20] ;  /* 0x000f200001237983 */ /* 0x002f220000300800 */
[----:B------:R-:W-:Y:S02]  /*1a310*/  PRMT R25, RZ, 0x7610, R25 ;  /* 0x00007610ff197816 */ /* 0x000fe40000000019 */
[----:B------:R-:W-:Y:S01]  /*1a320*/  PRMT R29, RZ, 0x7610, R29 ;  /* 0x00007610ff1d7816 */ /* 0x000fe2000000001d */
[----:B------:R-:W-:Y:S01]  /*1a330*/  STL.S16 [R1+0x6f8], R33 ;  /* 0x0006f82101007387 */ /* 0x000fe20000100600 */
[----:B------:R-:W-:-:S03]  /*1a340*/  PRMT R15, RZ, 0x7610, R15 ;  /* 0x00007610ff0f7816 */ /* 0x000fc6000000000f */
[----:B------:R1:W-:Y:S01]  /*1a350*/  STL.S16 [R1+0x6f4], R25 ;  /* 0x0006f41901007387 */ /* 0x0003e20000100600 */
[----:B------:R-:W-:-:S03]  /*1a360*/  PRMT R27, RZ, 0x7610, R27 ;  /* 0x00007610ff1b7816 */ /* 0x000fc6000000001b */
[----:B-1----:R-:W4:Y:S04]  /*1a370*/  LDL.LU R25, [R1+0xf24] ;  /* 0x000f240001197983 */ /* 0x002f280000300800 */
[----:B------:R-:W-:Y:S04]  /*1a380*/  STL.S16 [R1+0x6e0], R29 ;  /* 0x0006e01d01007387 */ /* 0x000fe80000100600 */
[----:B------:R1:W-:Y:S01]  /*1a390*/  STL.S16 [R1+0x6dc], R15 ;  /* 0x0006dc0f01007387 */ /* 0x0003e20000100600 */
[----:B------:R-:W-:-:S03]  /*1a3a0*/  PRMT R23, RZ, 0x7610, R23 ;  /* 0x00007610ff177816 */ /* 0x000fc60000000017 */
[----:B-1----:R-:W4:Y:S01]  /*1a3b0*/  LDL.LU R15, [R1+0xf28] ;  /* 0x000f2800010f7983 */ /* 0x002f220000300800 */
[----:B------:R-:W-:-:S03]  /*1a3c0*/  PRMT R2, RZ, 0x7610, R2 ;  /* 0x00007610ff027816 */ /* 0x000fc60000000002 */
[----:B------:R1:W-:Y:S01]  /*1a3d0*/  STL.S16 [R1+0x6d8], R27 ;  /* 0x0006d81b01007387 */ /* 0x0003e20000100600 */
[----:B------:R-:W-:-:S03]  /*1a3e0*/  PRMT R3, RZ, 0x7610, R3 ;  /* 0x00007610ff037816 */ /* 0x000fc60000000003 */
[----:B------:R-:W4:Y:S01]  /*1a3f0*/  LDL.LU R33, [R1+0xf2c] ;  /* 0x000f2c0001217983 */ /* 0x000f220000300800 */
[----:B------:R-:W-:-:S03]  /*1a400*/  PRMT R0, RZ, 0x7610, R0 ;  /* 0x00007610ff007816 */ /* 0x000fc60000000000 */
[----:B------:R-:W-:Y:S04]  /*1a410*/  STL.S16 [R1+0x6d4], R23 ;  /* 0x0006d41701007387 */ /* 0x000fe80000100600 */
[----:B-1----:R-:W4:Y:S04]  /*1a420*/  LDL.LU R27, [R1+0xf30] ;  /* 0x000f3000011b7983 */ /* 0x002f280000300800 */
[----:B------:R1:W-:Y:S04]  /*1a430*/  STL [R1+0x14b8], R2 ;  /* 0x0014b80201007387 */ /* 0x0003e80000100800 */
[----:B------:R-:W-:Y:S04]  /*1a440*/  STL [R1+0x1828], R3 ;  /* 0x0018280301007387 */ /* 0x000fe80000100800 */
[----:B------:R0:W-:Y:S01]  /*1a450*/  STL [R1+0x14c8], R0 ;  /* 0x0014c80001007387 */ /* 0x0001e20000100800 */
[----:B-1----:R-:W-:-:S03]  /*1a460*/  PRMT R2, RZ, 0x7610, R2 ;  /* 0x00007610ff027816 */ /* 0x002fc60000000002 */
[----:B------:R-:W4:Y:S01]  /*1a470*/  LDL.LU R23, [R1+0xf34] ;  /* 0x000f340001177983 */ /* 0x000f220000300800 */
[----:B0-----:R-:W-:Y:S01]  /*1a480*/  IMAD R4, R21, -0x80, R4 ;  /* 0xffffff8015047824 */ /* 0x001fe200078e0204 */
[----:B------:R-:W-:Y:S02]  /*1a490*/  PRMT R0, RZ, 0x7610, R0 ;  /* 0x00007610ff007816 */ /* 0x000fe40000000000 */
[----:B------:R0:W-:Y:S04]  /*1a4a0*/  STL.S16 [R1+0x6c8], R2 ;  /* 0x0006c80201007387 */ /* 0x0001e80000100600 */
[----:B------:R1:W-:Y:S04]  /*1a4b0*/  STL.S16 [R1+0x6c4], R0 ;  /* 0x0006c40001007387 */ /* 0x0003e80000100600 */
[----:B------:R-:W4:Y:S01]  /*1a4c0*/  LDL.LU R21, [R1+0xf38] ;  /* 0x000f380001157983 */ /* 0x000f220000300800 */
[----:B------:R-:W-:-:S02]  /*1a4d0*/  IMAD.MOV.U32 R29, RZ, RZ, R28 ;  /* 0x000000ffff1d7224 */ /* 0x000fc400078e001c */
[----:B------:R-:W-:Y:S02]  /*1a4e0*/  IMAD.MOV.U32 R41, RZ, RZ, R40 ;  /* 0x000000ffff297224 */ /* 0x000fe400078e0028 */
[----:B--2---:R-:W-:Y:S02]  /*1a4f0*/  IMAD.MOV.U32 R28, RZ, RZ, R13 ;  /* 0x000000ffff1c7224 */ /* 0x004fe400078e000d */
[----:B------:R-:W2:Y:S04]  /*1a500*/  LDL.LU R13, [R1+0xf3c] ;  /* 0x000f3c00010d7983 */ /* 0x000ea80000300800 */
[----:B------:R-:W-:Y:S01]  /*1a510*/  STL.64 [R1+0x1320], R28 ;  /* 0x0013201c01007387 */ /* 0x000fe20000100a00 */
[----:B---3--:R-:W-:-:S04]  /*1a520*/  LOP3.LUT R31, R31, R30, RZ, 0x3c, !PT ;  /* 0x0000001e1f1f7212 */ /* 0x008fc800078e3cff */
[----:B------:R-:W-:-:S04]  /*1a530*/  LOP3.LUT R30, R31, R30, RZ, 0x3c, !PT ;  /* 0x0000001e1f1e7212 */ /* 0x000fc800078e3cff */
[----:B------:R-:W-:-:S05]  /*1a540*/  LOP3.LUT R31, R31, R30, RZ, 0x3c, !PT ;  /* 0x0000001e1f1f7212 */ /* 0x000fca00078e3cff */
[----:B------:R3:W-:Y:S04]  /*1a550*/  STL.64 [R1+0x1328], R30 ;  /* 0x0013281e01007387 */ /* 0x0007e80000100a00 */
[----:B------:R-:W2:Y:S01]  /*1a560*/  LDL.LU R3, [R1+0xf40] ;  /* 0x000f400001037983 */ /* 0x000ea20000300800 */
[----:B----4-:R-:W-:-:S05]  /*1a570*/  IMAD.MOV.U32 R40, RZ, RZ, R39 ;  /* 0x000000ffff287224 */ /* 0x010fca00078e0027 */
[----:B------:R-:W-:Y:S04]  /*1a580*/  STL.64 [R1+0x1348], R40 ;  /* 0x0013482801007387 */ /* 0x000fe80000100a00 */
[----:B0-----:R-:W4:Y:S01]  /*1a590*/  LDL.LU R2, [R1+0xf44] ;  /* 0x000f440001027983 */ /* 0x001f220000300800 */
[----:B------:R-:W-:Y:S02]  /*1a5a0*/  IMAD.MOV.U32 R43, RZ, RZ, R42 ;  /* 0x000000ffff2b7224 */ /* 0x000fe400078e002a */
[----:B------:R-:W-:Y:S01]  /*1a5b0*/  IMAD.MOV.U32 R53, RZ, RZ, R52 ;  /* 0x000000ffff357224 */ /* 0x000fe200078e0034 */
[----:B-1----:R-:W4:Y:S01]  /*1a5c0*/  LDL.LU R0, [R1+0xda8] ;  /* 0x000da80001007983 */ /* 0x002f220000300800 */
[----:B------:R-:W-:-:S05]  /*1a5d0*/  IMAD.MOV.U32 R42, RZ, RZ, R37 ;  /* 0x000000ffff2a7224 */ /* 0x000fca00078e0025 */
[----:B------:R-:W-:Y:S01]  /*1a5e0*/  STL.64 [R1+0x1350], R42 ;  /* 0x0013502a01007387 */ /* 0x000fe20000100a00 */
[----:B------:R-:W-:Y:S02]  /*1a5f0*/  IMAD.MOV.U32 R55, RZ, RZ, R54 ;  /* 0x000000ffff377224 */ /* 0x000fe400078e0036 */
[----:B------:R-:W-:-:S05]  /*1a600*/  IMAD.MOV.U32 R52, RZ, RZ, R35 ;  /* 0x000000ffff347224 */ /* 0x000fca00078e0023 */
[----:B------:R-:W-:Y:S04]  /*1a610*/  STL.64 [R1+0x1378], R52 ;  /* 0x0013783401007387 */ /* 0x000fe80000100a00 */
[----:B------:R-:W4:Y:S01]  /*1a620*/  LDL.LU R35, [R1+0xdac] ;  /* 0x000dac0001237983 */ /* 0x000f220000300800 */
[----:B------:R-:W-:Y:S02]  /*1a630*/  IMAD.MOV.U32 R63, RZ, RZ, R62 ;  /* 0x000000ffff3f7224 */ /* 0x000fe400078e003e */
[----:B------:R-:W-:Y:S02]  /*1a640*/  IMAD.MOV.U32 R54, RZ, RZ, R25 ;  /* 0x000000ffff367224 */ /* 0x000fe400078e0019 */
[----:B------:R-:W4:Y:S04]  /*1a650*/  LDL.LU R25, [R1+0xdb0] ;  /* 0x000db00001197983 */ /* 0x000f280000300800 */
[----:B------:R-:W-:Y:S01]  /*1a660*/  STL.64 [R1+0x1380], R54 ;  /* 0x0013803601007387 */ /* 0x000fe20000100a00 */
[----:B------:R-:W-:-:S02]  /*1a670*/  IMAD.MOV.U32 R65, RZ, RZ, R64 ;  /* 0x000000ffff417224 */ /* 0x000fc400078e0040 */
[----:B------:R-:W-:Y:S02]  /*1a680*/  IMAD.MOV.U32 R62, RZ, RZ, R15 ;  /* 0x000000ffff3e7224 */ /* 0x000fe400078e000f */
[----:B------:R-:W4:Y:S01]  /*1a690*/  LDL.LU R15, [R1+0xdb4] ;  /* 0x000db400010f7983 */ /* 0x000f220000300800 */
[----:B------:R-:W-:-:S03]  /*1a6a0*/  IMAD.MOV.U32 R64, RZ, RZ, R33 ;  /* 0x000000ffff407224 */ /* 0x000fc600078e0021 */
[----:B------:R-:W-:Y:S04]  /*1a6b0*/  STL.64 [R1+0x13c8], R62 ;  /* 0x0013c83e01007387 */ /* 0x000fe80000100a00 */
[----:B---3--:R-:W3:Y:S04]  /*1a6c0*/  LDL.LU R31, [R1+0xdb8] ;  /* 0x000db800011f7983 */ /* 0x008ee80000300800 */
[----:B------:R-:W-:Y:S01]  /*1a6d0*/  STL.64 [R1+0x13d0], R64 ;  /* 0x0013d04001007387 */ /* 0x000fe20000100a00 */
[----:B------:R-:W-:-:S03]  /*1a6e0*/  IMAD.MOV.U32 R71, RZ, RZ, R70 ;  /* 0x000000ffff477224 */ /* 0x000fc600078e0046 */
[----:B------:R-:W3:Y:S01]  /*1a6f0*/  LDL.LU R30, [R1+0xdbc] ;  /* 0x000dbc00011e7983 */ /* 0x000ee20000300800 */
[----:B------:R-:W-:-:S03]  /*1a700*/  IMAD.MOV.U32 R70, RZ, RZ, R27 ;  /* 0x000000ffff467224 */ /* 0x000fc600078e001b */
[----:B------:R-:W3:Y:S01]  /*1a710*/  LDL.LU R27, [R1+0xdc0] ;  /* 0x000dc000011b7983 */ /* 0x000ee20000300800 */
[----:B------:R-:W-:Y:S02]  /*1a720*/  IMAD.MOV.U32 R73, RZ, RZ, R72 ;  /* 0x000000ffff497224 */ /* 0x000fe400078e0048 */
[----:B------:R-:W-:Y:S02]  /*1a730*/  IMAD.MOV.U32 R79, RZ, RZ, R78 ;  /* 0x000000ffff4f7224 */ /* 0x000fe400078e004e */
[----:B------:R-:W-:Y:S01]  /*1a740*/  IMAD.MOV.U32 R72, RZ, RZ, R23 ;  /* 0x000000ffff487224 */ /* 0x000fe200078e0017 */
[----:B------:R-:W-:Y:S01]  /*1a750*/  STL.64 [R1+0x1420], R70 ;  /* 0x0014204601007387 */ /* 0x000fe20000100a00 */
[----:B------:R-:W-:-:S03]  /*1a760*/  IMAD.MOV.U32 R81, RZ, RZ, R80 ;  /* 0x000000ffff517224 */ /* 0x000fc600078e0050 */
[----:B------:R-:W-:Y:S04]  /*1a770*/  STL.64 [R1+0x1428], R72 ;  /* 0x0014284801007387 */ /* 0x000fe80000100a00 */
[----:B------:R-:W3:Y:S01]  /*1a780*/  LDL.LU R29, [R1+0xdc4] ;  /* 0x000dc400011d7983 */ /* 0x000ee20000300800 */
[----:B------:R-:W-:-:S05]  /*1a790*/  IMAD.MOV.U32 R78, RZ, RZ, R21 ;  /* 0x000000ffff4e7224 */ /* 0x000fca00078e0015 */
[----:B------:R-:W-:Y:S04]  /*1a7a0*/  STL.64 [R1+0x1460], R78 ;  /* 0x0014604e01007387 */ /* 0x000fe80000100a00 */
[----:B------:R-:W3:Y:S01]  /*1a7b0*/  LDL.LU R28, [R1+0xdc8] ;  /* 0x000dc800011c7983 */ /* 0x000ee20000300800 */
[----:B------:R-:W-:Y:S01]  /*1a7c0*/  MOV R21, R20 ;  /* 0x0000001400157202 */ /* 0x000fe20000000f00 */
[----:B------:R-:W-:Y:S02]  /*1a7d0*/  IMAD.MOV.U32 R23, RZ, RZ, R22 ;  /* 0x000000ffff177224 */ /* 0x000fe400078e0016 */
[----:B--2---:R-:W-:Y:S02]  /*1a7e0*/  IMAD.MOV.U32 R80, RZ, RZ, R13 ;  /* 0x000000ffff507224 */ /* 0x004fe400078e000d */
[----:B------:R-:W2:Y:S04]  /*1a7f0*/  LDL.LU R13, [R1+0xdcc] ;  /* 0x000dcc00010d7983 */ /* 0x000ea80000300800 */
[----:B------:R-:W-:Y:S01]  /*1a800*/  STL.64 [R1+0x1468], R80 ;  /* 0x0014685001007387 */ /* 0x000fe20000100a00 */
[----:B------:R-:W-:-:S03]  /*1a810*/  IMAD.MOV.U32 R20, RZ, RZ, R3 ;  /* 0x000000ffff147224 */ /* 0x000fc600078e0003 */
[----:B------:R-:W2:Y:S04]  /*1a820*/  LDL.LU R3, [R1+0xdd0] ;  /* 0x000dd00001037983 */ /* 0x000ea80000300800 */
[----:B------:R-:W-:Y:S01]  /*1a830*/  STL.64 [R1+0x1208], R20 ;  /* 0x0012081401007387 */ /* 0x000fe20000100a00 */
[----:B----4-:R-:W-:-:S05]  /*1a840*/  IMAD.MOV.U32 R22, RZ, RZ, R2 ;  /* 0x000000ffff167224 */ /* 0x010fca00078e0002 */
[----:B------:R-:W-:Y:S04]  /*1a850*/  STL.64 [R1+0x1210], R22 ;  /* 0x0012101601007387 */ /* 0x000fe80000100a00 */
[----:B------:R-:W4:Y:S01]  /*1a860*/  LDL.LU R2, [R1+0xdd4] ;  /* 0x000dd40001027983 */ /* 0x000f220000300800 */
[----:B------:R-:W-:Y:S02]  /*1a870*/  IMAD.MOV.U32 R33, RZ, RZ, R32 ;  /* 0x000000ffff217224 */ /* 0x000fe400078e0020 */
[----:B------:R-:W-:Y:S02]  /*1a880*/  IMAD.MOV.U32 R32, RZ, RZ, R0 ;  /* 0x000000ffff207224 */ /* 0x000fe400078e0000 */
[----:B------:R-:W-:Y:S01]  /*1a890*/  IMAD.MOV.U32 R45, RZ, RZ, R44 ;  /* 0x000000ffff2d7224 */ /* 0x000fe200078e002c */
[----:B------:R-:W4:Y:S01]  /*1a8a0*/  LDL.LU R0, [R1+0xdd8] ;  /* 0x000dd80001007983 */ /* 0x000f220000300800 */
[----:B------:R-:W-:-:S03]  /*1a8b0*/  IMAD.MOV.U32 R47, RZ, RZ, R46 ;  /* 0x000000ffff2f7224 */ /* 0x000fc600078e002e */
[----:B------:R0:W-:Y:S01]  /*1a8c0*/  STL.64 [R1+0x1330], R32 ;  /* 0x0013302001007387 */ /* 0x0001e20000100a00 */
[----:B------:R-:W-:-:S04]  /*1a8d0*/  LOP3.LUT R35, R35, R34, RZ, 0x3c, !PT ;  /* 0x0000002223237212 */ /* 0x000fc800078e3cff */
[----:B------:R-:W-:-:S04]  /*1a8e0*/  LOP3.LUT R34, R35, R34, RZ, 0x3c, !PT ;  /* 0x0000002223227212 */ /* 0x000fc800078e3cff */
[----:B------:R-:W-:Y:S01]  /*1a8f0*/  LOP3.LUT R35, R35, R34, RZ, 0x3c, !PT ;  /* 0x0000002223237212 */ /* 0x000fe200078e3cff */
[----:B------:R-:W-:-:S04]  /*1a900*/  IMAD.MOV.U32 R44, RZ, RZ, R25 ;  /* 0x000000ffff2c7224 */ /* 0x000fc800078e0019 */
[----:B------:R-:W-:Y:S04]  /*1a910*/  STL.64 [R1+0x1338], R34 ;  /* 0x0013382201007387 */ /* 0x000fe80000100a00 */
[----:B------:R-:W-:Y:S01]  /*1a920*/  STL.64 [R1+0x1358], R44 ;  /* 0x0013582c01007387 */ /* 0x000fe20000100a00 */
[----:B------:R-:W-:Y:S02]  /*1a930*/  IMAD.MOV.U32 R57, RZ, RZ, R56 ;  /* 0x000000ffff397224 */ /* 0x000fe400078e0038 */
[----:B------:R-:W-:Y:S02]  /*1a940*/  IMAD.MOV.U32 R46, RZ, RZ, R15 ;  /* 0x000000ffff2e7224 */ /* 0x000fe400078e000f */
[----:B------:R-:W4:Y:S01]  /*1a950*/  LDL.LU R15, [R1+0xddc] ;  /* 0x000ddc00010f7983 */ /* 0x000f220000300800 */
[----:B------:R-:W-:-:S03]  /*1a960*/  IMAD.MOV.U32 R59, RZ, RZ, R58 ;  /* 0x000000ffff3b7224 */ /* 0x000fc600078e003a */
[----:B------:R-:W4:Y:S01]  /*1a970*/  LDL.LU R25, [R1+0xde0] ;  /* 0x000de00001197983 */ /* 0x000f220000300800 */
[----:B---3--:R-:W-:-:S03]  /*1a980*/  IMAD.MOV.U32 R56, RZ, RZ, R31 ;  /* 0x000000ffff387224 */ /* 0x008fc600078e001f */
[----:B------:R-:W-:Y:S01]  /*1a990*/  STL.64 [R1+0x1360], R46 ;  /* 0x0013602e01007387 */ /* 0x000fe20000100a00 */
[----:B------:R-:W-:Y:S02]  /*1a9a0*/  IMAD.MOV.U32 R67, RZ, RZ, R66 ;  /* 0x000000ffff437224 */ /* 0x000fe400078e0042 */
[----:B------:R-:W-:Y:S01]  /*1a9b0*/  IMAD.MOV.U32 R58, RZ, RZ, R30 ;  /* 0x000000ffff3a7224 */ /* 0x000fe200078e001e */
[----:B------:R-:W-:Y:S01]  /*1a9c0*/  STL.64 [R1+0x1388], R56 ;  /* 0x0013883801007387 */ /* 0x000fe20000100a00 */
[----:B------:R-:W-:-:S03]  /*1a9d0*/  IMAD.MOV.U32 R66, RZ, RZ, R27 ;  /* 0x000000ffff427224 */ /* 0x000fc600078e001b */
[----:B------:R-:W-:Y:S04]  /*1a9e0*/  STL.64 [R1+0x1390], R58 ;  /* 0x0013903a01007387 */ /* 0x000fe80000100a00 */
[----:B------:R-:W3:Y:S01]  /*1a9f0*/  LDL.LU R27, [R1+0xde4] ;  /* 0x000de400011b7983 */ /* 0x000ee20000300800 */
[----:B------:R-:W-:Y:S02]  /*1aa00*/  IMAD.MOV.U32 R69, RZ, RZ, R68 ;  /* 0x000000ffff457224 */ /* 0x000fe400078e0044 */
[----:B------:R-:W-:Y:S01]  /*1aa10*/  IMAD.MOV.U32 R75, RZ, RZ, R74 ;  /* 0x000000ffff4b7224 */ /* 0x000fe200078e004a */
[----:B0-----:R-:W3:Y:S01]  /*1aa20*/  LDL.LU R33, [R1+0xde8] ;  /* 0x000de80001217983 */ /* 0x001ee20000300800 */
[----:B------:R-:W-:-:S03]  /*1aa30*/  IMAD.MOV.U32 R77, RZ, RZ, R76 ;  /* 0x000000ffff4d7224 */ /* 0x000fc600078e004c */
[----:B------:R-:W-:Y:S01]  /*1aa40*/  STL.64 [R1+0x13d8], R66 ;  /* 0x0013d84201007387 */ /* 0x000fe20000100a00 */
[----:B------:R-:W-:-:S03]  /*1aa50*/  IMAD.MOV.U32 R68, RZ, RZ, R29 ;  /* 0x000000ffff447224 */ /* 0x000fc600078e001d */
[----:B------:R-:W3:Y:S04]  /*1aa60*/  LDL.LU R23, [R1+0xdec] ;  /* 0x000dec0001177983 */ /* 0x000ee80000300800 */
[----:B------:R-:W-:Y:S01]  /*1aa70*/  STL.64 [R1+0x13e0], R68 ;  /* 0x0013e04401007387 */ /* 0x000fe20000100a00 */
[----:B------:R-:W-:-:S05]  /*1aa80*/  IMAD.MOV.U32 R74, RZ, RZ, R28 ;  /* 0x000000ffff4a7224 */ /* 0x000fca00078e001c */
[----:B------:R-:W-:Y:S04]  /*1aa90*/  STL.64 [R1+0x1430], R74 ;  /* 0x0014304a01007387 */ /* 0x000fe80000100a00 */
[----:B------:R-:W3:Y:S01]  /*1aaa0*/  LDL.LU R22, [R1+0xdf0] ;  /* 0x000df00001167983 */ /* 0x000ee20000300800 */
[----:B------:R-:W-:Y:S02]  /*1aab0*/  IMAD.MOV.U32 R83, RZ, RZ, R82 ;  /* 0x000000ffff537224 */ /* 0x000fe400078e0052 */
[----:B------:R-:W-:Y:S02]  /*1aac0*/  IMAD.MOV.U32 R85, RZ, RZ, R84 ;  /* 0x000000ffff557224 */ /* 0x000fe400078e0054 */
[----:B--2---:R-:W-:-:S05]  /*1aad0*/  IMAD.MOV.U32 R76, RZ, RZ, R13 ;  /* 0x000000ffff4c7224 */ /* 0x004fca00078e000d */
[----:B------:R-:W-:Y:S04]  /*1aae0*/  STL.64 [R1+0x1438], R76 ;  /* 0x0014384c01007387 */ /* 0x000fe80000100a00 */
[----:B------:R-:W2:Y:S04]  /*1aaf0*/  LDL.LU R21, [R1+0xdf4] ;  /* 0x000df40001157983 */ /* 0x000ea80000300800 */
[----:B------:R-:W2:Y:S01]  /*1ab00*/  LDL.LU R20, [R1+0xdf8] ;  /* 0x000df80001147983 */ /* 0x000ea20000300800 */
[----:B------:R-:W-:-:S05]  /*1ab10*/  IMAD.MOV.U32 R82, RZ, RZ, R3 ;  /* 0x000000ffff527224 */ /* 0x000fca00078e0003 */
[----:B------:R-:W-:Y:S01]  /*1ab20*/  STL.64 [R1+0x1470], R82 ;  /* 0x0014705201007387 */ /* 0x000fe20000100a00 */
[----:B----4-:R-:W-:-:S05]  /*1ab30*/  IMAD.MOV.U32 R84, RZ, RZ, R2 ;  /* 0x000000ffff547224 */ /* 0x010fca00078e0002 */
[----:B------:R-:W-:Y:S04]  /*1ab40*/  STL.64 [R1+0x1478], R84 ;  /* 0x0014785401007387 */ /* 0x000fe80000100a00 */
[----:B------:R-:W4:Y:S04]  /*1ab50*/  LDL.LU R32, [R1] ;  /* 0x0000000001207983 */ /* 0x000f280000300800 */
[----:B------:R-:W4:Y:S04]  /*1ab60*/  LDL.LU R3, [R1+0xdfc] ;  /* 0x000dfc0001037983 */ /* 0x000f280000300800 */
[----:B------:R-:W4:Y:S01]  /*1ab70*/  LDL.LU R2, [R1+0x8] ;  /* 0x0000080001027983 */ /* 0x000f220000300800 */
[----:B------:R-:W-:-:S02]  /*1ab80*/  IMAD.MOV.U32 R13, RZ, RZ, R12 ;  /* 0x000000ffff0d7224 */ /* 0x000fc400078e000c */
[----:B------:R-:W-:Y:S02]  /*1ab90*/  IMAD.MOV.U32 R12, RZ, RZ, R0 ;  /* 0x000000ffff0c7224 */ /* 0x000fe400078e0000 */
[----:B------:R-:W4:Y:S04]  /*1aba0*/  LDL.LU R0, [R1+0xe00] ;  /* 0x000e000001007983 */ /* 0x000f280000300800 */
[----:B------:R-:W-:Y:S01]  /*1abb0*/  STL.64 [R1+0x1218], R12 ;  /* 0x0012180c01007387 */ /* 0x000fe20000100a00 */
[----:B------:R-:W-:Y:S01]  /*1abc0*/  IMAD.MOV.U32 R37, RZ, RZ, R36 ;  /* 0x000000ffff257224 */ /* 0x000fe200078e0024 */
[----:B------:R-:W-:Y:S02]  /*1abd0*/  MOV R39, R38 ;  /* 0x0000002600277202 */ /* 0x000fe40000000f00 */
[----:B------:R-:W-:-:S04]  /*1abe0*/  LOP3.LUT R15, R15, R14, RZ, 0x3c, !PT ;  /* 0x0000000e0f0f7212 */ /* 0x000fc800078e3cff */
[----:B------:R-:W-:-:S04]  /*1abf0*/  LOP3.LUT R14, R15, R14, RZ, 0x3c, !PT ;  /* 0x0000000e0f0e7212 */ /* 0x000fc800078e3cff */
[----:B------:R-:W-:Y:S02]  /*1ac00*/  LOP3.LUT R15, R15, R14, RZ, 0x3c, !PT ;  /* 0x0000000e0f0f7212 */ /* 0x000fe400078e3cff */
[----:B------:R-:W-:-:S03]  /*1ac10*/  LOP3.LUT R25, R25, R24, RZ, 0x3c, !PT ;  /* 0x0000001819197212 */ /* 0x000fc600078e3cff */
[----:B------:R-:W-:Y:S04]  /*1ac20*/  STL.64 [R1+0x1220], R14 ;  /* 0x0012200e01007387 */ /* 0x000fe80000100a00 */
[----:B------:R-:W4:Y:S04]  /*1ac30*/  LDL.LU R31, [R1+0x10] ;  /* 0x00001000011f7983 */ /* 0x000f280000300800 */
[----:B------:R-:W4:Y:S01]  /*1ac40*/  LDL.LU R30, [R1+0xe04] ;  /* 0x000e0400011e7983 */ /* 0x000f220000300800 */
[----:B------:R-:W-:-:S03]  /*1ac50*/  LOP3.LUT R24, R25, R24, RZ, 0x3c, !PT ;  /* 0x0000001819187212 */ /* 0x000fc600078e3cff */
[----:B------:R-:W4:Y:S01]  /*1ac60*/  LDL.LU R29, [R1+0x18] ;  /* 0x00001800011d7983 */ /* 0x000f220000300800 */
[----:B---3--:R-:W-:-:S03]  /*1ac70*/  LOP3.LUT R27, R27, R26, RZ, 0x3c, !PT ;  /* 0x0000001a1b1b7212 */ /* 0x008fc600078e3cff */
[----:B------:R-:W3:Y:S01]  /*1ac80*/  LDL.LU R28, [R1+0xe08] ;  /* 0x000e0800011c7983 */ /* 0x000ee20000300800 */
[----:B------:R-:W-:Y:S02]  /*1ac90*/  LOP3.LUT R26, R27, R26, RZ, 0x3c, !PT ;  /* 0x0000001a1b1a7212 */ /* 0x000fe400078e3cff */
[----:B------:R-:W-:Y:S01]  /*1aca0*/  LOP3.LUT R25, R25, R24, RZ, 0x3c, !PT ;  /* 0x0000001819197212 */ /* 0x000fe200078e3cff */
[----:B------:R-:W-:Y:S01]  /*1acb0*/  IMAD.MOV.U32 R36, RZ, RZ, R33 ;  /* 0x000000ffff247224 */ /* 0x000fe200078e0021 */
[----:B------:R-:W-:-:S03]  /*1acc0*/  LOP3.LUT R27, R27, R26, RZ, 0x3c, !PT ;  /* 0x0000001a1b1b7212 */ /* 0x000fc600078e3cff */
[----:B------:R-:W-:Y:S01]  /*1acd0*/  STL.64 [R1+0x1228], R24 ;  /* 0x0012281801007387 */ /* 0x000fe20000100a00 */
[----:B------:R-:W-:-:S03]  /*1ace0*/  IMAD.MOV.U32 R38, RZ, RZ, R23 ;  /* 0x000000ffff267224 */ /* 0x000fc600078e0017 */
[----:B------:R0:W-:Y:S01]  /*1acf0*/  STL.64 [R1+0x1230], R26 ;  /* 0x0012301a01007387 */ /* 0x0001e20000100a00 */
[----:B------:R-:W-:-:S03]  /*1ad00*/  IMAD.MOV.U32 R49, RZ, RZ, R48 ;  /* 0x000000ffff317224 */ /* 0x000fc600078e0030 */
[----:B------:R1:W-:Y:S01]  /*1ad10*/  STL.64 [R1+0x1340], R36 ;  /* 0x0013402401007387 */ /* 0x0003e20000100a00 */
[----:B------:R-:W-:-:S03]  /*1ad20*/  IMAD.MOV.U32 R51, RZ, RZ, R50 ;  /* 0x000000ffff337224 */ /* 0x000fc600078e0032 */
[----:B0-----:R-:W3:Y:S04]  /*1ad30*/  LDL.LU R26, [R1+0x20] ;  /* 0x00002000011a7983 */ /* 0x001ee80000300800 */
[----:B------:R-:W3:Y:S04]  /*1ad40*/  LDL.LU R25, [R1+0xe0c] ;  /* 0x000e0c0001197983 */ /* 0x000ee80000300800 */
[----:B------:R-:W3:Y:S01]  /*1ad50*/  LDL.LU R24, [R1+0x28] ;  /* 0x0000280001187983 */ /* 0x000ee20000300800 */
[----:B------:R-:W-:-:S03]  /*1ad60*/  IMAD.MOV.U32 R48, RZ, RZ, R22 ;  /* 0x000000ffff307224 */ /* 0x000fc600078e0016 */
[----:B------:R-:W3:Y:S04]  /*1ad70*/  LDL.LU R23, [R1+0xe10] ;  /* 0x000e100001177983 */ /* 0x000ee80000300800 */
[----:B------:R-:W-:Y:S04]  /*1ad80*/  STL.64 [R1+0x1368], R38 ;  /* 0x0013682601007387 */ /* 0x000fe80000100a00 */
[----:B------:R-:W-:Y:S01]  /*1ad90*/  STL.64 [R1+0x1370], R48 ;  /* 0x0013703001007387 */ /* 0x000fe20000100a00 */
[----:B------:R-:W-:Y:S02]  /*1ada0*/  IMAD.MOV.U32 R61, RZ, RZ, R60 ;  /* 0x000000ffff3d7224 */ /* 0x000fe400078e003c */
[----:B--2---:R-:W-:-:S05]  /*1adb0*/  IMAD.MOV.U32 R50, RZ, RZ, R21 ;  /* 0x000000ffff327224 */ /* 0x004fca00078e0015 */
[----:B------:R-:W-:Y:S04]  /*1adc0*/  STL.64 [R1+0x1398], R50 ;  /* 0x0013983201007387 */ /* 0x000fe80000100a00 */
[----:B------:R-:W2:Y:S01]  /*1add0*/  LDL.LU R22, [R1+0x30] ;  /* 0x0000300001167983 */ /* 0x000ea20000300800 */
[----:B------:R-:W-:-:S03]  /*1ade0*/  IMAD.MOV.U32 R60, RZ, RZ, R20 ;  /* 0x000000ffff3c7224 */ /* 0x000fc600078e0014 */
[----:B------:R-:W2:Y:S04]  /*1adf0*/  LDL.LU R21, [R1+0xe14] ;  /* 0x000e140001157983 */ /* 0x000ea80000300800 */
[----:B------:R-:W2:Y:S04]  /*1ae00*/  LDL.LU R20, [R1+0x38] ;  /* 0x0000380001147983 */ /* 0x000ea80000300800 */
[----:B------:R-:W2:Y:S04]  /*1ae10*/  LDL.LU R15, [R1+0xe18] ;  /* 0x000e1800010f7983 */ /* 0x000ea80000300800 */
[----:B------:R-:W-:Y:S04]  /*1ae20*/  STL.64 [R1+0x13a8], R60 ;  /* 0x0013a83c01007387 */ /* 0x000fe80000100a00 */
[----:B------:R-:W2:Y:S04]  /*1ae30*/  LDL.LU R14, [R1+0x40] ;  /* 0x00004000010e7983 */ /* 0x000ea80000300800 */
[----:B------:R-:W2:Y:S04]  /*1ae40*/  LDL.LU R13, [R1+0xe1c] ;  /* 0x000e1c00010d7983 */ /* 0x000ea80000300800 */
[----:B------:R-:W2:Y:S01]  /*1ae50*/  LDL.LU R12, [R1+0x48] ;  /* 0x00004800010c7983 */ /* 0x000ea20000300800 */
[----:B----4-:R-:W-:-:S03]  /*1ae60*/  IMAD.MOV.U32 R54, RZ, RZ, R3 ;  /* 0x000000ffff367224 */ /* 0x010fc600078e0003 */
[----:B------:R-:W4:Y:S01]  /*1ae70*/  LDL.LU R3, [R1+0xe20] ;  /* 0x000e200001037983 */ /* 0x000f220000300800 */
[----:B------:R-:W-:-:S03]  /*1ae80*/  IMAD.MOV.U32 R63, RZ, RZ, R2 ;  /* 0x000000ffff3f7224 */ /* 0x000fc600078e0002 */
[----:B------:R-:W4:Y:S01]  /*1ae90*/  LDL.LU R2, [R1+0x50] ;  /* 0x0000500001027983 */ /* 0x000f220000300800 */
[----:B------:R-:W-:Y:S02]  /*1aea0*/  IMAD.MOV.U32 R55, RZ, RZ, R32 ;  /* 0x000000ffff377224 */ /* 0x000fe400078e0020 */
[----:B------:R-:W-:Y:S02]  /*1aeb0*/  IMAD.MOV.U32 R62, RZ, RZ, R0 ;  /* 0x000000ffff3e7224 */ /* 0x000fe400078e0000 */
[----:B------:R-:W4:Y:S04]  /*1aec0*/  LDL.LU R0, [R1+0xe24] ;  /* 0x000e240001007983 */ /* 0x000f280000300800 */
[----:B------:R-:W-:Y:S04]  /*1aed0*/  STL.64 [R1], R54 ;  /* 0x0000003601007387 */ /* 0x000fe80000100a00 */
[----:B------:R-:W-:Y:S04]  /*1aee0*/  STL.64 [R1+0x8], R62 ;  /* 0x0000083e01007387 */ /* 0x000fe80000100a00 */
[----:B------:R-:W-:Y:S01]  /*1aef0*/  STL.64 [R1+0x13e8], R62 ;  /* 0x0013e83e01007387 */ /* 0x000fe20000100a00 */
[----:B------:R-:W-:-:S02]  /*1af00*/  IMAD.MOV.U32 R65, RZ, RZ, R31 ;  /* 0x000000ffff417224 */ /* 0x000fc400078e001f */
[----:B------:R-:W-:Y:S02]  /*1af10*/  IMAD.MOV.U32 R64, RZ, RZ, R30 ;  /* 0x000000ffff407224 */ /* 0x000fe400078e001e */
[----:B------:R-:W-:Y:S02]  /*1af20*/  IMAD.MOV.U32 R71, RZ, RZ, R29 ;  /* 0x000000ffff477224 */ /* 0x000fe400078e001d */
[----:B---3--:R-:W-:-:S05]  /*1af30*/  IMAD.MOV.U32 R70, RZ, RZ, R28 ;  /* 0x000000ffff467224 */ /* 0x008fca00078e001c */
[----:B------:R-:W-:Y:S04]  /*1af40*/  STL.64 [R1+0x18], R70 ;  /* 0x0000184601007387 */ /* 0x000fe80000100a00 */
[----:B------:R-:W-:Y:S04]  /*1af50*/  STL.64 [R1+0x1440], R70 ;  /* 0x0014404601007387 */ /* 0x000fe80000100a00 */
[----:B------:R-:W-:Y:S04]  /*1af60*/  STL.64 [R1+0x10], R64 ;  /* 0x0000104001007387 */ /* 0x000fe80000100a00 */
[----:B------:R-:W-:Y:S04]  /*1af70*/  STL.64 [R1+0x13f0], R64 ;  /* 0x0013f04001007387 */ /* 0x000fe80000100a00 */
[----:B------:R-:W-:Y:S04]  /*1af80*/  STL.64 [R1+0x13b8], R54 ;  /* 0x0013b83601007387 */ /* 0x000fe80000100a00 */
[----:B------:R-:W3:Y:S01]  /*1af90*/  LDL.LU R29, [R1+0x58] ;  /* 0x00005800011d7983 */ /* 0x000ee20000300800 */
[----:B------:R-:W-:-:S03]  /*1afa0*/  IMAD.MOV.U32 R73, RZ, RZ, R26 ;  /* 0x000000ffff497224 */ /* 0x000fc600078e001a */
[----:B------:R-:W3:Y:S01]  /*1afb0*/  LDL.LU R28, [R1+0xe28] ;  /* 0x000e2800011c7983 */ /* 0x000ee20000300800 */
[----:B------:R-:W-:-:S03]  /*1afc0*/  IMAD.MOV.U32 R72, RZ, RZ, R25 ;  /* 0x000000ffff487224 */ /* 0x000fc600078e0019 */
[----:B------:R-:W3:Y:S01]  /*1afd0*/  LDL.LU R31, [R1+0x60] ;  /* 0x00006000011f7983 */ /* 0x000ee20000300800 */
[----:B------:R-:W-:-:S03]  /*1afe0*/  IMAD.MOV.U32 R79, RZ, RZ, R24 ;  /* 0x000000ffff4f7224 */ /* 0x000fc600078e0018 */
[----:B------:R-:W3:Y:S04]  /*1aff0*/  LDL.LU R30, [R1+0xe2c] ;  /* 0x000e2c00011e7983 */ /* 0x000ee80000300800 */
[----:B------:R-:W3:Y:S04]  /*1b000*/  LDL.LU R27, [R1+0x68] ;  /* 0x00006800011b7983 */ /* 0x000ee80000300800 */
[----:B------:R-:W3:Y:S04]  /*1b010*/  LDL.LU R26, [R1+0xe30] ;  /* 0x000e3000011a7983 */ /* 0x000ee80000300800 */
[----:B------:R-:W3:Y:S04]  /*1b020*/  LDL.LU R25, [R1+0x70] ;  /* 0x0000700001197983 */ /* 0x000ee80000300800 */
[----:B------:R-:W3:Y:S01]  /*1b030*/  LDL.LU R24, [R1+0xe34] ;  /* 0x000e340001187983 */ /* 0x000ee20000300800 */
[----:B------:R-:W-:-:S03]  /*1b040*/  IMAD.MOV.U32 R78, RZ, RZ, R23 ;  /* 0x000000ffff4e7224 */ /* 0x000fc600078e0017 */
[----:B------:R-:W-:Y:S04]  /*1b050*/  STL.64 [R1+0x20], R72 ;  /* 0x0000204801007387 */ /* 0x000fe80000100a00 */
[----:B------:R-:W-:Y:S04]  /*1b060*/  STL.64 [R1+0x28], R78 ;  /* 0x0000284e01007387 */ /* 0x000fe80000100a00 */
[----:B------:R-:W-:Y:S01]  /*1b070*/  STL.64 [R1+0x1480], R78 ;  /* 0x0014804e01007387 */ /* 0x000fe20000100a00 */
[----:B--2---:R-:W-:Y:S02]  /*1b080*/  IMAD.MOV.U32 R81, RZ, RZ, R22 ;  /* 0x000000ffff517224 */ /* 0x004fe400078e0016 */
[----:B------:R-:W-:-:S05]  /*1b090*/  IMAD.MOV.U32 R80, RZ, RZ, R21 ;  /* 0x000000ffff507224 */ /* 0x000fca00078e0015 */
[----:B------:R-:W-:Y:S04]  /*1b0a0*/  STL.64 [R1+0x30], R80 ;  /* 0x0000305001007387 */ /* 0x000fe80000100a00 */
[----:B------:R-:W-:Y:S04]  /*1b0b0*/  STL.64 [R1+0x1488], R80 ;  /* 0x0014885001007387 */ /* 0x000fe80000100a00 */
[----:B------:R-:W-:Y:S04]  /*1b0c0*/  STL.64 [R1+0x1448], R72 ;  /* 0x0014484801007387 */ /* 0x000fe80000100a00 */
[----:B-1----:R-:W2:Y:S01]  /*1b0d0*/  LDL.LU R37, [R1+0x78] ;  /* 0x0000780001257983 */ /* 0x002ea20000300800 */
[----:B------:R-:W-:-:S03]  /*1b0e0*/  IMAD.MOV.U32 R22, RZ, RZ, R13 ;  /* 0x000000ffff167224 */ /* 0x000fc600078e000d */
[----:B------:R-:W2:Y:S01]  /*1b0f0*/  LDL.LU R36, [R1+0xe38] ;  /* 0x000e380001247983 */ /* 0x000ea20000300800 */
[----:B------:R-:W-:-:S03]  /*1b100*/  IMAD.MOV.U32 R13, RZ, RZ, R12 ;  /* 0x000000ffff0d7224 */ /* 0x000fc600078e000c */
[----:B------:R-:W2:Y:S04]  /*1b110*/  LDL.LU R35, [R1+0x80] ;  /* 0x0000800001237983 */ /* 0x000ea80000300800 */
[----:B------:R-:W2:Y:S04]  /*1b120*/  LDL.LU R34, [R1+0xe3c] ;  /* 0x000e3c0001227983 */ /* 0x000ea80000300800 */
[----:B------:R-:W2:Y:S01]  /*1b130*/  LDL.LU R33, [R1+0x88] ;  /* 0x0000880001217983 */ /* 0x000ea20000300800 */
[----:B----4-:R-:W-:-:S03]  /*1b140*/  IMAD.MOV.U32 R12, RZ, RZ, R3 ;  /* 0x000000ffff0c7224 */ /* 0x010fc600078e0003 */
[----:B------:R-:W4:Y:S01]  /*1b150*/  LDL.LU R3, [R1+0xe40] ;  /* 0x000e400001037983 */ /* 0x000f220000300800 */
[----:B------:R-:W-:Y:S02]  /*1b160*/  IMAD.MOV.U32 R21, RZ, RZ, R20 ;  /* 0x000000ffff157224 */ /* 0x000fe400078e0014 */
[----:B------:R-:W-:Y:S02]  /*1b170*/  IMAD.MOV.U32 R20, RZ, RZ, R15 ;  /* 0x000000ffff147224 */ /* 0x000fe400078e000f */
[----:B------:R-:W-:Y:S02]  /*1b180*/  IMAD.MOV.U32 R15, RZ, RZ, R2 ;  /* 0x000000ffff0f7224 */ /* 0x000fe400078e0002 */
[----:B------:R-:W2:Y:S01]  /*1b190*/  LDL.LU R2, [R1+0x90] ;  /* 0x0000900001027983 */ /* 0x000ea20000300800 */
[----:B------:R-:W-:Y:S02]  /*1b1a0*/  IMAD.MOV.U32 R23, RZ, RZ, R14 ;  /* 0x000000ffff177224 */ /* 0x000fe400078e000e */
[----:B------:R-:W-:-:S02]  /*1b1b0*/  IMAD.MOV.U32 R14, RZ, RZ, R0 ;  /* 0x000000ffff0e7224 */ /* 0x000fc400078e0000 */
[----:B------:R-:W2:Y:S04]  /*1b1c0*/  LDL.LU R0, [R1+0xe44] ;  /* 0x000e440001007983 */ /* 0x000ea80000300800 */
[----:B------:R-:W-:Y:S04]  /*1b1d0*/  STL.64 [R1+0x38], R20 ;  /* 0x0000381401007387 */ /* 0x000fe80000100a00 */
[----:B------:R-:W-:Y:S04]  /*1b1e0*/  STL.64 [R1+0x1238], R20 ;  /* 0x0012381401007387 */ /* 0x000fe80000100a00 */
[----:B------:R-:W-:Y:S04]  /*1b1f0*/  STL.64 [R1+0x40], R22 ;  /* 0x0000401601007387 */ /* 0x000fe80000100a00 */
[----:B------:R0:W-:Y:S04]  /*1b200*/  STL.64 [R1+0x1240], R22 ;  /* 0x0012401601007387 */ /* 0x0001e80000100a00 */
[----:B------:R-:W-:Y:S04]  /*1b210*/  STL.64 [R1+0x48], R12 ;  /* 0x0000480c01007387 */ /* 0x000fe80000100a00 */
[----:B------:R-:W-:Y:S04]  /*1b220*/  STL.64 [R1+0x1248], R12 ;  /* 0x0012480c01007387 */ /* 0x000fe80000100a00 */
[----:B------:R-:W-:Y:S04]  /*1b230*/  STL.64 [R1+0x50], R14 ;  /* 0x0000500e01007387 */ /* 0x000fe80000100a00 */
[----:B------:R1:W-:Y:S04]  /*1b240*/  STL.64 [R1+0x1258], R14 ;  /* 0x0012580e01007387 */ /* 0x0003e80000100a00 */
[----:B------:R-:W2:Y:S01]  /*1b250*/  LDL.LU R32, [R1+0x98] ;  /* 0x0000980001207983 */ /* 0x000ea20000300800 */
[----:B---3--:R-:W-:-:S03]  /*1b260*/  IMAD.MOV.U32 R43, RZ, RZ, R27 ;  /* 0x000000ffff2b7224 */ /* 0x008fc600078e001b */
[----:B------:R-:W3:Y:S01]  /*1b270*/  LDL.LU R27, [R1+0xe48] ;  /* 0x000e4800011b7983 */ /* 0x000ee20000300800 */
[----:B------:R-:W-:-:S03]  /*1b280*/  MOV R42, R26 ;  /* 0x0000001a002a7202 */ /* 0x000fc60000000f00 */
[----:B------:R-:W3:Y:S01]  /*1b290*/  LDL.LU R26, [R1+0xa0] ;  /* 0x0000a000011a7983 */ /* 0x000ee20000300800 */
[----:B------:R-:W-:-:S03]  /*1b2a0*/  IMAD.MOV.U32 R45, RZ, RZ, R25 ;  /* 0x000000ffff2d7224 */ /* 0x000fc600078e0019 */
[----:B------:R-:W3:Y:S01]  /*1b2b0*/  LDL.LU R25, [R1+0xe4c] ;  /* 0x000e4c0001197983 */ /* 0x000ee20000300800 */
[----:B------:R-:W-:-:S03]  /*1b2c0*/  IMAD.MOV.U32 R44, RZ, RZ, R24 ;  /* 0x000000ffff2c7224 */ /* 0x000fc600078e0018 */
[----:B------:R-:W3:Y:S04]  /*1b2d0*/  LDL.LU R24, [R1+0xa8] ;  /* 0x0000a80001187983 */ /* 0x000ee80000300800 */
[----:B0-----:R-:W3:Y:S04]  /*1b2e0*/  LDL.LU R23, [R1+0xe50] ;  /* 0x000e500001177983 */ /* 0x001ee80000300800 */
[----:B------:R-:W3:Y:S04]  /*1b2f0*/  LDL.LU R22, [R1+0xb0] ;  /* 0x0000b00001167983 */ /* 0x000ee80000300800 */
[----:B------:R-:W3:Y:S04]  /*1b300*/  LDL.LU R21, [R1+0xe54] ;  /* 0x000e540001157983 */ /* 0x000ee80000300800 */
[----:B------:R-:W-:Y:S04]  /*1b310*/  STL.64 [R1+0x58], R28 ;  /* 0x0000581c01007387 */ /* 0x000fe80000100a00 */
[----:B------:R-:W-:Y:S04]  /*1b320*/  STL.64 [R1+0x13f8], R28 ;  /* 0x0013f81c01007387 */ /* 0x000fe80000100a00 */
[----:B------:R-:W-:Y:S04]  /*1b330*/  STL.64 [R1+0x60], R30 ;  /* 0x0000601e01007387 */ /* 0x000fe80000100a00 */
[----:B------:R0:W-:Y:S04]  /*1b340*/  STL.64 [R1+0x1400], R30 ;  /* 0x0014001e01007387 */ /* 0x0001e80000100a00 */
[----:B------:R-:W-:Y:S04]  /*1b350*/  STL.64 [R1+0x68], R42 ;  /* 0x0000682a01007387 */ /* 0x000fe80000100a00 */
[----:B------:R-:W-:Y:S04]  /*1b360*/  STL.64 [R1+0x1408], R42 ;  /* 0x0014082a01007387 */ /* 0x000fe80000100a00 */
[----:B------:R-:W-:Y:S04]  /*1b370*/  STL.64 [R1+0x70], R44 ;  /* 0x0000702c01007387 */ /* 0x000fe80000100a00 */
[----:B------:R-:W-:Y:S04]  /*1b380*/  STL.64 [R1+0x1410], R44 ;  /* 0x0014102c01007387 */ /* 0x000fe80000100a00 */
[----:B------:R-:W3:Y:S04]  /*1b390*/  LDL.LU R20, [R1+0xb8] ;  /* 0x0000b80001147983 */ /* 0x000ee80000300800 */
[----:B-1----:R-:W3:Y:S04]  /*1b3a0*/  LDL.LU R15, [R1+0xe58] ;  /* 0x000e5800010f7983 */ /* 0x002ee80000300800 */
[----:B------:R-:W3:Y:S04]  /*1b3b0*/  LDL.LU R14, [R1+0xc0] ;  /* 0x0000c000010e7983 */ /* 0x000ee80000300800 */
[----:B------:R-:W3:Y:S04]  /*1b3c0*/  LDL.LU R13, [R1+0xe5c] ;  /* 0x000e5c00010d7983 */ /* 0x000ee80000300800 */
[----:B------:R-:W3:Y:S01]  /*1b3d0*/  LDL.LU R12, [R1+0xc8] ;  /* 0x0000c800010c7983 */ /* 0x000ee20000300800 */
[----:B----4-:R-:W-:-:S03]  /*1b3e0*/  IMAD.MOV.U32 R66, RZ, RZ, R3 ;  /* 0x000000ffff427224 */ /* 0x010fc600078e0003 */
[----:B------:R-:W4:Y:S01]  /*1b3f0*/  LDL.LU R3, [R1+0xe60] ;  /* 0x000e600001037983 */ /* 0x000f220000300800 */
[----:B--2---:R-:W-:-:S03]  /*1b400*/  IMAD.MOV.U32 R69, RZ, RZ, R2 ;  /* 0x000000ffff457224 */ /* 0x004fc600078e0002 */
[----:B------:R-:W2:Y:S01]  /*1b410*/  LDL.LU R2, [R1+0xd0] ;  /* 0x0000d00001027983 */ /* 0x000ea20000300800 */
[----:B------:R-:W-:Y:S02]  /*1b420*/  IMAD.MOV.U32 R56, RZ, RZ, R36 ;  /* 0x000000ffff387224 */ /* 0x000fe400078e0024 */
[----:B------:R-:W-:Y:S02]  /*1b430*/  IMAD.MOV.U32 R57, RZ, RZ, R37 ;  /* 0x000000ffff397224 */ /* 0x000fe400078e0025 */
[----:B------:R-:W-:Y:S02]  /*1b440*/  IMAD.MOV.U32 R58, RZ, RZ, R34 ;  /* 0x000000ffff3a7224 */ /* 0x000fe400078e0022 */
[----:B------:R-:W-:Y:S02]  /*1b450*/  IMAD.MOV.U32 R59, RZ, RZ, R35 ;  /* 0x000000ffff3b7224 */ /* 0x000fe400078e0023 */
[----:B------:R-:W-:Y:S02]  /*1b460*/  IMAD.MOV.U32 R68, RZ, RZ, R0 ;  /* 0x000000ffff447224 */ /* 0x000fe400078e0000 */
[----:B------:R-:W-:Y:S01]  /*1b470*/  IMAD.MOV.U32 R67, RZ, RZ, R33 ;  /* 0x000000ffff437224 */ /* 0x000fe200078e0021 */
[----:B------:R-:W2:Y:S04]  /*1b480*/  LDL.LU R0, [R1+0xe64] ;  /* 0x000e640001007983 */ /* 0x000ea80000300800 */
[----:B------:R-:W-:Y:S04]  /*1b490*/  STL.64 [R1+0x78], R56 ;  /* 0x0000783801007387 */ /* 0x000fe80000100a00 */
[----:B------:R-:W-:Y:S04]  /*1b4a0*/  STL.64 [R1+0x1418], R56 ;  /* 0x0014183801007387 */ /* 0x000fe80000100a00 */
[----:B------:R-:W-:Y:S04]  /*1b4b0*/  STL.64 [R1+0x80], R58 ;  /* 0x0000803a01007387 */ /* 0x000fe80000100a00 */
[----:B------:R-:W-:Y:S04]  /*1b4c0*/  STL.64 [R1+0x1450], R58 ;  /* 0x0014503a01007387 */ /* 0x000fe80000100a00 */
[----:B------:R-:W-:Y:S04]  /*1b4d0*/  STL.64 [R1+0x88], R66 ;  /* 0x0000884201007387 */ /* 0x000fe80000100a00 */
[----:B------:R-:W-:Y:S04]  /*1b4e0*/  STL.64 [R1+0x1458], R66 ;  /* 0x0014584201007387 */ /* 0x000fe80000100a00 */
[----:B------:R-:W-:Y:S01]  /*1b4f0*/  STL.64 [R1+0x90], R68 ;  /* 0x0000904401007387 */ /* 0x000fe20000100a00 */
[----:B------:R-:W-:-:S03]  /*1b500*/  IMAD.MOV.U32 R75, RZ, RZ, R32 ;  /* 0x000000ffff4b7224 */ /* 0x000fc600078e0020 */
[----:B------:R-:W-:Y:S04]  /*1b510*/  STL.64 [R1+0x1490], R68 ;  /* 0x0014904401007387 */ /* 0x000fe80000100a00 */
[----:B------:R-:W2:Y:S04]  /*1b520*/  LDL.LU R33, [R1+0xd8] ;  /* 0x0000d80001217983 */ /* 0x000ea80000300800 */
[----:B------:R-:W2:Y:S04]  /*1b530*/  LDL.LU R32, [R1+0xe68] ;  /* 0x000e680001207983 */ /* 0x000ea80000300800 */
[----:B------:R-:W2:Y:S04]  /*1b540*/  LDL.LU R35, [R1+0xe0] ;  /* 0x0000e00001237983 */ /* 0x000ea80000300800 */
[----:B------:R-:W2:Y:S04]  /*1b550*/  LDL.LU R34, [R1+0xe6c] ;  /* 0x000e6c0001227983 */ /* 0x000ea80000300800 */
[----:B------:R-:W2:Y:S04]  /*1b560*/  LDL.LU R36, [R1+0xe8] ;  /* 0x0000e80001247983 */ /* 0x000ea80000300800 */
[----:B0-----:R-:W2:Y:S04]  /*1b570*/  LDL.LU R31, [R1+0xe70] ;  /* 0x000e7000011f7983 */ /* 0x001ea80000300800 */
[----:B------:R-:W2:Y:S04]  /*1b580*/  LDL.LU R30, [R1+0xf0] ;  /* 0x0000f000011e7983 */ /* 0x000ea80000300800 */
[----:B------:R-:W2:Y:S01]  /*1b590*/  LDL.LU R28, [R1+0xe74] ;  /* 0x000e7400011c7983 */ /* 0x000ea20000300800 */
[----:B---3--:R-:W-:-:S02]  /*1b5a0*/  IMAD.MOV.U32 R74, RZ, RZ, R27 ;  /* 0x000000ffff4a7224 */ /* 0x008fc400078e001b */
[----:B------:R-:W-:-:S03]  /*1b5b0*/  IMAD.MOV.U32 R77, RZ, RZ, R26 ;  /* 0x000000ffff4d7224 */ /* 0x000fc600078e001a */
[----:B------:R-:W-:Y:S01]  /*1b5c0*/  STL.64 [R1+0x98], R74 ;  /* 0x0000984a01007387 */ /* 0x000fe20000100a00 */
        /* <DEDUP_REMOVED lines=18> */
[----:B------:R-:W3:Y:S01]  /*1b6f0*/  LDL.LU R13, [R1+0xe7c] ;  /* 0x000e7c00010d7983 */ /* 0x000ee20000300800 */
[----:B------:R-:W-:-:S03]  /*1b700*/  IMAD.MOV.U32 R21, RZ, RZ, R12 ;  /* 0x000000ffff157224 */ /* 0x000fc600078e000c */
[----:B------:R-:W3:Y:S01]  /*1b710*/  LDL.LU R12, [R1+0x108] ;  /* 0x00010800010c7983 */ /* 0x000ee20000300800 */
[----:B------:R-:W-:Y:S02]  /*1b720*/  IMAD.MOV.U32 R25, RZ, RZ, R20 ;  /* 0x000000ffff197224 */ /* 0x000fe400078e0014 */
[----:B----4-:R-:W-:Y:S02]  /*1b730*/  IMAD.MOV.U32 R20, RZ, RZ, R3 ;  /* 0x000000ffff147224 */ /* 0x010fe400078e0003 */
[----:B------:R-:W4:Y:S01]  /*1b740*/  LDL.LU R3, [R1+0xe80] ;  /* 0x000e800001037983 */ /* 0x000f220000300800 */
[----:B--2---:R-:W-:-:S03]  /*1b750*/  IMAD.MOV.U32 R23, RZ, RZ, R2 ;  /* 0x000000ffff177224 */ /* 0x004fc600078e0002 */
[----:B------:R-:W2:Y:S01]  /*1b760*/  LDL.LU R2, [R1+0x110] ;  /* 0x0001100001027983 */ /* 0x000ea20000300800 */
[----:B------:R-:W-:-:S03]  /*1b770*/  IMAD.MOV.U32 R22, RZ, RZ, R0 ;  /* 0x000000ffff167224 */ /* 0x000fc600078e0000 */
[----:B------:R-:W2:Y:S04]  /*1b780*/  LDL.LU R0, [R1+0xe84] ;  /* 0x000e840001007983 */ /* 0x000ea80000300800 */
[----:B------:R-:W-:Y:S04]  /*1b790*/  STL.64 [R1+0xb8], R24 ;  /* 0x0000b81801007387 */ /* 0x000fe80000100a00 */
[----:B------:R-:W-:Y:S04]  /*1b7a0*/  STL.64 [R1+0x1268], R24 ;  /* 0x0012681801007387 */ /* 0x000fe80000100a00 */
[----:B------:R-:W-:Y:S04]  /*1b7b0*/  STL.64 [R1+0xc0], R26 ;  /* 0x0000c01a01007387 */ /* 0x000fe80000100a00 */
[----:B------:R-:W-:Y:S04]  /*1b7c0*/  STL [R1+0x1270], R27 ;  /* 0x0012701b01007387 */ /* 0x000fe80000100800 */
[----:B------:R0:W-:Y:S04]  /*1b7d0*/  STL.64 [R1+0x1288], R26 ;  /* 0x0012881a01007387 */ /* 0x0001e80000100a00 */
[----:B------:R-:W-:Y:S04]  /*1b7e0*/  STL.64 [R1+0xc8], R20 ;  /* 0x0000c81401007387 */ /* 0x000fe80000100a00 */
[----:B------:R-:W-:Y:S04]  /*1b7f0*/  STL.64 [R1+0x1278], R20 ;  /* 0x0012781401007387 */ /* 0x000fe80000100a00 */
[----:B------:R-:W-:Y:S04]  /*1b800*/  STL.64 [R1+0xd0], R22 ;  /* 0x0000d01601007387 */ /* 0x000fe80000100a00 */
[----:B------:R1:W-:Y:S01]  /*1b810*/  STL.64 [R1+0x1298], R22 ;  /* 0x0012981601007387 */ /* 0x0003e20000100a00 */
[----:B------:R-:W-:-:S02]  /*1b820*/  IMAD.MOV.U32 R47, RZ, RZ, R36 ;  /* 0x000000ffff2f7224 */ /* 0x000fc400078e0024 */
[----:B------:R-:W-:Y:S01]  /*1b830*/  IMAD.MOV.U32 R46, RZ, RZ, R31 ;  /* 0x000000ffff2e7224 */ /* 0x000fe200078e001f */
[----:B------:R-:W-:Y:S02]  /*1b840*/  MOV R38, R28 ;  /* 0x0000001c00267202 */ /* 0x000fe40000000f00 */
[----:B------:R-:W2:Y:S04]  /*1b850*/  LDL.LU R28, [R1+0x118] ;  /* 0x00011800011c7983 */ /* 0x000ea80000300800 */
[----:B0-----:R-:W2:Y:S04]  /*1b860*/  LDL.LU R27, [R1+0xe88] ;  /* 0x000e8800011b7983 */ /* 0x001ea80000300800 */
[----:B------:R-:W2:Y:S04]  /*1b870*/  LDL.LU R26, [R1+0x120] ;  /* 0x00012000011a7983 */ /* 0x000ea80000300800 */
[----:B------:R-:W2:Y:S04]  /*1b880*/  LDL.LU R25, [R1+0xe8c] ;  /* 0x000e8c0001197983 */ /* 0x000ea80000300800 */
[----:B------:R-:W2:Y:S04]  /*1b890*/  LDL.LU R24, [R1+0x128] ;  /* 0x0001280001187983 */ /* 0x000ea80000300800 */
[----:B-1----:R-:W2:Y:S01]  /*1b8a0*/  LDL.LU R23, [R1+0xe90] ;  /* 0x000e900001177983 */ /* 0x002ea20000300800 */
[----:B------:R-:W-:-:S03]  /*1b8b0*/  IMAD.MOV.U32 R39, RZ, RZ, R30 ;  /* 0x000000ffff277224 */ /* 0x000fc600078e001e */
[----:B------:R-:W2:Y:S04]  /*1b8c0*/  LDL.LU R22, [R1+0x130] ;  /* 0x0001300001167983 */ /* 0x000ea80000300800 */
        /* <DEDUP_REMOVED lines=8> */
[----:B------:R-:W-:Y:S01]  /*1b950*/  STL.64 [R1+0x14e0], R38 ;  /* 0x0014e02601007387 */ /* 0x000fe20000100a00 */
[----:B---3--:R-:W-:-:S02]  /*1b960*/  IMAD.MOV.U32 R50, RZ, RZ, R15 ;  /* 0x000000ffff327224 */ /* 0x008fc400078e000f */
[----:B------:R-:W-:Y:S02]  /*1b970*/  IMAD.MOV.U32 R61, RZ, RZ, R14 ;  /* 0x000000ffff3d7224 */ /* 0x000fe400078e000e */
[----:B------:R-:W-:Y:S02]  /*1b980*/  IMAD.MOV.U32 R60, RZ, RZ, R13 ;  /* 0x000000ffff3c7224 */ /* 0x000fe400078e000d */
[----:B------:R-:W3:Y:S01]  /*1b990*/  LDL.LU R13, [R1+0x138] ;  /* 0x00013800010d7983 */ /* 0x000ee20000300800 */
[----:B------:R-:W-:-:S03]  /*1b9a0*/  IMAD.MOV.U32 R63, RZ, RZ, R12 ;  /* 0x000000ffff3f7224 */ /* 0x000fc600078e000c */
[----:B------:R-:W3:Y:S04]  /*1b9b0*/  LDL.LU R12, [R1+0xe98] ;  /* 0x000e9800010c7983 */ /* 0x000ee80000300800 */
        /* <DEDUP_REMOVED lines=9> */
[----:B------:R-:W3:Y:S04]  /*1ba50*/  LDL.LU R0, [R1+0xea4] ;  /* 0x000ea40001007983 */ /* 0x000ee80000300800 */
[----:B------:R-:W-:Y:S04]  /*1ba60*/  STL.64 [R1+0xf8], R50 ;  /* 0x0000f83201007387 */ /* 0x000fe80000100a00 */
[----:B------:R-:W-:Y:S04]  /*1ba70*/  STL.64 [R1+0x14e8], R50 ;  /* 0x0014e83201007387 */ /* 0x000fe80000100a00 */
[----:B------:R-:W-:Y:S04]  /*1ba80*/  STL.64 [R1+0x100], R60 ;  /* 0x0001003c01007387 */ /* 0x000fe80000100a00 */
[----:B------:R-:W-:Y:S04]  /*1ba90*/  STL.64 [R1+0x14f0], R60 ;  /* 0x0014f03c01007387 */ /* 0x000fe80000100a00 */
[----:B------:R-:W-:Y:S04]  /*1baa0*/  STL.64 [R1+0x108], R62 ;  /* 0x0001083e01007387 */ /* 0x000fe80000100a00 */
[----:B------:R-:W-:Y:S04]  /*1bab0*/  STL.64 [R1+0x14f8], R62 ;  /* 0x0014f83e01007387 */ /* 0x000fe80000100a00 */
[----:B------:R-:W-:Y:S04]  /*1bac0*/  STL.64 [R1+0x110], R64 ;  /* 0x0001104001007387 */ /* 0x000fe80000100a00 */
[----:B------:R-:W-:Y:S04]  /*1bad0*/  STL.64 [R1+0x1500], R64 ;  /* 0x0015004001007387 */ /* 0x000fe80000100a00 */
[----:B------:R-:W3:Y:S04]  /*1bae0*/  LDL.LU R36, [R1+0x158] ;  /* 0x0001580001247983 */ /* 0x000ee80000300800 */
[----:B0-----:R-:W3:Y:S04]  /*1baf0*/  LDL.LU R35, [R1+0xea8] ;  /* 0x000ea80001237983 */ /* 0x001ee80000300800 */
[----:B------:R-:W3:Y:S04]  /*1bb00*/  LDL.LU R34, [R1+0x160] ;  /* 0x0001600001227983 */ /* 0x000ee80000300800 */
[----:B------:R-:W3:Y:S04]  /*1bb10*/  LDL.LU R33, [R1+0xeac] ;  /* 0x000eac0001217983 */ /* 0x000ee80000300800 */
[----:B------:R-:W3:Y:S04]  /*1bb20*/  LDL.LU R32, [R1+0x168] ;  /* 0x0001680001207983 */ /* 0x000ee80000300800 */
[----:B------:R-:W3:Y:S04]  /*1bb30*/  LDL.LU R31, [R1+0xeb0] ;  /* 0x000eb000011f7983 */ /* 0x000ee80000300800 */
[----:B------:R-:W3:Y:S01]  /*1bb40*/  LDL.LU R30, [R1+0x170] ;  /* 0x00017000011e7983 */ /* 0x000ee20000300800 */
[----:B------:R-:W-:-:S02]  /*1bb50*/  IMAD.MOV.U32 R71, RZ, RZ, R28 ;  /* 0x000000ffff477224 */ /* 0x000fc400078e001c */
[----:B------:R-:W-:Y:S02]  /*1bb60*/  IMAD.MOV.U32 R70, RZ, RZ, R27 ;  /* 0x000000ffff467224 */ /* 0x000fe400078e001b */
[----:B------:R-:W3:Y:S01]  /*1bb70*/  LDL.LU R27, [R1+0xeb4] ;  /* 0x000eb400011b7983 */ /* 0x000ee20000300800 */
[----:B------:R-:W-:Y:S02]  /*1bb80*/  IMAD.MOV.U32 R73, RZ, RZ, R26 ;  /* 0x000000ffff497224 */ /* 0x000fe400078e001a */
[----:B------:R-:W-:Y:S01]  /*1bb90*/  IMAD.MOV.U32 R72, RZ, RZ, R25 ;  /* 0x000000ffff487224 */ /* 0x000fe200078e0019 */
        /* <DEDUP_REMOVED lines=11> */
[----:B------:R-:W-:Y:S04]  /*1bc50*/  STL.64 [R1+0x1520], R80 ;  /* 0x0015205001007387 */ /* 0x000fe80000100a00 */
[----:B------:R-:W3:Y:S04]  /*1bc60*/  LDL.LU R29, [R1+0x178] ;  /* 0x00017800011d7983 */ /* 0x000ee80000300800 */
        /* <DEDUP_REMOVED lines=8> */
[----:B---3--:R-:W-:Y:S02]  /*1bcf0*/  IMAD.MOV.U32 R25, RZ, RZ, R20 ;  /* 0x000000ffff197224 */ /* 0x008fe400078e0014 */
[----:B------:R-:W-:Y:S02]  /*1bd00*/  IMAD.MOV.U32 R20, RZ, RZ, R0 ;  /* 0x000000ffff147224 */ /* 0x000fe400078e0000 */
[----:B------:R-:W3:Y:S04]  /*1bd10*/  LDL.LU R0, [R1+0xec4] ;  /* 0x000ec40001007983 */ /* 0x000ee80000300800 */
[----:B------:R-:W-:Y:S04]  /*1bd20*/  STL.64 [R1+0x138], R12 ;  /* 0x0001380c01007387 */ /* 0x000fe80000100a00 */
[----:B------:R-:W-:Y:S04]  /*1bd30*/  STL [R1+0x12a0], R13 ;  /* 0x0012a00d01007387 */ /* 0x000fe80000100800 */
[----:B------:R-:W-:Y:S04]  /*1bd40*/  STL.64 [R1+0x12b8], R12 ;  /* 0x0012b80c01007387 */ /* 0x000fe80000100a00 */
[----:B------:R-:W-:Y:S04]  /*1bd50*/  STL.64 [R1+0x140], R14 ;  /* 0x0001400e01007387 */ /* 0x000fe80000100a00 */
[----:B------:R-:W-:Y:S04]  /*1bd60*/  STL.64 [R1+0x12a8], R14 ;  /* 0x0012a80e01007387 */ /* 0x000fe80000100a00 */
[----:B------:R-:W-:Y:S04]  /*1bd70*/  STL.64 [R1+0x148], R24 ;  /* 0x0001481801007387 */ /* 0x000fe80000100a00 */
[----:B------:R0:W-:Y:S04]  /*1bd80*/  STL.64 [R1+0x12c8], R24 ;  /* 0x0012c81801007387 */ /* 0x0001e80000100a00 */
[----:B------:R-:W-:Y:S04]  /*1bd90*/  STL.64 [R1+0x150], R20 ;  /* 0x0001501401007387 */ /* 0x000fe80000100a00 */
[----:B------:R-:W-:Y:S04]  /*1bda0*/  STL [R1+0x12d0], R21 ;  /* 0x0012d01501007387 */ /* 0x000fe80000100800 */
[----:B------:R1:W-:Y:S04]  /*1bdb0*/  STL.64 [R1+0x12e8], R20 ;  /* 0x0012e81401007387 */ /* 0x0003e80000100a00 */
[----:B0-----:R-:W3:Y:S04]  /*1bdc0*/  LDL.LU R25, [R1+0x198] ;  /* 0x0001980001197983 */ /* 0x001ee80000300800 */
[----:B------:R-:W3:Y:S01]  /*1bdd0*/  LDL.LU R24, [R1+0xec8] ;  /* 0x000ec80001187983 */ /* 0x000ee20000300800 */
[----:B------:R-:W-:-:S03]  /*1bde0*/  IMAD.MOV.U32 R49, RZ, RZ, R32 ;  /* 0x000000ffff317224 */ /* 0x000fc600078e0020 */
[----:B------:R-:W3:Y:S01]  /*1bdf0*/  LDL.LU R32, [R1+0x1a0] ;  /* 0x0001a00001207983 */ /* 0x000ee20000300800 */
[----:B------:R-:W-:Y:S02]  /*1be00*/  IMAD.MOV.U32 R37, RZ, RZ, R36 ;  /* 0x000000ffff257224 */ /* 0x000fe400078e0024 */
[----:B------:R-:W-:Y:S02]  /*1be10*/  IMAD.MOV.U32 R36, RZ, RZ, R35 ;  /* 0x000000ffff247224 */ /* 0x000fe400078e0023 */
[----:B------:R-:W-:Y:S02]  /*1be20*/  IMAD.MOV.U32 R40, RZ, RZ, R33 ;  /* 0x000000ffff287224 */ /* 0x000fe400078e0021 */
[----:B------:R-:W-:Y:S02]  /*1be30*/  IMAD.MOV.U32 R41, RZ, RZ, R34 ;  /* 0x000000ffff297224 */ /* 0x000fe400078e0022 */
[----:B------:R-:W-:Y:S02]  /*1be40*/  IMAD.MOV.U32 R52, RZ, RZ, R27 ;  /* 0x000000ffff347224 */ /* 0x000fe400078e001b */
[----:B------:R-:W3:Y:S04]  /*1be50*/  LDL.LU R27, [R1+0xecc] ;  /* 0x000ecc00011b7983 */ /* 0x000ee80000300800 */
[----:B------:R-:W3:Y:S04]  /*1be60*/  LDL.LU R15, [R1+0x1a8] ;  /* 0x0001a800010f7983 */ /* 0x000ee80000300800 */
[----:B------:R-:W3:Y:S04]  /*1be70*/  LDL.LU R14, [R1+0xed0] ;  /* 0x000ed000010e7983 */ /* 0x000ee80000300800 */
[----:B------:R-:W3:Y:S01]  /*1be80*/  LDL.LU R13, [R1+0x1b0] ;  /* 0x0001b000010d7983 */ /* 0x000ee20000300800 */
[----:B------:R-:W-:-:S03]  /*1be90*/  IMAD.MOV.U32 R48, RZ, RZ, R31 ;  /* 0x000000ffff307224 */ /* 0x000fc600078e001f */
[----:B------:R-:W3:Y:S01]  /*1bea0*/  LDL.LU R12, [R1+0xed4] ;  /* 0x000ed400010c7983 */ /* 0x000ee20000300800 */
[----:B------:R-:W-:-:S03]  /*1beb0*/  IMAD.MOV.U32 R53, RZ, RZ, R30 ;  /* 0x000000ffff357224 */ /* 0x000fc600078e001e */
[----:B------:R-:W-:Y:S04]  /*1bec0*/  STL.64 [R1+0x158], R36 ;  /* 0x0001582401007387 */ /* 0x000fe80000100a00 */
[----:B------:R-:W-:Y:S04]  /*1bed0*/  STL.64 [R1+0x1528], R36 ;  /* 0x0015282401007387 */ /* 0x000fe80000100a00 */
[----:B------:R-:W-:Y:S04]  /*1bee0*/  STL.64 [R1+0x160], R40 ;  /* 0x0001602801007387 */ /* 0x000fe80000100a00 */
[----:B------:R-:W-:Y:S04]  /*1bef0*/  STL.64 [R1+0x1530], R40 ;  /* 0x0015302801007387 */ /* 0x000fe80000100a00 */
[----:B------:R-:W-:Y:S04]  /*1bf00*/  STL.64 [R1+0x168], R48 ;  /* 0x0001683001007387 */ /* 0x000fe80000100a00 */
[----:B------:R-:W-:Y:S01]  /*1bf10*/  STL.64 [R1+0x1538], R48 ;  /* 0x0015383001007387 */ /* 0x000fe20000100a00 */
[----:B-1----:R-:W-:-:S03]  /*1bf20*/  IMAD.MOV.U32 R21, RZ, RZ, R29 ;  /* 0x000000ffff157224 */ /* 0x002fc600078e001d */
[----:B------:R-:W-:Y:S01]  /*1bf30*/  STL.64 [R1+0x170], R52 ;  /* 0x0001703401007387 */ /* 0x000fe20000100a00 */
[----:B------:R-:W-:-:S03]  /*1bf40*/  IMAD.MOV.U32 R55, RZ, RZ, R26 ;  /* 0x000000ffff377224 */ /* 0x000fc600078e001a */
[----:B------:R-:W-:Y:S01]  /*1bf50*/  STL.64 [R1+0x1540], R52 ;  /* 0x0015403401007387 */ /* 0x000fe20000100a00 */
[----:B------:R-:W-:Y:S01]  /*1bf60*/  IMAD.MOV.U32 R54, RZ, RZ, R23 ;  /* 0x000000ffff367224 */ /* 0x000fe200078e0017 */
[----:B------:R-:W-:Y:S02]  /*1bf70*/  MOV R20, R28 ;  /* 0x0000001c00147202 */ /* 0x000fe40000000f00 */
[----:B------:R-:W3:Y:S01]  /*1bf80*/  LDL.LU R26, [R1+0x1b8] ;  /* 0x0001b800011a7983 */ /* 0x000ee20000300800 */
[----:B------:R-:W-:-:S03]  /*1bf90*/  IMAD.MOV.U32 R29, RZ, RZ, R22 ;  /* 0x000000ffff1d7224 */ /* 0x000fc600078e0016 */
[----:B------:R-:W3:Y:S04]  /*1bfa0*/  LDL.LU R23, [R1+0xed8] ;  /* 0x000ed80001177983 */ /* 0x000ee80000300800 */
[----:B------:R-:W3:Y:S01]  /*1bfb0*/  LDL.LU R22, [R1+0x218] ;  /* 0x0002180001167983 */ /* 0x000ee20000300800 */
[----:B----4-:R-:W-:-:S03]  /*1bfc0*/  IMAD.MOV.U32 R28, RZ, RZ, R3 ;  /* 0x000000ffff1c7224 */ /* 0x010fc600078e0003 */
[----:B------:R-:W4:Y:S01]  /*1bfd0*/  LDL.LU R3, [R1+0xd3c] ;  /* 0x000d3c0001037983 */ /* 0x000f220000300800 */
[----:B--2---:R-:W-:-:S03]  /*1bfe0*/  IMAD.MOV.U32 R31, RZ, RZ, R2 ;  /* 0x000000ffff1f7224 */ /* 0x004fc600078e0002 */
[----:B------:R-:W2:Y:S01]  /*1bff0*/  LDL.LU R2, [R1+0x228] ;  /* 0x0002280001027983 */ /* 0x000ea20000300800 */
[----:B---3--:R-:W-:-:S03]  /*1c000*/  IMAD.MOV.U32 R30, RZ, RZ, R0 ;  /* 0x000000ffff1e7224 */ /* 0x008fc600078e0000 */
[----:B------:R-:W3:Y:S04]  /*1c010*/  LDL.LU R0, [R1+0xd44] ;  /* 0x000d440001007983 */ /* 0x000ee80000300800 */
[----:B------:R-:W-:Y:S04]  /*1c020*/  STL.64 [R1+0x178], R20 ;  /* 0x0001781401007387 */ /* 0x000fe80000100a00 */
[----:B------:R0:W-:Y:S04]  /*1c030*/  STL.64 [R1+0x1548], R20 ;  /* 0x0015481401007387 */ /* 0x0001e80000100a00 */
[----:B------:R-:W-:Y:S04]  /*1c040*/  STL.64 [R1+0x180], R54 ;  /* 0x0001803601007387 */ /* 0x000fe80000100a00 */
[----:B------:R-:W-:Y:S04]  /*1c050*/  STL [R1+0x1570], R54 ;  /* 0x0015703601007387 */ /* 0x000fe80000100800 */
[----:B------:R-:W-:Y:S04]  /*1c060*/  STL [R1+0x1550], R55 ;  /* 0x0015503701007387 */ /* 0x000fe80000100800 */
[----:B------:R-:W-:Y:S04]  /*1c070*/  STL.64 [R1+0x188], R28 ;  /* 0x0001881c01007387 */ /* 0x000fe80000100a00 */
[----:B------:R-:W-:Y:S04]  /*1c080*/  STL.64 [R1+0x1558], R28 ;  /* 0x0015581c01007387 */ /* 0x000fe80000100a00 */
[----:B------:R-:W-:Y:S04]  /*1c090*/  STL.64 [R1+0x190], R30 ;  /* 0x0001901e01007387 */ /* 0x000fe80000100a00 */
[----:B------:R1:W-:Y:S04]  /*1c0a0*/  STL.64 [R1+0x1560], R30 ;  /* 0x0015601e01007387 */ /* 0x0003e80000100a00 */
[----:B------:R-:W3:Y:S04]  /*1c0b0*/  LDL.LU R34, [R1+0x230] ;  /* 0x0002300001227983 */ /* 0x000ee80000300800 */
[----:B------:R-:W3:Y:S01]  /*1c0c0*/  LDL.LU R33, [R1+0xd48] ;  /* 0x000d480001217983 */ /* 0x000ee20000300800 */
[----:B------:R-:W-:-:S03]  /*1c0d0*/  IMAD.MOV.U32 R59, RZ, RZ, R32 ;  /* 0x000000ffff3b7224 */ /* 0x000fc600078e0020 */
[----:B------:R-:W3:Y:S04]  /*1c0e0*/  LDL.LU R32, [R1+0x268] ;  /* 0x0002680001207983 */ /* 0x000ee80000300800 */
[----:B0-----:R-:W3:Y:S04]  /*1c0f0*/  LDL.LU R21, [R1+0xd28] ;  /* 0x000d280001157983 */ /* 0x001ee80000300800 */
[----:B-1----:R-:W3:Y:S04]  /*1c100*/  LDL.LU R31, [R1+0x278] ;  /* 0x00027800011f7983 */ /* 0x002ee80000300800 */
        /* <DEDUP_REMOVED lines=8> */
[----:B------:R-:W-:Y:S04]  /*1c190*/  STL.64 [R1+0x198], R24 ;  /* 0x0001981801007387 */ /* 0x000fe80000100a00 */
[----:B------:R0:W-:Y:S04]  /*1c1a0*/  STL.64 [R1+0x1568], R24 ;  /* 0x0015681801007387 */ /* 0x0001e80000100a00 */
[----:B------:R-:W-:Y:S04]  /*1c1b0*/  STL.64 [R1+0x1a0], R58 ;  /* 0x0001a03a01007387 */ /* 0x000fe80000100a00 */
[----:B------:R-:W-:Y:S04]  /*1c1c0*/  STL.64 [R1+0x1578], R58 ;  /* 0x0015783a01007387 */ /* 0x000fe80000100a00 */
[----:B------:R-:W-:Y:S04]  /*1c1d0*/  STL.64 [R1+0x1a8], R14 ;  /* 0x0001a80e01007387 */ /* 0x000fe80000100a00 */
[----:B------:R-:W-:Y:S04]  /*1c1e0*/  STL [R1+0x1590], R14 ;  /* 0x0015900e01007387 */ /* 0x000fe80000100800 */
[----:B------:R-:W-:Y:S01]  /*1c1f0*/  STL [R1+0x1580], R15 ;  /* 0x0015800f01007387 */ /* 0x000fe20000100800 */
[----:B------:R-:W-:-:S03]  /*1c200*/  IMAD.MOV.U32 R27, RZ, RZ, R26 ;  /* 0x000000ffff1b7224 */ /* 0x000fc600078e001a */
[----:B------:R-:W-:Y:S01]  /*1c210*/  STL.64 [R1+0x1b0], R68 ;  /* 0x0001b04401007387 */ /* 0x000fe20000100a00 */
[----:B------:R-:W-:-:S03]  /*1c220*/  IMAD.MOV.U32 R26, RZ, RZ, R23 ;  /* 0x000000ffff1a7224 */ /* 0x000fc600078e0017 */
[----:B------:R-:W-:Y:S04]  /*1c230*/  STL.64 [R1+0x1588], R68 ;  /* 0x0015884401007387 */ /* 0x000fe80000100a00 */
[----:B0-----:R-:W3:Y:S01]  /*1c240*/  LDL.LU R25, [R1+0x290] ;  /* 0x0002900001197983 */ /* 0x001ee20000300800 */
        /* <DEDUP_REMOVED lines=12> */
[----:B------:R-:W-:Y:S04]  /*1c310*/  STL.64 [R1+0x218], R66 ;  /* 0x0002184201007387 */ /* 0x000fe80000100a00 */
[----:B------:R-:W-:Y:S04]  /*1c320*/  STL.64 [R1+0x1598], R66 ;  /* 0x0015984201007387 */ /* 0x000fe80000100a00 */
[----:B------:R-:W-:Y:S04]  /*1c330*/  STL.64 [R1+0x228], R74 ;  /* 0x0002284a01007387 */ /* 0x000fe80000100a00 */
[----:B------:R-:W-:Y:S01]  /*1c340*/  STL.64 [R1+0x15a0], R74 ;  /* 0x0015a04a01007387 */ /* 0x000fe20000100a00 */
[----:B------:R-:W-:-:S02]  /*1c350*/  IMAD.MOV.U32 R77, RZ, RZ, R34 ;  /* 0x000000ffff4d7224 */ /* 0x000fc400078e0022 */
[----:B------:R-:W-:-:S05]  /*1c360*/  IMAD.MOV.U32 R76, RZ, RZ, R33 ;  /* 0x000000ffff4c7224 */ /* 0x000fca00078e0021 */
[----:B------:R-:W-:Y:S04]  /*1c370*/  STL.64 [R1+0x230], R76 ;  /* 0x0002304c01007387 */ /* 0x000fe80000100a00 */
[----:B------:R-:W-:Y:S04]  /*1c380*/  STL.64 [R1+0x15a8], R76 ;  /* 0x0015a84c01007387 */ /* 0x000fe80000100a00 */
[----:B------:R0:W-:Y:S01]  /*1c390*/  STL.64 [R1+0x12d8], R26 ;  /* 0x0012d81a01007387 */ /* 0x0001e20000100a00 */
[----:B------:R-:W-:Y:S02]  /*1c3a0*/  IMAD.MOV.U32 R83, RZ, RZ, R31 ;  /* 0x000000ffff537224 */ /* 0x000fe400078e001f */
[----:B------:R-:W-:-:S02]  /*1c3b0*/  IMAD.MOV.U32 R82, RZ, RZ, R30 ;  /* 0x000000ffff527224 */ /* 0x000fc400078e001e */
[----:B0-----:R-:W-:Y:S02]  /*1c3c0*/  IMAD.MOV.U32 R26, RZ, RZ, R21 ;  /* 0x000000ffff1a7224 */ /* 0x001fe400078e0015 */
        /* <DEDUP_REMOVED lines=17> */
[----:B------:R-:W-:Y:S01]  /*1c4e0*/  STL.64 [R1+0x15c8], R32 ;  /* 0x0015c82001007387 */ /* 0x000fe20000100a00 */
[----:B------:R-:W-:-:S03]  /*1c4f0*/  MOV R46, R20 ;  /* 0x00000014002e7202 */ /* 0x000fc60000000f00 */
        /* <DEDUP_REMOVED lines=9> */
[----:B---3--:R-:W-:Y:S02]  /*1c590*/  IMAD.MOV.U32 R50, RZ, RZ, R0 ;  /* 0x000000ffff327224 */ /* 0x008fe400078e0000 */
[----:B------:R-:W3:Y:S04]  /*1c5a0*/  LDL.LU R0, [R1+0x2f8] ;  /* 0x0002f80001007983 */ /* 0x000ee80000300800 */
[----:B------:R-:W-:Y:S04]  /*1c5b0*/  STL.64 [R1+0x290], R34 ;  /* 0x0002902201007387 */ /* 0x000fe80000100a00 */
[----:B------:R-:W-:Y:S04]  /*1c5c0*/  STL.64 [R1+0x15d0], R34 ;  /* 0x0015d02201007387 */ /* 0x000fe80000100a00 */
[----:B------:R-:W-:Y:S04]  /*1c5d0*/  STL.64 [R1+0x298], R46 ;  /* 0x0002982e01007387 */ /* 0x000fe80000100a00 */
[----:B------:R-:W-:Y:S04]  /*1c5e0*/  STL.64 [R1+0x15d8], R46 ;  /* 0x0015d82e01007387 */ /* 0x000fe80000100a00 */
[----:B------:R-:W-:Y:S01]  /*1c5f0*/  STL.64 [R1+0x2a0], R38 ;  /* 0x0002a02601007387 */ /* 0x000fe20000100a00 */
[----:B------:R-:W-:-:S03]  /*1c600*/  IMAD.MOV.U32 R63, RZ, RZ, R5 ;  /* 0x000000ffff3f7224 */ /* 0x000fc600078e0005 */
[----:B------:R-:W-:Y:S04]  /*1c610*/  STL.64 [R1+0x15e0], R38 ;  /* 0x0015e02601007387 */ /* 0x000fe80000100a00 */
[----:B------:R-:W-:Y:S04]  /*1c620*/  STL.64 [R1+0x2a8], R50 ;  /* 0x0002a83201007387 */ /* 0x000fe80000100a00 */
[----:B------:R-:W-:Y:S04]  /*1c630*/  STL.64 [R1+0x15e8], R50 ;  /* 0x0015e83201007387 */ /* 0x000fe80000100a00 */
[----:B------:R-:W-:Y:S04]  /*1c640*/  STL [R1+0x1300], R5 ;  /* 0x0013000501007387 */ /* 0x000fe80000100800 */
[----:B------:R-:W-:Y:S01]  /*1c650*/  STL [R1+0x1620], R5 ;  /* 0x0016200501007387 */ /* 0x000fe20000100800 */
[----:B------:R-:W-:-:S03]  /*1c660*/  IMAD.MOV.U32 R23, RZ, RZ, R6 ;  /* 0x000000ffff177224 */ /* 0x000fc600078e0006 */
[----:B------:R-:W3:Y:S01]  /*1c670*/  LDL.LU R25, [R1+0x300] ;  /* 0x0003000001197983 */ /* 0x000ee20000300800 */
[----:B------:R-:W-:Y:S02]  /*1c680*/  IMAD.MOV.U32 R65, RZ, RZ, R8 ;  /* 0x000000ffff417224 */ /* 0x000fe400078e0008 */
[----:B------:R-:W-:Y:S02]  /*1c690*/  IMAD.MOV.U32 R71, RZ, RZ, R9 ;  /* 0x000000ffff477224 */ /* 0x000fe400078e0009 */
[----:B------:R-:W-:Y:S02]  /*1c6a0*/  IMAD.MOV.U32 R61, RZ, RZ, R21 ;  /* 0x000000ffff3d7224 */ /* 0x000fe400078e0015 */
[----:B------:R-:W-:Y:S02]  /*1c6b0*/  IMAD.MOV.U32 R60, RZ, RZ, R15 ;  /* 0x000000ffff3c7224 */ /* 0x000fe400078e000f */
[----:B------:R-:W-:-:S03]  /*1c6c0*/  IMAD.MOV.U32 R62, RZ, RZ, R14 ;  /* 0x000000ffff3e7224 */ /* 0x000fc600078e000e */
[----:B------:R-:W-:Y:S01]  /*1c6d0*/  STL.64 [R1+0x2b0], R60 ;  /* 0x0002b03c01007387 */ /* 0x000fe20000100a00 */
[----:B------:R-:W-:-:S03]  /*1c6e0*/  IMAD.MOV.U32 R22, RZ, RZ, R13 ;  /* 0x000000ffff167224 */ /* 0x000fc600078e000d */
[----:B------:R-:W-:Y:S01]  /*1c6f0*/  STL.64 [R1+0x15f0], R60 ;  /* 0x0015f03c01007387 */ /* 0x000fe20000100a00 */
[----:B------:R-:W-:-:S03]  /*1c700*/  IMAD.MOV.U32 R13, RZ, RZ, R7 ;  /* 0x000000ffff0d7224 */ /* 0x000fc600078e0007 */
[----:B------:R-:W-:Y:S04]  /*1c710*/  STL.64 [R1+0x2c8], R62 ;  /* 0x0002c83e01007387 */ /* 0x000fe80000100a00 */
[----:B------:R-:W-:Y:S04]  /*1c720*/  STL.64 [R1+0x15f8], R62 ;  /* 0x0015f83e01007387 */ /* 0x000fe80000100a00 */
[----:B------:R-:W3:Y:S04]  /*1c730*/  LDL.LU R24, [R1+0x308] ;  /* 0x0003080001187983 */ /* 0x000ee80000300800 */
[----:B------:R-:W3:Y:S04]  /*1c740*/  LDL.LU R15, [R1+0x310] ;  /* 0x00031000010f7983 */ /* 0x000ee80000300800 */
[----:B------:R-:W3:Y:S04]  /*1c750*/  LDL.LU R14, [R1+0x318] ;  /* 0x00031800010e7983 */ /* 0x000ee80000300800 */
[----:B------:R-:W-:Y:S04]  /*1c760*/  STL.64 [R1+0x2d0], R22 ;  /* 0x0002d01601007387 */ /* 0x000fe80000100a00 */
[----:B------:R-:W-:Y:S04]  /*1c770*/  STL.64 [R1+0x1600], R22 ;  /* 0x0016001601007387 */ /* 0x000fe80000100a00 */
[----:B------:R-:W-:Y:S04]  /*1c780*/  STL.64 [R1+0x12f8], R6 ;  /* 0x0012f80601007387 */ /* 0x000fe80000100a00 */
[----:B------:R-:W-:Y:S04]  /*1c790*/  STL.64 [R1+0x2d8], R12 ;  /* 0x0002d80c01007387 */ /* 0x000fe80000100a00 */
[----:B------:R-:W-:Y:S04]  /*1c7a0*/  STL.64 [R1+0x1608], R12 ;  /* 0x0016080c01007387 */ /* 0x000fe80000100a00 */
[----:B------:R2:W-:Y:S01]  /*1c7b0*/  STL.64 [R1+0x1308], R8 ;  /* 0x0013080801007387 */ /* 0x0005e20000100a00 */
[----:B------:R-:W-:-:S05]  /*1c7c0*/  IMAD.MOV.U32 R64, RZ, RZ, R20 ;  /* 0x000000ffff407224 */ /* 0x000fca00078e0014 */
[----:B------:R-:W-:Y:S04]  /*1c7d0*/  STL.64 [R1+0x2e0], R64 ;  /* 0x0002e04001007387 */ /* 0x000fe80000100a00 */
[----:B------:R-:W-:Y:S01]  /*1c7e0*/  STL.64 [R1+0x1610], R64 ;  /* 0x0016104001007387 */ /* 0x000fe20000100a00 */
[----:B----4-:R-:W-:-:S05]  /*1c7f0*/  IMAD.MOV.U32 R70, RZ, RZ, R3 ;  /* 0x000000ffff467224 */ /* 0x010fca00078e0003 */
[----:B------:R-:W-:Y:S04]  /*1c800*/  STL.64 [R1+0x2e8], R70 ;  /* 0x0002e84601007387 */ /* 0x000fe80000100a00 */
[----:B------:R-:W-:Y:S04]  /*1c810*/  STL.64 [R1+0x1618], R70 ;  /* 0x0016184601007387 */ /* 0x000fe80000100a00 */
[----:B------:R-:W4:Y:S04]  /*1c820*/  LDL.LU R21, [R1+0x1c0] ;  /* 0x0001c00001157983 */ /* 0x000f280000300800 */
[----:B------:R-:W4:Y:S01]  /*1c830*/  LDL.LU R20, [R1+0x320] ;  /* 0x0003200001147983 */ /* 0x000f220000300800 */
[----:B--2---:R-:W-:-:S03]  /*1c840*/  IMAD.MOV.U32 R8, RZ, RZ, R2 ;  /* 0x000000ffff087224 */ /* 0x004fc600078e0002 */
[----:B------:R-:W2:Y:S04]  /*1c850*/  LDL.LU R7, [R1+0x1c4] ;  /* 0x0001c40001077983 */ /* 0x000ea80000300800 */
[----:B------:R-:W2:Y:S04]  /*1c860*/  LDL.LU R6, [R1+0x328] ;  /* 0x0003280001067983 */ /* 0x000ea80000300800 */
[----:B------:R-:W2:Y:S04]  /*1c870*/  LDL.LU R5, [R1+0x1c8] ;  /* 0x0001c80001057983 */ /* 0x000ea80000300800 */
[----:B------:R-:W2:Y:S04]  /*1c880*/  LDL.LU R3, [R1+0x330] ;  /* 0x0003300001037983 */ /* 0x000ea80000300800 */
[----:B------:R-:W2:Y:S01]  /*1c890*/  LDL.LU R2, [R1+0x1cc] ;  /* 0x0001cc0001027983 */ /* 0x000ea20000300800 */
[----:B------:R-:W-:-:S02]  /*1c8a0*/  IMAD.MOV.U32 R9, RZ, RZ, R10 ;  /* 0x000000ffff097224 */ /* 0x000fc400078e000a */
[----:B---3--:R-:W-:Y:S02]  /*1c8b0*/  IMAD.MOV.U32 R72, RZ, RZ, R0 ;  /* 0x000000ffff487224 */ /* 0x008fe400078e0000 */
[----:B------:R-:W-:Y:S01]  /*1c8c0*/  IMAD.MOV.U32 R73, RZ, RZ, R11 ;  /* 0x000000ffff497224 */ /* 0x000fe200078e000b */
[----:B------:R-:W3:Y:S01]  /*1c8d0*/  LDL.LU R0, [R1+0x338] ;  /* 0x0003380001007983 */ /* 0x000ee20000300800 */
[----:B------:R-:W-:-:S03]  /*1c8e0*/  IMAD.MOV.U32 R79, RZ, RZ, R16 ;  /* 0x000000ffff4f7224 */ /* 0x000fc600078e0010 */
[----:B------:R-:W-:Y:S04]  /*1c8f0*/  STL.64 [R1+0x1318], R10 ;  /* 0x0013180a01007387 */ /* 0x000fe80000100a00 */
[----:B------:R-:W-:Y:S04]  /*1c900*/  STL.64 [R1+0x2f0], R8 ;  /* 0x0002f00801007387 */ /* 0x000fe80000100a00 */
[----:B------:R-:W-:Y:S04]  /*1c910*/  STL.64 [R1+0x1628], R8 ;  /* 0x0016280801007387 */ /* 0x000fe80000100a00 */
[----:B------:R-:W-:Y:S01]  /*1c920*/  STL.64 [R1+0x2f8], R72 ;  /* 0x0002f84801007387 */ /* 0x000fe20000100a00 */
[----:B------:R-:W-:-:S03]  /*1c930*/  IMAD.MOV.U32 R78, RZ, RZ, R25 ;  /* 0x000000ffff4e7224 */ /* 0x000fc600078e0019 */
[----:B------:R-:W-:Y:S01]  /*1c940*/  STL.64 [R1+0x1630], R72 ;  /* 0x0016304801007387 */ /* 0x000fe20000100a00 */
[----:B------:R-:W-:-:S03]  /*1c950*/  IMAD.MOV.U32 R81, RZ, RZ, R17 ;  /* 0x000000ffff517224 */ /* 0x000fc600078e0011 */
[----:B------:R0:W-:Y:S04]  /*1c960*/  STL.64 [R1+0x1638], R16 ;  /* 0x0016381001007387 */ /* 0x0001e80000100a00 */
[----:B------:R-:W-:Y:S04]  /*1c970*/  STL.64 [R1+0x300], R78 ;  /* 0x0003004e01007387 */ /* 0x000fe80000100a00 */
[----:B------:R-:W-:Y:S04]  /*1c980*/  STL.64 [R1+0x1640], R78 ;  /* 0x0016404e01007387 */ /* 0x000fe80000100a00 */
[----:B0-----:R-:W3:Y:S04]  /*1c990*/  LDL.LU R17, [R1+0x1d0] ;  /* 0x0001d00001117983 */ /* 0x001ee80000300800 */
[----:B------:R-:W3:Y:S01]  /*1c9a0*/  LDL.LU R16, [R1+0x340] ;  /* 0x0003400001107983 */ /* 0x000ee20000300800 */
[----:B------:R-:W-:-:S02]  /*1c9b0*/  IMAD.MOV.U32 R37, RZ, RZ, R18 ;  /* 0x000000ffff257224 */ /* 0x000fc400078e0012 */
[----:B------:R-:W-:Y:S02]  /*1c9c0*/  IMAD.MOV.U32 R41, RZ, RZ, R19 ;  /* 0x000000ffff297224 */ /* 0x000fe400078e0013 */
[----:B------:R-:W-:Y:S02]  /*1c9d0*/  IMAD.MOV.U32 R80, RZ, RZ, R24 ;  /* 0x000000ffff507224 */ /* 0x000fe400078e0018 */
[----:B------:R-:W-:Y:S02]  /*1c9e0*/  IMAD.MOV.U32 R36, RZ, RZ, R15 ;  /* 0x000000ffff247224 */ /* 0x000fe400078e000f */
[----:B------:R-:W3:Y:S01]  /*1c9f0*/  LDL.LU R15, [R1+0x1d4] ;  /* 0x0001d400010f7983 */ /* 0x000ee20000300800 */
[----:B------:R-:W-:-:S03]  /*1ca00*/  IMAD.MOV.U32 R40, RZ, RZ, R14 ;  /* 0x000000ffff287224 */ /* 0x000fc600078e000e */
[----:B------:R-:W3:Y:S04]  /*1ca10*/  LDL.LU R14, [R1+0x348] ;  /* 0x00034800010e7983 */ /* 0x000ee80000300800 */
[----:B------:R-:W3:Y:S04]  /*1ca20*/  LDL.LU R13, [R1+0x1d8] ;  /* 0x0001d800010d7983 */ /* 0x000ee80000300800 */
[----:B------:R-:W3:Y:S04]  /*1ca30*/  LDL.LU R12, [R1+0x350] ;  /* 0x00035000010c7983 */ /* 0x000ee80000300800 */
[----:B------:R-:W3:Y:S04]  /*1ca40*/  LDL.LU R11, [R1+0x1dc] ;  /* 0x0001dc00010b7983 */ /* 0x000ee80000300800 */
[----:B------:R-:W3:Y:S04]  /*1ca50*/  LDL.LU R10, [R1+0x358] ;  /* 0x00035800010a7983 */ /* 0x000ee80000300800 */
[----:B------:R-:W-:Y:S04]  /*1ca60*/  STL.64 [R1+0x1648], R18 ;  /* 0x0016481201007387 */ /* 0x000fe80000100a00 */
[----:B------:R-:W-:Y:S04]  /*1ca70*/  STL.64 [R1+0x308], R80 ;  /* 0x0003085001007387 */ /* 0x000fe80000100a00 */
[----:B------:R-:W-:Y:S04]  /*1ca80*/  STL [R1+0x1650], R81 ;  /* 0x0016505101007387 */ /* 0x000fe80000100800 */
[----:B------:R-:W-:Y:S04]  /*1ca90*/  STL [R1+0x16b8], R80 ;  /* 0x0016b85001007387 */ /* 0x000fe80000100800 */
[----:B------:R-:W-:Y:S04]  /*1caa0*/  STL.64 [R1+0x310], R36 ;  /* 0x0003102401007387 */ /* 0x000fe80000100a00 */
[----:B------:R-:W-:Y:S04]  /*1cab0*/  STL.64 [R1+0x1658], R36 ;  /* 0x0016582401007387 */ /* 0x000fe80000100a00 */
[----:B------:R-:W-:Y:S04]  /*1cac0*/  STL.64 [R1+0x318], R40 ;  /* 0x0003182801007387 */ /* 0x000fe80000100a00 */
[----:B------:R-:W-:Y:S01]  /*1cad0*/  STL.64 [R1+0x1660], R40 ;  /* 0x0016602801007387 */ /* 0x000fe20000100a00 */
[----:B----4-:R-:W-:Y:S01]  /*1cae0*/  MOV R49, R21 ;  /* 0x0000001500317202 */ /* 0x010fe20000000f00 */
[----:B------:R-:W-:-:S05]  /*1caf0*/  IMAD.MOV.U32 R48, RZ, RZ, R20 ;  /* 0x000000ffff307224 */ /* 0x000fca00078e0014 */
[----:B------:R-:W-:Y:S04]  /*1cb00*/  STL.64 [R1+0x320], R48 ;  /* 0x0003203001007387 */ /* 0x000fe80000100a00 */
[----:B------:R-:W-:Y:S04]  /*1cb10*/  STL.64 [R1+0x1668], R48 ;  /* 0x0016683001007387 */ /* 0x000fe80000100a00 */
[----:B------:R-:W4:Y:S04]  /*1cb20*/  LDL.LU R9, [R1+0x1e0] ;  /* 0x0001e00001097983 */ /* 0x000f280000300800 */
[----:B------:R-:W4:Y:S01]  /*1cb30*/  LDL.LU R8, [R1+0x360] ;  /* 0x0003600001087983 */ /* 0x000f220000300800 */
[----:B--2---:R-:W-:-:S02]  /*1cb40*/  IMAD.MOV.U32 R53, RZ, RZ, R7 ;  /* 0x000000ffff357224 */ /* 0x004fc400078e0007 */
[----:B------:R-:W-:Y:S01]  /*1cb50*/  IMAD.MOV.U32 R52, RZ, RZ, R6 ;  /* 0x000000ffff347224 */ /* 0x000fe200078e0006 */
[----:B------:R-:W2:Y:S01]  /*1cb60*/  LDL.LU R7, [R1+0x1e4] ;  /* 0x0001e40001077983 */ /* 0x000ea20000300800 */
[----:B------:R-:W-:Y:S02]  /*1cb70*/  IMAD.MOV.U32 R21, RZ, RZ, R5 ;  /* 0x000000ffff157224 */ /* 0x000fe400078e0005 */
[----:B------:R-:W-:Y:S01]  /*1cb80*/  IMAD.MOV.U32 R20, RZ, RZ, R3 ;  /* 0x000000ffff147224 */ /* 0x000fe200078e0003 */
[----:B------:R-:W2:Y:S01]  /*1cb90*/  LDL.LU R6, [R1+0x368] ;  /* 0x0003680001067983 */ /* 0x000ea20000300800 */
[----:B------:R-:W-:-:S03]  /*1cba0*/  IMAD.MOV.U32 R29, RZ, RZ, R2 ;  /* 0x000000ffff1d7224 */ /* 0x000fc600078e0002 */
[----:B------:R-:W2:Y:S04]  /*1cbb0*/  LDL.LU R5, [R1+0x1e8] ;  /* 0x0001e80001057983 */ /* 0x000ea80000300800 */
[----:B------:R-:W2:Y:S04]  /*1cbc0*/  LDL.LU R3, [R1+0x370] ;  /* 0x0003700001037983 */ /* 0x000ea80000300800 */
[----:B------:R-:W2:Y:S01]  /*1cbd0*/  LDL.LU R2, [R1+0x1ec] ;  /* 0x0001ec0001027983 */ /* 0x000ea20000300800 */
[----:B---3--:R-:W-:-:S03]  /*1cbe0*/  IMAD.MOV.U32 R28, RZ, RZ, R0 ;  /* 0x000000ffff1c7224 */ /* 0x008fc600078e0000 */
[----:B------:R-:W3:Y:S04]  /*1cbf0*/  LDL.LU R0, [R1+0x378] ;  /* 0x0003780001007983 */ /* 0x000ee80000300800 */
[----:B------:R-:W-:Y:S04]  /*1cc00*/  STL.64 [R1+0x328], R52 ;  /* 0x0003283401007387 */ /* 0x000fe80000100a00 */
[----:B------:R-:W-:Y:S04]  /*1cc10*/  STL.64 [R1+0x1670], R52 ;  /* 0x0016703401007387 */ /* 0x000fe80000100a00 */
[----:B------:R-:W-:Y:S04]  /*1cc20*/  STL.64 [R1+0x330], R20 ;  /* 0x0003301401007387 */ /* 0x000fe80000100a00 */
[----:B------:R0:W-:Y:S01]  /*1cc30*/  STL.64 [R1+0x1678], R20 ;  /* 0x0016781401007387 */ /* 0x0001e20000100a00 */
[----:B------:R-:W-:-:S03]  /*1cc40*/  IMAD.MOV.U32 R31, RZ, RZ, R17 ;  /* 0x000000ffff1f7224 */ /* 0x000fc600078e0011 */
[----:B------:R-:W-:Y:S01]  /*1cc50*/  STL.64 [R1+0x338], R28 ;  /* 0x0003381c01007387 */ /* 0x000fe20000100a00 */
[----:B------:R-:W-:-:S03]  /*1cc60*/  IMAD.MOV.U32 R30, RZ, RZ, R16 ;  /* 0x000000ffff1e7224 */ /* 0x000fc600078e0010 */
[----:B------:R-:W-:Y:S04]  /*1cc70*/  STL.64 [R1+0x1680], R28 ;  /* 0x0016801c01007387 */ /* 0x000fe80000100a00 */
[----:B------:R-:W-:Y:S04]  /*1cc80*/  STL.64 [R1+0x340], R30 ;  /* 0x0003401e01007387 */ /* 0x000fe80000100a00 */
[----:B------:R-:W-:Y:S04]  /*1cc90*/  STL.64 [R1+0x1688], R30 ;  /* 0x0016881e01007387 */ /* 0x000fe80000100a00 */
[----:B------:R-:W3:Y:S04]  /*1cca0*/  LDL.LU R17, [R1+0x1f0] ;  /* 0x0001f00001117983 */ /* 0x000ee80000300800 */
        /* <DEDUP_REMOVED lines=12> */
[----:B------:R-:W3:Y:S04]  /*1cd70*/  LDL.LU R10, [R1+0x398] ;  /* 0x00039800010a7983 */ /* 0x000ee80000300800 */
[----:B------:R-:W-:Y:S04]  /*1cd80*/  STL.64 [R1+0x348], R24 ;  /* 0x0003481801007387 */ /* 0x000fe80000100a00 */
[----:B------:R-:W-:Y:S04]  /*1cd90*/  STL.64 [R1+0x1690], R24 ;  /* 0x0016901801007387 */ /* 0x000fe80000100a00 */
[----:B------:R-:W-:Y:S04]  /*1cda0*/  STL.64 [R1+0x350], R58 ;  /* 0x0003503a01007387 */ /* 0x000fe80000100a00 */
[----:B------:R-:W-:Y:S04]  /*1cdb0*/  STL.64 [R1+0x1698], R58 ;  /* 0x0016983a01007387 */ /* 0x000fe80000100a00 */
[----:B------:R-:W-:Y:S04]  /*1cdc0*/  STL.64 [R1+0x358], R68 ;  /* 0x0003584401007387 */ /* 0x000fe80000100a00 */
[----:B------:R-:W-:Y:S01]  /*1cdd0*/  STL.64 [R1+0x16a0], R68 ;  /* 0x0016a04401007387 */ /* 0x000fe20000100a00 */
[----:B----4-:R-:W-:-:S02]  /*1cde0*/  IMAD.MOV.U32 R67, RZ, RZ, R9 ;  /* 0x000000ffff437224 */ /* 0x010fc400078e0009 */
        /* <DEDUP_REMOVED lines=20> */
[----:B------:R-:W-:Y:S01]  /*1cf30*/  STL.64 [R1+0x16c0], R76 ;  /* 0x0016c04c01007387 */ /* 0x000fe20000100a00 */
[----:B------:R-:W-:-:S03]  /*1cf40*/  IMAD.MOV.U32 R83, RZ, RZ, R17 ;  /* 0x000000ffff537224 */ /* 0x000fc600078e0011 */
[----:B------:R-:W-:Y:S01]  /*1cf50*/  STL.64 [R1+0x378], R26 ;  /* 0x0003781a01007387 */ /* 0x000fe20000100a00 */
[----:B------:R-:W-:-:S03]  /*1cf60*/  IMAD.MOV.U32 R82, RZ, RZ, R16 ;  /* 0x000000ffff527224 */ /* 0x000fc600078e0010 */
[----:B------:R-:W-:Y:S04]  /*1cf70*/  STL.64 [R1+0x16c8], R26 ;  /* 0x0016c81a01007387 */ /* 0x000fe80000100a00 */
[----:B------:R-:W-:Y:S04]  /*1cf80*/  STL.64 [R1+0x380], R82 ;  /* 0x0003805201007387 */ /* 0x000fe80000100a00 */
[----:B------:R-:W-:Y:S04]  /*1cf90*/  STL.64 [R1+0x16d0], R82 ;  /* 0x0016d05201007387 */ /* 0x000fe80000100a00 */
[----:B0-----:R-:W3:Y:S04]  /*1cfa0*/  LDL.LU R21, [R1+0x210] ;  /* 0x0002100001157983 */ /* 0x001ee80000300800 */
        /* <DEDUP_REMOVED lines=45> */
[----:B------:R-:W3:Y:S01]  /*1d280*/  LDL.LU R21, [R1+0x248] ;  /* 0x0002480001157983 */ /* 0x000ee20000300800 */
[----:B------:R-:W-:-:S03]  /*1d290*/  IMAD.MOV.U32 R63, RZ, RZ, R17 ;  /* 0x000000ffff3f7224 */ /* 0x000fc600078e0011 */
[----:B------:R-:W3:Y:S01]  /*1d2a0*/  LDL.LU R20, [R1+0x400] ;  /* 0x0004000001147983 */ /* 0x000ee20000300800 */
[----:B------:R-:W-:Y:S02]  /*1d2b0*/  IMAD.MOV.U32 R62, RZ, RZ, R16 ;  /* 0x000000ffff3e7224 */ /* 0x000fe400078e0010 */
[----:B------:R-:W-:Y:S01]  /*1d2c0*/  IMAD.MOV.U32 R60, RZ, RZ, R18 ;  /* 0x000000ffff3c7224 */ /* 0x000fe200078e0012 */
[----:B------:R-:W3:Y:S01]  /*1d2d0*/  LDL.LU R17, [R1+0x24c] ;  /* 0x00024c0001117983 */ /* 0x000ee20000300800 */
[----:B------:R-:W-:-:S03]  /*1d2e0*/  IMAD.MOV.U32 R61, RZ, RZ, R19 ;  /* 0x000000ffff3d7224 */ /* 0x000fc600078e0013 */
[----:B------:R-:W3:Y:S01]  /*1d2f0*/  LDL.LU R16, [R1+0x408] ;  /* 0x0004080001107983 */ /* 0x000ee20000300800 */
[----:B------:R-:W-:-:S03]  /*1d300*/  IMAD.MOV.U32 R22, RZ, RZ, R12 ;  /* 0x000000ffff167224 */ /* 0x000fc600078e000c */
[----:B------:R-:W3:Y:S01]  /*1d310*/  LDL.LU R19, [R1+0x250] ;  /* 0x0002500001137983 */ /* 0x000ee20000300800 */
[----:B------:R-:W-:-:S03]  /*1d320*/  IMAD.MOV.U32 R23, RZ, RZ, R13 ;  /* 0x000000ffff177224 */ /* 0x000fc600078e000d */
[----:B------:R-:W3:Y:S04]  /*1d330*/  LDL.LU R18, [R1+0x410] ;  /* 0x0004100001127983 */ /* 0x000ee80000300800 */
[----:B0-----:R-:W3:Y:S04]  /*1d340*/  LDL.LU R15, [R1+0x254] ;  /* 0x00025400010f7983 */ /* 0x001ee80000300800 */
        /* <DEDUP_REMOVED lines=10> */
[----:B------:R0:W-:Y:S04]  /*1d3f0*/  STL.64 [R1+0x1738], R12 ;  /* 0x0017380c01007387 */ /* 0x0001e80000100a00 */
        /* <DEDUP_REMOVED lines=23> */
[----:B------:R-:W-:Y:S01]  /*1d570*/  STL.64 [R1+0x1758], R72 ;  /* 0x0017584801007387 */ /* 0x000fe20000100a00 */
        /* <DEDUP_REMOVED lines=10> */
[----:B-1----:R-:W3:Y:S04]  /*1d620*/  LDL.LU R9, [R1+0x2bc] ;  /* 0x0002bc0001097983 */ /* 0x002ee80000300800 */
[----:B------:R-:W3:Y:S04]  /*1d630*/  LDL.LU R8, [R1+0x458] ;  /* 0x0004580001087983 */ /* 0x000ee80000300800 */
[----:B------:R-:W-:Y:S04]  /*1d640*/  STL.64 [R1+0x408], R16 ;  /* 0x0004081001007387 */ /* 0x000fe80000100a00 */
[----:B------:R-:W-:Y:S04]  /*1d650*/  STL [R1+0x1770], R16 ;  /* 0x0017701001007387 */ /* 0x000fe80000100800 */
[----:B------:R0:W-:Y:S04]  /*1d660*/  STL [R1+0x1760], R17 ;  /* 0x0017601101007387 */ /* 0x0001e80000100800 */
[----:B------:R-:W-:Y:S04]  /*1d670*/  STL.64 [R1+0x410], R78 ;  /* 0x0004104e01007387 */ /* 0x000fe80000100a00 */
[----:B------:R-:W-:Y:S04]  /*1d680*/  STL.64 [R1+0x1768], R78 ;  /* 0x0017684e01007387 */ /* 0x000fe80000100a00 */
[----:B------:R-:W-:Y:S04]  /*1d690*/  STL.64 [R1+0x418], R18 ;  /* 0x0004181201007387 */ /* 0x000fe80000100a00 */
[----:B------:R1:W-:Y:S01]  /*1d6a0*/  STL.64 [R1+0x1778], R18 ;  /* 0x0017781201007387 */ /* 0x0003e20000100a00 */
[----:B----4-:R-:W-:Y:S01]  /*1d6b0*/  MOV R37, R11 ;  /* 0x0000000b00257202 */ /* 0x010fe20000000f00 */
[----:B------:R-:W-:-:S05]  /*1d6c0*/  IMAD.MOV.U32 R36, RZ, RZ, R10 ;  /* 0x000000ffff247224 */ /* 0x000fca00078e000a */
[----:B------:R-:W-:Y:S04]  /*1d6d0*/  STL.64 [R1+0x420], R36 ;  /* 0x0004202401007387 */ /* 0x000fe80000100a00 */
[----:B------:R-:W-:Y:S04]  /*1d6e0*/  STL [R1+0x17e0], R36 ;  /* 0x0017e02401007387 */ /* 0x000fe80000100800 */
[----:B------:R-:W-:Y:S04]  /*1d6f0*/  STL [R1+0x1780], R37 ;  /* 0x0017802501007387 */ /* 0x000fe80000100800 */
        /* <DEDUP_REMOVED lines=23> */
[----:B0-----:R-:W3:Y:S01]  /*1d870*/  LDL.LU R17, [R1+0x480] ;  /* 0x0004800001117983 */ /* 0x001ee20000300800 */
        /* <DEDUP_REMOVED lines=44> */
[----:B------:R-:W-:Y:S01]  /*1db40*/  STL.64 [R1+0x480], R80 ;  /* 0x0004805001007387 */ /* 0x000fe20000100a00 */
[----:B------:R-:W-:-:S03]  /*1db50*/  IMAD.MOV.U32 R77, RZ, RZ, R15 ;  /* 0x000000ffff4d7224 */ /* 0x000fc600078e000f */
[----:B------:R-:W-:Y:S01]  /*1db60*/  STL [R1+0x1800], R80 ;  /* 0x0018005001007387 */ /* 0x000fe20000100800 */
[----:B------:R-:W-:-:S03]  /*1db70*/  IMAD.MOV.U32 R76, RZ, RZ, R14 ;  /* 0x000000ffff4c7224 */ /* 0x000fc600078e000e */
[----:B------:R-:W-:Y:S01]  /*1db80*/  STL [R1+0x17f0], R81 ;  /* 0x0017f05101007387 */ /* 0x000fe20000100800 */
[----:B------:R-:W-:-:S03]  /*1db90*/  IMAD.MOV.U32 R27, RZ, RZ, R13 ;  /* 0x000000ffff1b7224 */ /* 0x000fc600078e000d */
[----:B-1----:R-:W3:Y:S01]  /*1dba0*/  LDL.LU R19, [R1+0x4c0] ;  /* 0x0004c00001137983 */ /* 0x002ee20000300800 */
        /* <DEDUP_REMOVED lines=15> */
[----:B------:R-:W-:Y:S04]  /*1dca0*/  STL [R1+0x1850], R82 ;  /* 0x0018505201007387 */ /* 0x000fe80000100800 */
[----:B------:R-:W-:Y:S01]  /*1dcb0*/  STL [R1+0x1810], R83 ;  /* 0x0018105301007387 */ /* 0x000fe20000100800 */
[----:B----4-:R-:W-:Y:S01]  /*1dcc0*/  MOV R85, R11 ;  /* 0x0000000b00557202 */ /* 0x010fe20000000f00 */
[----:B------:R-:W-:-:S05]  /*1dcd0*/  IMAD.MOV.U32 R84, RZ, RZ, R10 ;  /* 0x000000ffff547224 */ /* 0x000fca00078e000a */
[----:B------:R-:W-:Y:S04]  /*1dce0*/  STL.64 [R1+0x4a0], R84 ;  /* 0x0004a05401007387 */ /* 0x000fe80000100a00 */
[----:B------:R-:W-:Y:S01]  /*1dcf0*/  STL.64 [R1+0x1818], R84 ;  /* 0x0018185401007387 */ /* 0x000fe20000100a00 */
[----:B--2---:R-:W-:-:S03]  /*1dd00*/  IMAD.MOV.U32 R33, RZ, RZ, R7 ;  /* 0x000000ffff217224 */ /* 0x004fc600078e0007 */
[----:B------:R-:W2:Y:S01]  /*1dd10*/  LDL.LU R17, [R1+0x4e0] ;  /* 0x0004e00001117983 */ /* 0x000ea20000300800 */
[----:B------:R-:W-:-:S03]  /*1dd20*/  IMAD.MOV.U32 R32, RZ, RZ, R6 ;  /* 0x000000ffff207224 */ /* 0x000fc600078e0006 */
[----:B------:R-:W4:Y:S01]  /*1dd30*/  LDL.LU R16, [R1+0x774] ;  /* 0x0007740001107983 */ /* 0x000f220000300800 */
[----:B------:R-:W-:-:S03]  /*1dd40*/  IMAD.MOV.U32 R11, RZ, RZ, R5 ;  /* 0x000000ffff0b7224 */ /* 0x000fc600078e0005 */
[----:B------:R-:W4:Y:S01]  /*1dd50*/  LDL.LU R7, [R1+0x4e8] ;  /* 0x0004e80001077983 */ /* 0x000f220000300800 */
[----:B------:R-:W-:-:S03]  /*1dd60*/  IMAD.MOV.U32 R10, RZ, RZ, R3 ;  /* 0x000000ffff0a7224 */ /* 0x000fc600078e0003 */
[----:B------:R-:W4:Y:S01]  /*1dd70*/  LDL.LU R6, [R1+0x778] ;  /* 0x0007780001067983 */ /* 0x000f220000300800 */
[----:B------:R-:W-:-:S03]  /*1dd80*/  IMAD.MOV.U32 R35, RZ, RZ, R2 ;  /* 0x000000ffff237224 */ /* 0x000fc600078e0002 */
[----:B------:R-:W4:Y:S04]  /*1dd90*/  LDL.LU R5, [R1+0x4f0] ;  /* 0x0004f00001057983 */ /* 0x000f280000300800 */
[----:B------:R-:W4:Y:S04]  /*1dda0*/  LDL.LU R3, [R1+0x7a4] ;  /* 0x0007a40001037983 */ /* 0x000f280000300800 */
[----:B------:R-:W4:Y:S01]  /*1ddb0*/  LDL.LU R2, [R1+0x4f8] ;  /* 0x0004f80001027983 */ /* 0x000f220000300800 */
[----:B---3--:R-:W-:-:S03]  /*1ddc0*/  IMAD.MOV.U32 R34, RZ, RZ, R0 ;  /* 0x000000ffff227224 */ /* 0x008fc600078e0000 */
[----:B------:R-:W3:Y:S04]  /*1ddd0*/  LDL.LU R0, [R1+0x7a8] ;  /* 0x0007a80001007983 */ /* 0x000ee80000300800 */
[----:B------:R-:W-:Y:S04]  /*1dde0*/  STL.64 [R1+0x4a8], R32 ;  /* 0x0004a82001007387 */ /* 0x000fe80000100a00 */
[----:B------:R-:W-:Y:S04]  /*1ddf0*/  STL.64 [R1+0x1820], R32 ;  /* 0x0018202001007387 */ /* 0x000fe80000100a00 */
[----:B------:R-:W-:Y:S04]  /*1de00*/  STL.64 [R1+0x4b0], R10 ;  /* 0x0004b00a01007387 */ /* 0x000fe80000100a00 */
[----:B------:R0:W-:Y:S04]  /*1de10*/  STL.64 [R1+0x1830], R10 ;  /* 0x0018300a01007387 */ /* 0x0001e80000100a00 */
[----:B------:R-:W-:Y:S01]  /*1de20*/  STL.64 [R1+0x4b8], R34 ;  /* 0x0004b82201007387 */ /* 0x000fe20000100a00 */
[----:B------:R-:W-:-:S02]  /*1de30*/  IMAD.MOV.U32 R47, RZ, RZ, R19 ;  /* 0x000000ffff2f7224 */ /* 0x000fc400078e0013 */
[----:B------:R-:W-:Y:S01]  /*1de40*/  IMAD.MOV.U32 R46, RZ, RZ, R18 ;  /* 0x000000ffff2e7224 */ /* 0x000fe200078e0012 */
[----:B------:R-:W-:Y:S04]  /*1de50*/  STL.64 [R1+0x1838], R34 ;  /* 0x0018382201007387 */ /* 0x000fe80000100a00 */
[----:B------:R-:W-:Y:S01]  /*1de60*/  STL.64 [R1+0x4c0], R46 ;  /* 0x0004c02e01007387 */ /* 0x000fe20000100a00 */
[----:B------:R-:W-:-:S03]  /*1de70*/  IMAD.MOV.U32 R39, RZ, RZ, R15 ;  /* 0x000000ffff277224 */ /* 0x000fc600078e000f */
[----:B------:R-:W-:Y:S01]  /*1de80*/  STL.64 [R1+0x1840], R46 ;  /* 0x0018402e01007387 */ /* 0x000fe20000100a00 */
[----:B------:R-:W-:Y:S02]  /*1de90*/  IMAD.MOV.U32 R38, RZ, RZ, R14 ;  /* 0x000000ffff267224 */ /* 0x000fe400078e000e */
[----:B------:R-:W-:Y:S01]  /*1dea0*/  IMAD.MOV.U32 R15, RZ, RZ, R13 ;  /* 0x000000ffff0f7224 */ /* 0x000fe200078e000d */
[----:B------:R-:W3:Y:S01]  /*1deb0*/  LDL.LU R19, [R1+0x500] ;  /* 0x0005000001137983 */ /* 0x000ee20000300800 */
[----:B------:R-:W-:-:S03]  /*1dec0*/  IMAD.MOV.U32 R14, RZ, RZ, R12 ;  /* 0x000000ffff0e7224 */ /* 0x000fc600078e000c */
[----:B------:R-:W3:Y:S04]  /*1ded0*/  LDL.LU R18, [R1+0xbd8] ;  /* 0x000bd80001127983 */ /* 0x000ee80000300800 */
[----:B------:R-:W3:Y:S01]  /*1dee0*/  LDL.LU R13, [R1+0x508] ;  /* 0x00050800010d7983 */ /* 0x000ee20000300800 */
[----:B------:R-:W-:-:S03]  /*1def0*/  IMAD.MOV.U32 R93, RZ, RZ, R9 ;  /* 0x000000ffff5d7224 */ /* 0x000fc600078e0009 */
[----:B------:R-:W3:Y:S01]  /*1df00*/  LDL.LU R12, [R1+0xbdc] ;  /* 0x000bdc00010c7983 */ /* 0x000ee20000300800 */
[----:B------:R-:W-:-:S03]  /*1df10*/  IMAD.MOV.U32 R92, RZ, RZ, R8 ;  /* 0x000000ffff5c7224 */ /* 0x000fc600078e0008 */
[----:B0-----:R-:W3:Y:S04]  /*1df20*/  LDL.LU R11, [R1+0x510] ;  /* 0x00051000010b7983 */ /* 0x001ee80000300800 */
[----:B------:R-:W3:Y:S04]  /*1df30*/  LDL.LU R10, [R1+0xbe0] ;  /* 0x000be000010a7983 */ /* 0x000ee80000300800 */
[----:B------:R-:W3:Y:S04]  /*1df40*/  LDL.LU R9, [R1+0x518] ;  /* 0x0005180001097983 */ /* 0x000ee80000300800 */
[----:B------:R-:W3:Y:S04]  /*1df50*/  LDL.LU R8, [R1+0xbe4] ;  /* 0x000be40001087983 */ /* 0x000ee80000300800 */
[----:B------:R-:W-:Y:S04]  /*1df60*/  STL.64 [R1+0x4c8], R38 ;  /* 0x0004c82601007387 */ /* 0x000fe80000100a00 */
[----:B------:R-:W-:Y:S04]  /*1df70*/  STL.64 [R1+0x1848], R38 ;  /* 0x0018482601007387 */ /* 0x000fe80000100a00 */
[----:B------:R-:W-:Y:S04]  /*1df80*/  STL.64 [R1+0x4d0], R14 ;  /* 0x0004d00e01007387 */ /* 0x000fe80000100a00 */
[----:B------:R0:W-:Y:S04]  /*1df90*/  STL.64 [R1+0x1858], R14 ;  /* 0x0018580e01007387 */ /* 0x0001e80000100a00 */
[----:B------:R-:W-:Y:S04]  /*1dfa0*/  STL.64 [R1+0x4d8], R92 ;  /* 0x0004d85c01007387 */ /* 0x000fe80000100a00 */
[----:B------:R-:W-:Y:S01]  /*1dfb0*/  STL.64 [R1+0x1860], R92 ;  /* 0x0018605c01007387 */ /* 0x000fe20000100a00 */
[----:B--2---:R-:W-:-:S02]  /*1dfc0*/  IMAD.MOV.U32 R51, RZ, RZ, R17 ;  /* 0x000000ffff337224 */ /* 0x004fc400078e0011 */
[----:B----4-:R-:W-:Y:S02]  /*1dfd0*/  IMAD.MOV.U32 R50, RZ, RZ, R16 ;  /* 0x000000ffff327224 */ /* 0x010fe400078e0010 */
[----:B------:R-:W-:-:S03]  /*1dfe0*/  IMAD.MOV.U32 R61, RZ, RZ, R7 ;  /* 0x000000ffff3d7224 */ /* 0x000fc600078e0007 */
[----:B------:R-:W-:Y:S04]  /*1dff0*/  STL.64 [R1+0x4e0], R50 ;  /* 0x0004e03201007387 */ /* 0x000fe80000100a00 */
[----:B------:R-:W-:Y:S01]  /*1e000*/  STL.64 [R1+0x1868], R50 ;  /* 0x0018683201007387 */ /* 0x000fe20000100a00 */
[----:B------:R-:W-:-:S03]  /*1e010*/  IMAD.MOV.U32 R62, RZ, RZ, R3 ;  /* 0x000000ffff3e7224 */ /* 0x000fc600078e0003 */
[----:B------:R-:W2:Y:S01]  /*1e020*/  LDL.LU R3, [R1+0x520] ;  /* 0x0005200001037983 */ /* 0x000ea20000300800 */
[----:B------:R-:W-:-:S03]  /*1e030*/  IMAD.MOV.U32 R7, RZ, RZ, R2 ;  /* 0x000000ffff077224 */ /* 0x000fc600078e0002 */
[----:B------:R-:W4:Y:S01]  /*1e040*/  LDL.LU R2, [R1+0xbe8] ;  /* 0x000be80001027983 */ /* 0x000f220000300800 */
[----:B------:R-:W-:-:S03]  /*1e050*/  IMAD.MOV.U32 R63, RZ, RZ, R5 ;  /* 0x000000ffff3f7224 */ /* 0x000fc600078e0005 */
[----:B------:R-:W4:Y:S04]  /*1e060*/  LDL.LU R17, [R1+0x528] ;  /* 0x0005280001117983 */ /* 0x000f280000300800 */
[----:B------:R-:W4:Y:S04]  /*1e070*/  LDL.LU R16, [R1+0xbec] ;  /* 0x000bec0001107983 */ /* 0x000f280000300800 */
[----:B0-----:R-:W4:Y:S04]  /*1e080*/  LDL.LU R15, [R1+0x530] ;  /* 0x00053000010f7983 */ /* 0x001f280000300800 */
[----:B------:R-:W4:Y:S04]  /*1e090*/  LDL.LU R14, [R1+0xbf0] ;  /* 0x000bf000010e7983 */ /* 0x000f280000300800 */
[----:B------:R-:W4:Y:S01]  /*1e0a0*/  LDL.LU R5, [R1+0x538] ;  /* 0x0005380001057983 */ /* 0x000f220000300800 */
[----:B------:R-:W-:-:S02]  /*1e0b0*/  IMAD.MOV.U32 R60, RZ, RZ, R6 ;  /* 0x000000ffff3c7224 */ /* 0x000fc400078e0006 */
[----:B---3--:R-:W-:Y:S02]  /*1e0c0*/  IMAD.MOV.U32 R6, RZ, RZ, R0 ;  /* 0x000000ffff067224 */ /* 0x008fe400078e0000 */
[----:B------:R-:W3:Y:S04]  /*1e0d0*/  LDL.LU R0, [R1+0xbf4] ;  /* 0x000bf40001007983 */ /* 0x000ee80000300800 */
[----:B------:R-:W-:Y:S04]  /*1e0e0*/  STL.64 [R1+0x4e8], R60 ;  /* 0x0004e83c01007387 */ /* 0x000fe80000100a00 */
[----:B------:R-:W-:Y:S04]  /*1e0f0*/  STL.64 [R1+0x1870], R60 ;  /* 0x0018703c01007387 */ /* 0x000fe80000100a00 */
[----:B------:R-:W-:Y:S04]  /*1e100*/  STL.64 [R1+0x4f0], R62 ;  /* 0x0004f03e01007387 */ /* 0x000fe80000100a00 */
[----:B------:R-:W-:Y:S01]  /*1e110*/  STL [R1+0x1888], R62 ;  /* 0x0018883e01007387 */ /* 0x000fe20000100800 */
[----:B------:R-:W-:-:S03]  /*1e120*/  IMAD.MOV.U32 R23, RZ, RZ, R19 ;  /* 0x000000ffff177224 */ /* 0x000fc600078e0013 */
[----:B------:R-:W-:Y:S01]  /*1e130*/  STL [R1+0x1878], R63 ;  /* 0x0018783f01007387 */ /* 0x000fe20000100800 */
[----:B------:R-:W-:-:S03]  /*1e140*/  IMAD.MOV.U32 R22, RZ, RZ, R18 ;  /* 0x000000ffff167224 */ /* 0x000fc600078e0012 */
[----:B------:R-:W-:Y:S04]  /*1e150*/  STL.64 [R1+0x4f8], R6 ;  /* 0x0004f80601007387 */ /* 0x000fe80000100a00 */
[----:B------:R0:W-:Y:S04]  /*1e160*/  STL.64 [R1+0x1880], R6 ;  /* 0x0018800601007387 */ /* 0x0001e80000100a00 */
[----:B------:R-:W3:Y:S01]  /*1e170*/  LDL.LU R21, [R1+0x540] ;  /* 0x0005400001157983 */ /* 0x000ee20000300800 */
[----:B------:R-:W-:-:S03]  /*1e180*/  IMAD.MOV.U32 R65, RZ, RZ, R11 ;  /* 0x000000ffff417224 */ /* 0x000fc600078e000b */
[----:B------:R-:W3:Y:S01]  /*1e190*/  LDL.LU R20, [R1+0xbf8] ;  /* 0x000bf80001147983 */ /* 0x000ee20000300800 */
[----:B------:R-:W-:-:S03]  /*1e1a0*/  IMAD.MOV.U32 R64, RZ, RZ, R10 ;  /* 0x000000ffff407224 */ /* 0x000fc600078e000a */
[----:B------:R-:W-:Y:S04]  /*1e1b0*/  STL.64 [R1+0x500], R22 ;  /* 0x0005001601007387 */ /* 0x000fe80000100a00 */
[----:B------:R-:W-:Y:S04]  /*1e1c0*/  STL.64 [R1+0x1890], R22 ;  /* 0x0018901601007387 */ /* 0x000fe80000100a00 */
[----:B------:R-:W3:Y:S04]  /*1e1d0*/  LDL.LU R11, [R1+0x548] ;  /* 0x00054800010b7983 */ /* 0x000ee80000300800 */
[----:B------:R-:W3:Y:S04]  /*1e1e0*/  LDL.LU R10, [R1+0xbfc] ;  /* 0x000bfc00010a7983 */ /* 0x000ee80000300800 */
[----:B0-----:R-:W3:Y:S01]  /*1e1f0*/  LDL.LU R7, [R1+0x550] ;  /* 0x0005500001077983 */ /* 0x001ee20000300800 */
[----:B------:R-:W-:-:S03]  /*1e200*/  IMAD.MOV.U32 R70, RZ, RZ, R8 ;  /* 0x000000ffff467224 */ /* 0x000fc600078e0008 */
[----:B------:R-:W3:Y:S01]  /*1e210*/  LDL.LU R6, [R1+0xc00] ;  /* 0x000c000001067983 */ /* 0x000ee20000300800 */
[----:B------:R-:W-:-:S03]  /*1e220*/  IMAD.MOV.U32 R71, RZ, RZ, R9 ;  /* 0x000000ffff477224 */ /* 0x000fc600078e0009 */
[----:B------:R-:W-:Y:S04]  /*1e230*/  STL.64 [R1+0x508], R12 ;  /* 0x0005080c01007387 */ /* 0x000fe80000100a00 */
[----:B------:R-:W-:Y:S04]  /*1e240*/  STL [R1+0x18a8], R12 ;  /* 0x0018a80c01007387 */ /* 0x000fe80000100800 */
[----:B------:R0:W-:Y:S04]  /*1e250*/  STL [R1+0x1898], R13 ;  /* 0x0018980d01007387 */ /* 0x0001e80000100800 */
[----:B------:R-:W-:Y:S04]  /*1e260*/  STL.64 [R1+0x510], R64 ;  /* 0x0005104001007387 */ /* 0x000fe80000100a00 */
[----:B------:R-:W-:Y:S01]  /*1e270*/  STL.64 [R1+0x18a0], R64 ;  /* 0x0018a04001007387 */ /* 0x000fe20000100a00 */
[----:B--2---:R-:W-:-:S03]  /*1e280*/  MOV R9, R3 ;  /* 0x0000000300097202 */ /* 0x004fc60000000f00 */
[----:B------:R-:W2:Y:S01]  /*1e290*/  LDL.LU R3, [R1+0x558] ;  /* 0x0005580001037983 */ /* 0x000ea20000300800 */
[----:B----4-:R-:W-:-:S03]  /*1e2a0*/  IMAD.MOV.U32 R8, RZ, RZ, R2 ;  /* 0x000000ffff087224 */ /* 0x010fc600078e0002 */
[----:B------:R-:W4:Y:S04]  /*1e2b0*/  LDL.LU R2, [R1+0xc04] ;  /* 0x000c040001027983 */ /* 0x000f280000300800 */
[----:B------:R-:W-:Y:S01]  /*1e2c0*/  STL.64 [R1+0x518], R70 ;  /* 0x0005184601007387 */ /* 0x000fe20000100a00 */
[----:B------:R-:W-:-:S03]  /*1e2d0*/  IMAD.MOV.U32 R73, RZ, RZ, R17 ;  /* 0x000000ffff497224 */ /* 0x000fc600078e0011 */
[----:B------:R-:W-:Y:S01]  /*1e2e0*/  STL.64 [R1+0x18b0], R70 ;  /* 0x0018b04601007387 */ /* 0x000fe20000100a00 */
[----:B------:R-:W-:-:S03]  /*1e2f0*/  IMAD.MOV.U32 R72, RZ, RZ, R16 ;  /* 0x000000ffff487224 */ /* 0x000fc600078e0010 */
[----:B------:R-:W-:Y:S01]  /*1e300*/  STL.64 [R1+0x520], R8 ;  /* 0x0005200801007387 */ /* 0x000fe20000100a00 */
[----:B------:R-:W-:-:S03]  /*1e310*/  IMAD.MOV.U32 R79, RZ, RZ, R15 ;  /* 0x000000ffff4f7224 */ /* 0x000fc600078e000f */
[----:B------:R1:W-:Y:S01]  /*1e320*/  STL.64 [R1+0x18b8], R8 ;  /* 0x0018b80801007387 */ /* 0x0003e20000100a00 */
[----:B------:R-:W-:-:S03]  /*1e330*/  IMAD.MOV.U32 R78, RZ, RZ, R14 ;  /* 0x000000ffff4e7224 */ /* 0x000fc600078e000e */
[----:B------:R-:W4:Y:S01]  /*1e340*/  LDL.LU R17, [R1+0x560] ;  /* 0x0005600001117983 */ /* 0x000f220000300800 */
[----:B------:R-:W-:-:S03]  /*1e350*/  IMAD.MOV.U32 R19, RZ, RZ, R5 ;  /* 0x000000ffff137224 */ /* 0x000fc600078e0005 */
[----:B------:R-:W4:Y:S04]  /*1e360*/  LDL.LU R16, [R1+0xc08] ;  /* 0x000c080001107983 */ /* 0x000f280000300800 */
        /* <DEDUP_REMOVED lines=8> */
[----:B------:R-:W-:Y:S01]  /*1e3f0*/  STL.64 [R1+0x18c8], R78 ;  /* 0x0018c84e01007387 */ /* 0x000fe20000100a00 */
[----:B------:R-:W-:-:S03]  /*1e400*/  IMAD.MOV.U32 R41, RZ, RZ, R21 ;  /* 0x000000ffff297224 */ /* 0x000fc600078e0015 */
[----:B0-----:R-:W3:Y:S01]  /*1e410*/  LDL.LU R13, [R1+0x578] ;  /* 0x00057800010d7983 */ /* 0x001ee20000300800 */
[----:B------:R-:W-:-:S03]  /*1e420*/  IMAD.MOV.U32 R40, RZ, RZ, R20 ;  /* 0x000000ffff287224 */ /* 0x000fc600078e0014 */
[----:B------:R-:W3:Y:S04]  /*1e430*/  LDL.LU R12, [R1+0xc14] ;  /* 0x000c1400010c7983 */ /* 0x000ee80000300800 */
[----:B------:R-:W-:Y:S01]  /*1e440*/  STL.64 [R1+0x538], R18 ;  /* 0x0005381201007387 */ /* 0x000fe20000100a00 */
[----:B------:R-:W-:-:S03]  /*1e450*/  IMAD.MOV.U32 R49, RZ, RZ, R11 ;  /* 0x000000ffff317224 */ /* 0x000fc600078e000b */
[----:B------:R0:W-:Y:S01]  /*1e460*/  STL.64 [R1+0x18d0], R18 ;  /* 0x0018d01201007387 */ /* 0x0001e20000100a00 */
[----:B------:R-:W-:-:S03]  /*1e470*/  IMAD.MOV.U32 R48, RZ, RZ, R10 ;  /* 0x000000ffff307224 */ /* 0x000fc600078e000a */
[----:B------:R-:W3:Y:S04]  /*1e480*/  LDL.LU R11, [R1+0x580] ;  /* 0x00058000010b7983 */ /* 0x000ee80000300800 */
[----:B------:R-:W3:Y:S04]  /*1e490*/  LDL.LU R10, [R1+0xc18] ;  /* 0x000c1800010a7983 */ /* 0x000ee80000300800 */
[----:B-1----:R-:W3:Y:S04]  /*1e4a0*/  LDL.LU R9, [R1+0x588] ;  /* 0x0005880001097983 */ /* 0x002ee80000300800 */
[----:B------:R-:W3:Y:S01]  /*1e4b0*/  LDL.LU R8, [R1+0xc1c] ;  /* 0x000c1c0001087983 */ /* 0x000ee20000300800 */
[----:B------:R-:W-:-:S03]  /*1e4c0*/  IMAD.MOV.U32 R52, RZ, RZ, R6 ;  /* 0x000000ffff347224 */ /* 0x000fc600078e0006 */
[----:B------:R-:W-:Y:S01]  /*1e4d0*/  STL.64 [R1+0x540], R40 ;  /* 0x0005402801007387 */ /* 0x000fe20000100a00 */
[----:B------:R-:W-:-:S03]  /*1e4e0*/  IMAD.MOV.U32 R53, RZ, RZ, R7 ;  /* 0x000000ffff357224 */ /* 0x000fc600078e0007 */
[----:B------:R-:W-:Y:S01]  /*1e4f0*/  STL.64 [R1+0x18d8], R40 ;  /* 0x0018d82801007387 */ /* 0x000fe20000100a00 */
[----:B--2---:R-:W-:-:S03]  /*1e500*/  IMAD.MOV.U32 R91, RZ, RZ, R3 ;  /* 0x000000ffff5b7224 */ /* 0x004fc600078e0003 */
[----:B------:R-:W2:Y:S01]  /*1e510*/  LDL.LU R3, [R1+0x590] ;  /* 0x0005900001037983 */ /* 0x000ea20000300800 */
[----:B----4-:R-:W-:-:S03]  /*1e520*/  IMAD.MOV.U32 R90, RZ, RZ, R2 ;  /* 0x000000ffff5a7224 */ /* 0x010fc600078e0002 */
[----:B------:R-:W4:Y:S04]  /*1e530*/  LDL.LU R2, [R1+0xc20] ;  /* 0x000c200001027983 */ /* 0x000f280000300800 */
[----:B------:R-:W4:Y:S04]  /*1e540*/  LDL.LU R7, [R1+0x598] ;  /* 0x0005980001077983 */ /* 0x000f280000300800 */
[----:B------:R-:W4:Y:S04]  /*1e550*/  LDL.LU R6, [R1+0xc24] ;  /* 0x000c240001067983 */ /* 0x000f280000300800 */
[----:B------:R-:W-:Y:S04]  /*1e560*/  STL.64 [R1+0x548], R48 ;  /* 0x0005483001007387 */ /* 0x000fe80000100a00 */
[----:B------:R-:W-:Y:S04]  /*1e570*/  STL.64 [R1+0x18e0], R48 ;  /* 0x0018e03001007387 */ /* 0x000fe80000100a00 */
[----:B------:R-:W-:Y:S04]  /*1e580*/  STL.64 [R1+0x550], R52 ;  /* 0x0005503401007387 */ /* 0x000fe80000100a00 */
[----:B------:R-:W-:Y:S04]  /*1e590*/  STL.64 [R1+0x18e8], R52 ;  /* 0x0018e83401007387 */ /* 0x000fe80000100a00 */
[----:B------:R-:W-:Y:S04]  /*1e5a0*/  STL.64 [R1+0x558], R90 ;  /* 0x0005585a01007387 */ /* 0x000fe80000100a00 */
[----:B------:R-:W-:Y:S01]  /*1e5b0*/  STL.64 [R1+0x18f0], R90 ;  /* 0x0018f05a01007387 */ /* 0x000fe20000100a00 */
[----:B------:R-:W-:-:S03]  /*1e5c0*/  IMAD.MOV.U32 R29, RZ, RZ, R5 ;  /* 0x000000ffff1d7224 */ /* 0x000fc600078e0005 */
[----:B------:R-:W4:Y:S01]  /*1e5d0*/  LDL.LU R5, [R1+0x5a0] ;  /* 0x0005a00001057983 */ /* 0x000f220000300800 */
[----:B------:R-:W-:Y:S02]  /*1e5e0*/  IMAD.MOV.U32 R20, RZ, RZ, R16 ;  /* 0x000000ffff147224 */ /* 0x000fe400078e0010 */
[----:B------:R-:W-:Y:S02]  /*1e5f0*/  IMAD.MOV.U32 R21, RZ, RZ, R17 ;  /* 0x000000ffff157224 */ /* 0x000fe400078e0011 */
[----:B---3--:R-:W-:Y:S02]  /*1e600*/  IMAD.MOV.U32 R28, RZ, RZ, R0 ;  /* 0x000000ffff1c7224 */ /* 0x008fe400078e0000 */
[----:B------:R-:W3:Y:S01]  /*1e610*/  LDL.LU R0, [R1+0xc28] ;  /* 0x000c280001007983 */ /* 0x000ee20000300800 */
[----:B------:R-:W-:-:S03]  /*1e620*/  IMAD.MOV.U32 R54, RZ, RZ, R14 ;  /* 0x000000ffff367224 */ /* 0x000fc600078e000e */
[----:B------:R-:W3:Y:S01]  /*1e630*/  LDL.LU R22, [R1+0x5a8] ;  /* 0x0005a80001167983 */ /* 0x000ee20000300800 */
[----:B------:R-:W-:-:S03]  /*1e640*/  IMAD.MOV.U32 R55, RZ, RZ, R15 ;  /* 0x000000ffff377224 */ /* 0x000fc600078e000f */
[----:B0-----:R-:W3:Y:S04]  /*1e650*/  LDL.LU R19, [R1+0xc2c] ;  /* 0x000c2c0001137983 */ /* 0x001ee80000300800 */
[----:B------:R-:W-:Y:S04]  /*1e660*/  STL.64 [R1+0x560], R20 ;  /* 0x0005601401007387 */ /* 0x000fe80000100a00 */
[----:B------:R0:W-:Y:S01]  /*1e670*/  STL [R1+0x18f8], R21 ;  /* 0x0018f81501007387 */ /* 0x0001e20000100800 */
[----:B------:R-:W-:-:S03]  /*1e680*/  IMAD.MOV.U32 R31, RZ, RZ, R13 ;  /* 0x000000ffff1f7224 */ /* 0x000fc600078e000d */
[----:B------:R-:W3:Y:S01]  /*1e690*/  LDL.LU R18, [R1+0x5b0] ;  /* 0x0005b00001127983 */ /* 0x000ee20000300800 */
[----:B------:R-:W-:-:S03]  /*1e6a0*/  IMAD.MOV.U32 R30, RZ, RZ, R12 ;  /* 0x000000ffff1e7224 */ /* 0x000fc600078e000c */
[----:B------:R-:W3:Y:S04]  /*1e6b0*/  LDL.LU R15, [R1+0xc30] ;  /* 0x000c3000010f7983 */ /* 0x000ee80000300800 */
[----:B------:R-:W3:Y:S04]  /*1e6c0*/  LDL.LU R14, [R1+0x5b8] ;  /* 0x0005b800010e7983 */ /* 0x000ee80000300800 */
[----:B------:R-:W3:Y:S04]  /*1e6d0*/  LDL.LU R12, [R1+0xc34] ;  /* 0x000c3400010c7983 */ /* 0x000ee80000300800 */
[----:B------:R-:W-:Y:S04]  /*1e6e0*/  STL.64 [R1+0x568], R54 ;  /* 0x0005683601007387 */ /* 0x000fe80000100a00 */
[----:B------:R1:W-:Y:S01]  /*1e6f0*/  STL.64 [R1+0x1900], R54 ;  /* 0x0019003601007387 */ /* 0x0003e20000100a00 */
[----:B------:R-:W-:-:S03]  /*1e700*/  IMAD.MOV.U32 R24, RZ, RZ, R10 ;  /* 0x000000ffff187224 */ /* 0x000fc600078e000a */
[----:B------:R-:W-:Y:S01]  /*1e710*/  STL.64 [R1+0x570], R28 ;  /* 0x0005701c01007387 */ /* 0x000fe20000100a00 */
[----:B------:R-:W-:-:S03]  /*1e720*/  IMAD.MOV.U32 R25, RZ, RZ, R11 ;  /* 0x000000ffff197224 */ /* 0x000fc600078e000b */
[----:B------:R-:W-:Y:S01]  /*1e730*/  STL.64 [R1+0x578], R30 ;  /* 0x0005781e01007387 */ /* 0x000fe20000100a00 */
[----:B------:R-:W-:-:S03]  /*1e740*/  IMAD.MOV.U32 R59, RZ, RZ, R9 ;  /* 0x000000ffff3b7224 */ /* 0x000fc600078e0009 */
[----:B0-----:R-:W3:Y:S01]  /*1e750*/  LDL.LU R21, [R1+0x5c0] ;  /* 0x0005c00001157983 */ /* 0x001ee20000300800 */
[----:B------:R-:W-:-:S03]  /*1e760*/  IMAD.MOV.U32 R58, RZ, RZ, R8 ;  /* 0x000000ffff3a7224 */ /* 0x000fc600078e0008 */
[----:B------:R-:W3:Y:S04]  /*1e770*/  LDL.LU R13, [R1+0xc38] ;  /* 0x000c3800010d7983 */ /* 0x000ee80000300800 */
[----:B------:R-:W3:Y:S04]  /*1e780*/  LDL.LU R9, [R1+0x5c8] ;  /* 0x0005c80001097983 */ /* 0x000ee80000300800 */
[----:B------:R-:W3:Y:S01]  /*1e790*/  LDL.LU R8, [R1+0xc3c] ;  /* 0x000c3c0001087983 */ /* 0x000ee20000300800 */
[----:B--2---:R-:W-:-:S03]  /*1e7a0*/  IMAD.MOV.U32 R69, RZ, RZ, R3 ;  /* 0x000000ffff457224 */ /* 0x004fc600078e0003 */
[----:B------:R-:W2:Y:S01]  /*1e7b0*/  LDL.LU R3, [R1+0x5d0] ;  /* 0x0005d00001037983 */ /* 0x000ea20000300800 */
[----:B----4-:R-:W-:-:S03]  /*1e7c0*/  IMAD.MOV.U32 R68, RZ, RZ, R2 ;  /* 0x000000ffff447224 */ /* 0x010fc600078e0002 */
[----:B------:R-:W2:Y:S01]  /*1e7d0*/  LDL.LU R2, [R1+0xc40] ;  /* 0x000c400001027983 */ /* 0x000ea20000300800 */
[----:B------:R-:W-:-:S03]  /*1e7e0*/  MOV R17, R7 ;  /* 0x0000000700117202 */ /* 0x000fc60000000f00 */
[----:B------:R-:W-:Y:S01]  /*1e7f0*/  STL.64 [R1+0x580], R24 ;  /* 0x0005801801007387 */ /* 0x000fe20000100a00 */
[----:B------:R-:W-:-:S03]  /*1e800*/  IMAD.MOV.U32 R16, RZ, RZ, R6 ;  /* 0x000000ffff107224 */ /* 0x000fc600078e0006 */
[----:B------:R-:W4:Y:S04]  /*1e810*/  LDL.LU R11, [R1+0x5d8] ;  /* 0x0005d800010b7983 */ /* 0x000f280000300800 */
[----:B------:R-:W4:Y:S04]  /*1e820*/  LDL.LU R10, [R1+0xc44] ;  /* 0x000c4400010a7983 */ /* 0x000f280000300800 */
[----:B------:R-:W4:Y:S04]  /*1e830*/  LDL.LU R7, [R1+0x5e0] ;  /* 0x0005e00001077983 */ /* 0x000f280000300800 */
[----:B------:R-:W4:Y:S04]  /*1e840*/  LDL.LU R6, [R1+0xc48] ;  /* 0x000c480001067983 */ /* 0x000f280000300800 */
[----:B------:R-:W-:Y:S04]  /*1e850*/  STL.64 [R1+0x588], R58 ;  /* 0x0005883a01007387 */ /* 0x000fe80000100a00 */
[----:B------:R-:W-:Y:S01]  /*1e860*/  STL.64 [R1+0x590], R68 ;  /* 0x0005904401007387 */ /* 0x000fe20000100a00 */
[----:B------:R-:W-:-:S03]  /*1e870*/  IMAD.MOV.U32 R67, RZ, RZ, R5 ;  /* 0x000000ffff437224 */ /* 0x000fc600078e0005 */
[----:B------:R-:W4:Y:S01]  /*1e880*/  LDL.LU R5, [R1+0x5e8] ;  /* 0x0005e80001057983 */ /* 0x000f220000300800 */
[----:B---3--:R-:W-:-:S03]  /*1e890*/  IMAD.MOV.U32 R66, RZ, RZ, R0 ;  /* 0x000000ffff427224 */ /* 0x008fc600078e0000 */
[----:B------:R-:W3:Y:S01]  /*1e8a0*/  LDL.LU R0, [R1+0xc4c] ;  /* 0x000c4c0001007983 */ /* 0x000ee20000300800 */
[----:B------:R-:W-:-:S03]  /*1e8b0*/  IMAD.MOV.U32 R75, RZ, RZ, R22 ;  /* 0x000000ffff4b7224 */ /* 0x000fc600078e0016 */
[----:B------:R-:W-:Y:S01]  /*1e8c0*/  STL.64 [R1+0x598], R16 ;  /* 0x0005981001007387 */ /* 0x000fe20000100a00 */
[----:B------:R-:W-:-:S03]  /*1e8d0*/  IMAD.MOV.U32 R74, RZ, RZ, R19 ;  /* 0x000000ffff4a7224 */ /* 0x000fc600078e0013 */
[----:B------:R-:W3:Y:S04]  /*1e8e0*/  LDL.LU R23, [R1+0x5f0] ;  /* 0x0005f00001177983 */ /* 0x000ee80000300800 */
[----:B------:R-:W3:Y:S04]  /*1e8f0*/  LDL.LU R22, [R1+0xc50] ;  /* 0x000c500001167983 */ /* 0x000ee80000300800 */
[----:B------:R-:W3:Y:S01]  /*1e900*/  LDL.LU R19, [R1+0x5f8] ;  /* 0x0005f80001137983 */ /* 0x000ee20000300800 */
[----:B------:R-:W-:-:S03]  /*1e910*/  IMAD.MOV.U32 R77, RZ, RZ, R18 ;  /* 0x000000ffff4d7224 */ /* 0x000fc600078e0012 */
[----:B------:R-:W3:Y:S01]  /*1e920*/  LDL.LU R18, [R1+0xc54] ;  /* 0x000c540001127983 */ /* 0x000ee20000300800 */
[----:B------:R-:W-:-:S03]  /*1e930*/  IMAD.MOV.U32 R76, RZ, RZ, R15 ;  /* 0x000000ffff4c7224 */ /* 0x000fc600078e000f */
[----:B------:R-:W-:Y:S01]  /*1e940*/  STL.64 [R1+0x5a0], R66 ;  /* 0x0005a04201007387 */ /* 0x000fe20000100a00 */
[----:B------:R-:W-:-:S03]  /*1e950*/  IMAD.MOV.U32 R27, RZ, RZ, R14 ;  /* 0x000000ffff1b7224 */ /* 0x000fc600078e000e */
[----:B------:R-:W3:Y:S01]  /*1e960*/  LDL.LU R15, [R1+0x600] ;  /* 0x00060000010f7983 */ /* 0x000ee20000300800 */
[----:B------:R-:W-:-:S03]  /*1e970*/  IMAD.MOV.U32 R26, RZ, RZ, R12 ;  /* 0x000000ffff1a7224 */ /* 0x000fc600078e000c */
[----:B------:R-:W3:Y:S04]  /*1e980*/  LDL.LU R14, [R1+0xc58] ;  /* 0x000c5800010e7983 */ /* 0x000ee80000300800 */
[----:B------:R-:W3:Y:S04]  /*1e990*/  LDL.LU R12, [R1+0xc5c] ;  /* 0x000c5c00010c7983 */ /* 0x000ee80000300800 */
[----:B------:R-:W-:Y:S04]  /*1e9a0*/  STL.64 [R1+0x5a8], R74 ;  /* 0x0005a84a01007387 */ /* 0x000fe80000100a00 */
[----:B------:R-:W-:Y:S01]  /*1e9b0*/  STL.64 [R1+0x5b0], R76 ;  /* 0x0005b04c01007387 */ /* 0x000fe20000100a00 */
[----:B------:R-:W-:-:S02]  /*1e9c0*/  IMAD.MOV.U32 R85, RZ, RZ, R21 ;  /* 0x000000ffff557224 */ /* 0x000fc400078e0015 */
[----:B------:R-:W-:Y:S02]  /*1e9d0*/  IMAD.MOV.U32 R84, RZ, RZ, R13 ;  /* 0x000000ffff547224 */ /* 0x000fe400078e000d */
[----:B------:R-:W3:Y:S01]  /*1e9e0*/  LDL.LU R13, [R1+0x608] ;  /* 0x00060800010d7983 */ /* 0x000ee20000300800 */
[----:B------:R-:W-:-:S03]  /*1e9f0*/  IMAD.MOV.U32 R33, RZ, RZ, R9 ;  /* 0x000000ffff217224 */ /* 0x000fc600078e0009 */
[----:B------:R-:W-:Y:S01]  /*1ea00*/  STL.64 [R1+0x5b8], R26 ;  /* 0x0005b81a01007387 */ /* 0x000fe20000100a00 */
[----:B------:R-:W-:-:S03]  /*1ea10*/  IMAD.MOV.U32 R32, RZ, RZ, R8 ;  /* 0x000000ffff207224 */ /* 0x000fc600078e0008 */
[----:B------:R-:W3:Y:S04]  /*1ea20*/  LDL.LU R9, [R1+0x610] ;  /* 0x0006100001097983 */ /* 0x000ee80000300800 */
[----:B------:R-:W3:Y:S04]  /*1ea30*/  LDL.LU R8, [R1+0xcb8] ;  /* 0x000cb80001087983 */ /* 0x000ee80000300800 */
[----:B------:R-:W3:Y:S04]  /*1ea40*/  LDL.LU R21, [R1+0xcbc] ;  /* 0x000cbc0001157983 */ /* 0x000ee80000300800 */
[----:B------:R-:W-:Y:S04]  /*1ea50*/  STL.64 [R1+0x5c0], R84 ;  /* 0x0005c05401007387 */ /* 0x000fe80000100a00 */
[----:B------:R-:W3:Y:S04]  /*1ea60*/  LDL.LU R36, [R1+0x618] ;  /* 0x0006180001247983 */ /* 0x000ee80000300800 */
[----:B------:R-:W-:Y:S04]  /*1ea70*/  STL.64 [R1+0x5c8], R32 ;  /* 0x0005c82001007387 */ /* 0x000fe80000100a00 */
[----:B--2---:R-:W-:Y:S01]  /*1ea80*/  STL.64 [R1+0x5d0], R2 ;  /* 0x0005d00201007387 */ /* 0x004fe20000100a00 */
[----:B----4-:R-:W-:-:S03]  /*1ea90*/  IMAD.MOV.U32 R35, RZ, RZ, R7 ;  /* 0x000000ffff237224 */ /* 0x010fc600078e0007 */
[----:B------:R-:W2:Y:S01]  /*1eaa0*/  LDL.LU R7, [R1+0x620] ;  /* 0x0006200001077983 */ /* 0x000ea20000300800 */
[----:B------:R-:W-:-:S03]  /*1eab0*/  IMAD.MOV.U32 R34, RZ, RZ, R6 ;  /* 0x000000ffff227224 */ /* 0x000fc600078e0006 */
[----:B------:R-:W4:Y:S04]  /*1eac0*/  LDL.LU R6, [R1+0xcc0] ;  /* 0x000cc00001067983 */ /* 0x000f280000300800 */
[----:B------:R-:W-:Y:S01]  /*1ead0*/  STL.64 [R1+0x5d8], R10 ;  /* 0x0005d80a01007387 */ /* 0x000fe20000100a00 */
[----:B------:R-:W-:-:S03]  /*1eae0*/  IMAD.MOV.U32 R47, RZ, RZ, R5 ;  /* 0x000000ffff2f7224 */ /* 0x000fc600078e0005 */
[----:B------:R-:W4:Y:S01]  /*1eaf0*/  LDL.LU R5, [R1+0x628] ;  /* 0x0006280001057983 */ /* 0x000f220000300800 */
[----:B---3--:R-:W-:-:S03]  /*1eb00*/  IMAD.MOV.U32 R46, RZ, RZ, R0 ;  /* 0x000000ffff2e7224 */ /* 0x008fc600078e0000 */
[----:B------:R-:W3:Y:S01]  /*1eb10*/  LDL.LU R0, [R1+0xcc4] ;  /* 0x000cc40001007983 */ /* 0x000ee20000300800 */
[----:B------:R-:W-:Y:S02]  /*1eb20*/  IMAD.MOV.U32 R39, RZ, RZ, R23 ;  /* 0x000000ffff277224 */ /* 0x000fe400078e0017 */
[----:B------:R-:W-:Y:S02]  /*1eb30*/  IMAD.MOV.U32 R38, RZ, RZ, R22 ;  /* 0x000000ffff267224 */ /* 0x000fe400078e0016 */
[----:B------:R-:W3:Y:S04]  /*1eb40*/  LDL.LU R22, [R1+0xcc8] ;  /* 0x000cc80001167983 */ /* 0x000ee80000300800 */
[----:B------:R-:W-:Y:S01]  /*1eb50*/  STL.64 [R1+0x5e0], R34 ;  /* 0x0005e02201007387 */ /* 0x000fe20000100a00 */
[----:B------:R-:W-:-:S03]  /*1eb60*/  IMAD.MOV.U32 R56, RZ, RZ, R18 ;  /* 0x000000ffff387224 */ /* 0x000fc600078e0012 */
[----:B------:R-:W3:Y:S01]  /*1eb70*/  LDL.LU R23, [R1+0x630] ;  /* 0x0006300001177983 */ /* 0x000ee20000300800 */
[----:B------:R-:W-:-:S03]  /*1eb80*/  IMAD.MOV.U32 R57, RZ, RZ, R19 ;  /* 0x000000ffff397224 */ /* 0x000fc600078e0013 */
[----:B------:R-:W3:Y:S04]  /*1eb90*/  LDL.LU R18, [R1+0xccc] ;  /* 0x000ccc0001127983 */ /* 0x000ee80000300800 */
[----:B------:R-:W-:Y:S04]  /*1eba0*/  STL.64 [R1+0x5e8], R46 ;  /* 0x0005e82e01007387 */ /* 0x000fe80000100a00 */
[----:B------:R-:W-:Y:S04]  /*1ebb0*/  STL.64 [R1+0x5f0], R38 ;  /* 0x0005f02601007387 */ /* 0x000fe80000100a00 */
[----:B------:R-:W3:Y:S01]  /*1ebc0*/  LDL.LU R19, [R1+0x638] ;  /* 0x0006380001137983 */ /* 0x000ee20000300800 */
[----:B------:R-:W-:-:S03]  /*1ebd0*/  IMAD.MOV.U32 R92, RZ, RZ, R12 ;  /* 0x000000ffff5c7224 */ /* 0x000fc600078e000c */
[----:B------:R-:W-:Y:S01]  /*1ebe0*/  STL.64 [R1+0x5f8], R56 ;  /* 0x0005f83801007387 */ /* 0x000fe20000100a00 */
[----:B------:R-:W-:-:S03]  /*1ebf0*/  IMAD.MOV.U32 R93, RZ, RZ, R13 ;  /* 0x000000ffff5d7224 */ /* 0x000fc600078e000d */
[----:B------:R-:W3:Y:S04]  /*1ec00*/  LDL.LU R13, [R1+0x640] ;  /* 0x00064000010d7983 */ /* 0x000ee80000300800 */
[----:B------:R-:W3:Y:S01]  /*1ec10*/  LDL.LU R12, [R1+0xcd0] ;  /* 0x000cd000010c7983 */ /* 0x000ee20000300800 */
[----:B------:R-:W-:-:S03]  /*1ec20*/  IMAD.MOV.U32 R51, RZ, RZ, R9 ;  /* 0x000000ffff337224 */ /* 0x000fc600078e0009 */
[----:B------:R-:W3:Y:S01]  /*1ec30*/  LDL.LU R9, [R1+0x648] ;  /* 0x0006480001097983 */ /* 0x000ee20000300800 */
[----:B------:R-:W-:-:S03]  /*1ec40*/  IMAD.MOV.U32 R50, RZ, RZ, R8 ;  /* 0x000000ffff327224 */ /* 0x000fc600078e0008 */
[----:B------:R-:W3:Y:S01]  /*1ec50*/  LDL.LU R8, [R1+0xcd4] ;  /* 0x000cd40001087983 */ /* 0x000ee20000300800 */
[----:B------:R-:W-:-:S03]  /*1ec60*/  IMAD.MOV.U32 R80, RZ, RZ, R21 ;  /* 0x000000ffff507224 */ /* 0x000fc600078e0015 */
[----:B------:R-:W-:Y:S04]  /*1ec70*/  STL.64 [R1+0x600], R14 ;  /* 0x0006000e01007387 */ /* 0x000fe80000100a00 */
[----:B------:R-:W3:Y:S01]  /*1ec80*/  LDL.LU R21, [R1+0xcd8] ;  /* 0x000cd80001157983 */ /* 0x000ee20000300800 */
[----:B------:R-:W-:-:S03]  /*1ec90*/  IMAD.MOV.U32 R81, RZ, RZ, R36 ;  /* 0x000000ffff517224 */ /* 0x000fc600078e0024 */
[----:B------:R-:W-:Y:S04]  /*1eca0*/  STL.64 [R1+0x608], R92 ;  /* 0x0006085c01007387 */ /* 0x000fe80000100a00 */
[----:B------:R-:W-:Y:S04]  /*1ecb0*/  STL.64 [R1+0x610], R50 ;  /* 0x0006103201007387 */ /* 0x000fe80000100a00 */
[----:B------:R-:W3:Y:S04]  /*1ecc0*/  LDL.LU R36, [R1+0x650] ;  /* 0x0006500001247983 */ /* 0x000ee80000300800 */
[----:B------:R-:W-:Y:S01]  /*1ecd0*/  STL.64 [R1+0x618], R80 ;  /* 0x0006185001007387 */ /* 0x000fe20000100a00 */
[----:B--2---:R-:W-:Y:S01]  /*1ece0*/  IMAD.MOV.U32 R61, RZ, RZ, R7 ;  /* 0x000000ffff3d7224 */ /* 0x004fe200078e0007 */
[----:B----4-:R-:W-:-:S02]  /*1ecf0*/  MOV R7, R5 ;  /* 0x0000000500077202 */ /* 0x010fc40000000f00 */
[----:B------:R-:W2:Y:S01]  /*1ed00*/  LDL.LU R5, [R1+0x658] ;  /* 0x0006580001057983 */ /* 0x000ea20000300800 */
[----:B------:R-:W-:Y:S02]  /*1ed10*/  IMAD.MOV.U32 R60, RZ, RZ, R6 ;  /* 0x000000ffff3c7224 */ /* 0x000fe400078e0006 */
[----:B---3--:R-:W-:Y:S02]  /*1ed20*/  IMAD.MOV.U32 R6, RZ, RZ, R0 ;  /* 0x000000ffff067224 */ /* 0x008fe400078e0000 */
[----:B------:R-:W3:Y:S04]  /*1ed30*/  LDL.LU R0, [R1+0xcdc] ;  /* 0x000cdc0001007983 */ /* 0x000ee80000300800 */
[----:B------:R-:W-:Y:S01]  /*1ed40*/  STL.64 [R1+0x620], R60 ;  /* 0x0006203c01007387 */ /* 0x000fe20000100a00 */
[----:B------:R-:W-:-:S02]  /*1ed50*/  IMAD.MOV.U32 R64, RZ, RZ, R18 ;  /* 0x000000ffff407224 */ /* 0x000fc400078e0012 */
[----:B------:R-:W-:Y:S02]  /*1ed60*/  IMAD.MOV.U32 R65, RZ, RZ, R19 ;  /* 0x000000ffff417224 */ /* 0x000fe400078e0013 */
[----:B------:R-:W4:Y:S04]  /*1ed70*/  LDL.LU R19, [R1+0x660] ;  /* 0x0006600001137983 */ /* 0x000f280000300800 */
[----:B------:R-:W4:Y:S04]  /*1ed80*/  LDL.LU R18, [R1+0xce0] ;  /* 0x000ce00001127983 */ /* 0x000f280000300800 */
[----:B------:R-:W-:Y:S04]  /*1ed90*/  STL.64 [R1+0x628], R6 ;  /* 0x0006280601007387 */ /* 0x000fe80000100a00 */
[----:B------:R-:W-:Y:S04]  /*1eda0*/  STL.64 [R1+0x630], R22 ;  /* 0x0006301601007387 */ /* 0x000fe80000100a00 */
[----:B------:R-:W-:Y:S01]  /*1edb0*/  STL.64 [R1+0x638], R64 ;  /* 0x0006384001007387 */ /* 0x000fe20000100a00 */
[----:B------:R-:W-:-:S03]  /*1edc0*/  IMAD.MOV.U32 R71, RZ, RZ, R13 ;  /* 0x000000ffff477224 */ /* 0x000fc600078e000d */
[----:B------:R-:W4:Y:S01]  /*1edd0*/  LDL.LU R13, [R1+0x668] ;  /* 0x00066800010d7983 */ /* 0x000f220000300800 */
[----:B------:R-:W-:-:S03]  /*1ede0*/  IMAD.MOV.U32 R70, RZ, RZ, R12 ;  /* 0x000000ffff467224 */ /* 0x000fc600078e000c */
[----:B------:R-:W4:Y:S04]  /*1edf0*/  LDL.LU R12, [R1+0xce4] ;  /* 0x000ce400010c7983 */ /* 0x000f280000300800 */
[----:B------:R-:W4:Y:S04]  /*1ee00*/  LDL.LU R40, [R1+0x670] ;  /* 0x0006700001287983 */ /* 0x000f280000300800 */
[----:B------:R-:W4:Y:S04]  /*1ee10*/  LDL.LU R37, [R1+0xce8] ;  /* 0x000ce80001257983 */ /* 0x000f280000300800 */
[----:B------:R-:W-:Y:S04]  /*1ee20*/  STL.64 [R1+0x640], R70 ;  /* 0x0006404601007387 */ /* 0x000fe80000100a00 */
[----:B------:R-:W4:Y:S01]  /*1ee30*/  LDL.LU R44, [R1+0x678] ;  /* 0x00067800012c7983 */ /* 0x000f220000300800 */
[----:B------:R-:W-:-:S03]  /*1ee40*/  IMAD.MOV.U32 R43, RZ, RZ, R36 ;  /* 0x000000ffff2b7224 */ /* 0x000fc600078e0024 */
[----:B------:R-:W4:Y:S01]  /*1ee50*/  LDL.LU R36, [R1+0xcec] ;  /* 0x000cec0001247983 */ /* 0x000f220000300800 */
[----:B--2---:R-:W-:-:S03]  /*1ee60*/  IMAD.MOV.U32 R73, RZ, RZ, R5 ;  /* 0x000000ffff497224 */ /* 0x004fc600078e0005 */
[----:B------:R-:W2:Y:S01]  /*1ee70*/  LDL.LU R5, [R1+0x680] ;  /* 0x0006800001057983 */ /* 0x000ea20000300800 */
[----:B------:R-:W-:Y:S02]  /*1ee80*/  IMAD.MOV.U32 R42, RZ, RZ, R21 ;  /* 0x000000ffff2a7224 */ /* 0x000fe400078e0015 */
[----:B---3--:R-:W-:Y:S02]  /*1ee90*/  IMAD.MOV.U32 R72, RZ, RZ, R0 ;  /* 0x000000ffff487224 */ /* 0x008fe400078e0000 */
[----:B------:R-:W3:Y:S04]  /*1eea0*/  LDL.LU R0, [R1+0xcf0] ;  /* 0x000cf00001007983 */ /* 0x000ee80000300800 */
[----:B------:R-:W-:Y:S04]  /*1eeb0*/  STL.64 [R1+0x648], R8 ;  /* 0x0006480801007387 */ /* 0x000fe80000100a00 */
[----:B------:R-:W-:Y:S04]  /*1eec0*/  STL.64 [R1+0x650], R42 ;  /* 0x0006502a01007387 */ /* 0x000fe80000100a00 */
[----:B-1----:R-:W3:Y:S04]  /*1eed0*/  LDL.LU R54, [R1+0x688] ;  /* 0x0006880001367983 */ /* 0x002ee80000300800 */
[----:B------:R-:W3:Y:S04]  /*1eee0*/  LDL.LU R21, [R1+0xcf4] ;  /* 0x000cf40001157983 */ /* 0x000ee80000300800 */
[----:B------:R-:W3:Y:S04]  /*1eef0*/  LDL R45, [R1+0x9c8] ;  /* 0x0009c800012d7983 */ /* 0x000ee80000100800 */
[----:B------:R-:W-:Y:S01]  /*1ef00*/  STL.64 [R1+0x658], R72 ;  /* 0x0006584801007387 */ /* 0x000fe20000100a00 */
[----:B----4-:R-:W-:-:S02]  /*1ef10*/  IMAD.MOV.U32 R79, RZ, RZ, R19 ;  /* 0x000000ffff4f7224 */ /* 0x010fc400078e0013 */
[----:B------:R-:W-:Y:S02]  /*1ef20*/  IMAD.MOV.U32 R78, RZ, RZ, R18 ;  /* 0x000000ffff4e7224 */ /* 0x000fe400078e0012 */
[----:B------:R-:W-:Y:S02]  /*1ef30*/  IMAD.MOV.U32 R19, RZ, RZ, R13 ;  /* 0x000000ffff137224 */ /* 0x000fe400078e000d */
[----:B------:R-:W4:Y:S01]  /*1ef40*/  LDL.LU R13, [R1+0x690] ;  /* 0x00069000010d7983 */ /* 0x000f220000300800 */
[----:B------:R-:W-:-:S03]  /*1ef50*/  IMAD.MOV.U32 R18, RZ, RZ, R12 ;  /* 0x000000ffff127224 */ /* 0x000fc600078e000c */
[----:B------:R-:W4:Y:S01]  /*1ef60*/  LDL.LU R12, [R1+0xcf8] ;  /* 0x000cf800010c7983 */ /* 0x000f220000300800 */
[----:B------:R-:W-:Y:S02]  /*1ef70*/  IMAD.MOV.U32 R41, RZ, RZ, R40 ;  /* 0x000000ffff297224 */ /* 0x000fe400078e0028 */
[----:B------:R-:W-:Y:S02]  /*1ef80*/  IMAD.MOV.U32 R40, RZ, RZ, R37 ;  /* 0x000000ffff287224 */ /* 0x000fe400078e0025 */
[----:B------:R-:W4:Y:S04]  /*1ef90*/  LDL.LU R37, [R1+0x698] ;  /* 0x0006980001257983 */ /* 0x000f280000300800 */
[----:B------:R-:W-:Y:S01]  /*1efa0*/  STL.64 [R1+0x660], R78 ;  /* 0x0006604e01007387 */ /* 0x000fe20000100a00 */
[----:B------:R-:W-:-:S03]  /*1efb0*/  IMAD.MOV.U32 R49, RZ, RZ, R44 ;  /* 0x000000ffff317224 */ /* 0x000fc600078e002c */
[----:B------:R-:W-:Y:S04]  /*1efc0*/  STL.64 [R1+0x668], R18 ;  /* 0x0006681201007387 */ /* 0x000fe80000100a00 */
[----:B------:R-:W-:Y:S04]  /*1efd0*/  STL.64 [R1+0x670], R40 ;  /* 0x0006702801007387 */ /* 0x000fe80000100a00 */
[----:B------:R-:W4:Y:S01]  /*1efe0*/  LDL.LU R44, [R1+0x6a0] ;  /* 0x0006a000012c7983 */ /* 0x000f220000300800 */
[----:B------:R-:W-:-:S03]  /*1eff0*/  IMAD.MOV.U32 R48, RZ, RZ, R36 ;  /* 0x000000ffff307224 */ /* 0x000fc600078e0024 */
[----:B------:R-:W4:Y:S01]  /*1f000*/  LDL.LU R36, [R1+0xcfc] ;  /* 0x000cfc0001247983 */ /* 0x000f220000300800 */
[----:B--2---:R-:W-:-:S03]  /*1f010*/  IMAD.MOV.U32 R53, RZ, RZ, R5 ;  /* 0x000000ffff357224 */ /* 0x004fc600078e0005 */
[----:B------:R-:W2:Y:S01]  /*1f020*/  LDL.LU R5, [R1+0xd00] ;  /* 0x000d000001057983 */ /* 0x000ea20000300800 */
[----:B------:R-:W-:Y:S01]  /*1f030*/  ISETP.GT.AND P5, PT, R4, RZ, PT ;  /* 0x000000ff0400720c */ /* 0x000fe20003fa4270 */
[----:B------:R-:W-:Y:S02]  /*1f040*/  IMAD.MOV.U32 R55, RZ, RZ, R88 ;  /* 0x000000ffff377224 */ /* 0x000fe400078e0058 */
[----:B---3--:R-:W-:Y:S02]  /*1f050*/  IMAD.MOV.U32 R52, RZ, RZ, R0 ;  /* 0x000000ffff347224 */ /* 0x008fe400078e0000 */
[----:B------:R-:W3:Y:S01]  /*1f060*/  LDL R0, [R1+0x9c4] ;  /* 0x0009c40001007983 */ /* 0x000ee20000100800 */
[----:B--2---:R-:W-:-:S07]  /*1f070*/  IMAD.MOV.U32 R88, RZ, RZ, R5 ;  /* 0x000000ffff587224 */ /* 0x004fce00078e0005 */
[----:B------:R-:W2:Y:S01]  /*1f080*/  @P5 LDG.E.U16 R45, desc[UR16][R88.64] ;  /* 0x00000010582d5981 */ /* 0x000ea2000c1e1500 */
[----:B------:R-:W-:Y:S02]  /*1f090*/  IMAD.MOV.U32 R62, RZ, RZ, R21 ;  /* 0x000000ffff3e7224 */ /* 0x000fe400078e0015 */
[----:B------:R-:W-:Y:S01]  /*1f0a0*/  IMAD.MOV.U32 R63, RZ, RZ, R54 ;  /* 0x000000ffff3f7224 */ /* 0x000fe200078e0036 */
[----:B------:R-:W-:Y:S01]  /*1f0b0*/  STL.64 [R1+0x678], R48 ;  /* 0x0006783001007387 */ /* 0x000fe20000100a00 */
[----:B----4-:R-:W-:Y:S02]  /*1f0c0*/  IMAD.MOV.U32 R90, RZ, RZ, R37 ;  /* 0x000000ffff5a7224 */ /* 0x010fe400078e0025 */
[----:B------:R-:W-:Y:S01]  /*1f0d0*/  IMAD.MOV.U32 R91, RZ, RZ, R86 ;  /* 0x000000ffff5b7224 */ /* 0x000fe200078e0056 */
[----:B------:R-:W-:Y:S01]  /*1f0e0*/  STL.64 [R1+0x680], R52 ;  /* 0x0006803401007387 */ /* 0x000fe20000100a00 */
[----:B------:R-:W-:-:S03]  /*1f0f0*/  IMAD.MOV.U32 R54, RZ, RZ, R44 ;  /* 0x000000ffff367224 */ /* 0x000fc600078e002c */
[----:B------:R-:W4:Y:S04]  /*1f100*/  LDL R21, [R1+0x9c0] ;  /* 0x0009c00001157983 */ /* 0x000f280000100800 */
[----:B------:R-:W4:Y:S04]  /*1f110*/  LDL R83, [R1+0x9b8] ;  /* 0x0009b80001537983 */ /* 0x000f280000100800 */
[----:B------:R-:W-:Y:S01]  /*1f120*/  STL.64 [R1+0x688], R62 ;  /* 0x0006883e01007387 */ /* 0x000fe20000100a00 */
[----:B------:R-:W-:-:S03]  /*1f130*/  IMAD.MOV.U32 R86, RZ, RZ, R36 ;  /* 0x000000ffff567224 */ /* 0x000fc600078e0024 */
[----:B------:R-:W-:Y:S04]  /*1f140*/  STL.64 [R1+0x690], R12 ;  /* 0x0006900c01007387 */ /* 0x000fe80000100a00 */
[----:B------:R-:W4:Y:S04]  /*1f150*/  LDL R37, [R1+0x9b4] ;  /* 0x0009b40001257983 */ /* 0x000f280000100800 */
[----:B------:R-:W-:Y:S04]  /*1f160*/  STL.64 [R1+0x698], R90 ;  /* 0x0006985a01007387 */ /* 0x000fe80000100a00 */
[----:B------:R-:W-:Y:S04]  /*1f170*/  STL.64 [R1+0x6a0], R54 ;  /* 0x0006a03601007387 */ /* 0x000fe80000100a00 */
[----:B------:R-:W4:Y:S04]  /*1f180*/  LDL R82, [R1+0x9b0] ;  /* 0x0009b00001527983 */ /* 0x000f280000100800 */
[----:B------:R-:W4:Y:S04]  /*1f190*/  LDL R36, [R1+0x9ac] ;  /* 0x0009ac0001247983 */ /* 0x000f280000100800 */
[----:B------:R-:W4:Y:S04]  /*1f1a0*/  LDL R5, [R1+0x9a8] ;  /* 0x0009a80001057983 */ /* 0x000f280000100800 */
[----:B------:R-:W4:Y:S04]  /*1f1b0*/  LDL R44, [R1+0x9a4] ;  /* 0x0009a400012c7983 */ /* 0x000f280000100800 */
[----:B---3--:R-:W3:Y:S04]  /*1f1c0*/  @P5 LDG.E.U16 R0, desc[UR16][R86.64] ;  /* 0x0000001056005981 */ /* 0x008ee8000c1e1500 */
[----:B--2---:R0:W-:Y:S04]  /*1f1d0*/  @P5 STL [R1+0x9c8], R45 ;  /* 0x0009c82d01005387 */ /* 0x0041e80000100800 */
[----:B0-----:R-:W2:Y:S04]  /*1f1e0*/  LDL R45, [R1+0x9a0] ;  /* 0x0009a000012d7983 */ /* 0x001ea80000100800 */
[----:B------:R-:W-:Y:S04]  /*1f1f0*/  STL [R1+0xfc8], R88 ;  /* 0x000fc85801007387 */ /* 0x000fe80000100800 */
[----:B------:R0:W-:Y:S04]  /*1f200*/  STL [R1+0x1158], R88 ;  /* 0x0011585801007387 */ /* 0x0001e80000100800 */
[----:B0-----:R-:W2:Y:S01]  /*1f210*/  LDL R88, [R1+0x9bc] ;  /* 0x0009bc0001587983 */ /* 0x001ea20000100800 */
[----:B------:R-:W-:-:S13]  /*1f220*/  ISETP.GT.AND P0, PT, R4, 0x1, PT ;  /* 0x000000010400780c */ /* 0x000fda0003f04270 */
[----:B----4-:R-:W4:Y:S04]  /*1f230*/  @P0 LDG.E.U16 R21, desc[UR16][R54.64] ;  /* 0x0000001036150981 */ /* 0x010f28000c1e1500 */
[----:B------:R-:W-:Y:S04]  /*1f240*/  STL [R1+0xfc4], R89 ;  /* 0x000fc45901007387 */ /* 0x000fe80000100800 */
[----:B------:R0:W-:Y:S04]  /*1f250*/  STL [R1+0x115c], R89 ;  /* 0x00115c5901007387 */ /* 0x0001e80000100800 */
[----:B0-----:R-:W4:Y:S04]  /*1f260*/  LDL.LU R89, [R1+0x994] ;  /* 0x0009940001597983 */ /* 0x001f280000300800 */
[----:B---3--:R0:W-:Y:S04]  /*1f270*/  @P5 STL [R1+0x9c4], R0 ;  /* 0x0009c40001005387 */ /* 0x0081e80000100800 */
[----:B0-----:R-:W3:Y:S04]  /*1f280*/  LDL R0, [R1+0x99c] ;  /* 0x00099c0001007983 */ /* 0x001ee80000100800 */
[----:B------:R-:W-:Y:S04]  /*1f290*/  STL [R1+0xfd0], R86 ;  /* 0x000fd05601007387 */ /* 0x000fe80000100800 */
[----:B------:R0:W-:Y:S04]  /*1f2a0*/  STL [R1+0x1160], R86 ;  /* 0x0011605601007387 */ /* 0x0001e80000100800 */
[----:B0-----:R-:W3:Y:S04]  /*1f2b0*/  LDL.LU R86, [R1+0x998] ;  /* 0x0009980001567983 */ /* 0x001ee80000300800 */
[----:B--2---:R-:W2:Y:S01]  /*1f2c0*/  @P0 LDG.E.U16 R88, desc[UR16][R90.64] ;  /* 0x000000105a580981 */ /* 0x004ea2000c1e1500 */
[----:B------:R-:W-:-:S02]  /*1f2d0*/  ISETP.GT.AND P4, PT, R4, 0x2, PT ;  /* 0x000000020400780c */ /* 0x000fc40003f84270 */
[C---:B------:R-:W-:Y:S01]  /*1f2e0*/  ISETP.GT.AND P3, PT, R4.reuse, 0x3, PT ;  /* 0x000000030400780c */ /* 0x040fe20003f64270 */
[----:B------:R-:W-:Y:S10]  /*1f2f0*/  STL [R1+0xfcc], R87 ;  /* 0x000fcc5701007387 */ /* 0x000ff40000100800 */
[----:B------:R-:W2:Y:S04]  /*1f300*/  @P4 LDG.E.U16 R83, desc[UR16][R12.64] ;  /* 0x000000100c534981 */ /* 0x000ea8000c1e1500 */
[----:B------:R-:W2:Y:S04]  /*1f310*/  @P4 LDG.E.U16 R37, desc[UR16][R62.64] ;  /* 0x000000103e254981 */ /* 0x000ea8000c1e1500 */
[----:B------:R-:W2:Y:S01]  /*1f320*/  @P3 LDG.E.U16 R36, desc[UR16][R48.64] ;  /* 0x0000001030243981 */ /* 0x000ea2000c1e1500 */
[----:B------:R-:W-:-:S03]  /*1f330*/  ISETP.GT.AND P6, PT, R4, 0x4, PT ;  /* 0x000000040400780c */ /* 0x000fc60003fc4270 */
[----:B------:R-:W2:Y:S04]  /*1f340*/  @P3 LDG.E.U16 R82, desc[UR16][R52.64] ;  /* 0x0000001034523981 */ /* 0x000ea8000c1e1500 */
[----:B------:R-:W-:Y:S04]  /*1f350*/  STL [R1+0x1164], R87 ;  /* 0x0011645701007387 */ /* 0x000fe80000100800 */
[----:B------:R-:W2:Y:S04]  /*1f360*/  LDL.LU.64 R54, [R1+0x1900] ;  /* 0x0019000001367983 */ /* 0x000ea80000300a00 */
[----:B----4-:R0:W-:Y:S01]  /*1f370*/  @P0 STL [R1+0x9c0], R21 ;  /* 0x0009c01501000387 */ /* 0x0101e20000100800 */
[----:B------:R-:W-:-:S03]  /*1f380*/  ISETP.GT.AND P5, PT, R4, 0x5, PT ;  /* 0x000000050400780c */ /* 0x000fc60003fa4270 */
[----:B------:R-:W4:Y:S04]  /*1f390*/  @P6 LDG.E.U16 R5, desc[UR16][R40.64] ;  /* 0x0000001028056981 */ /* 0x000f28000c1e1500 */
[----:B------:R-:W4:Y:S04]  /*1f3a0*/  @P6 LDG.E.U16 R44, desc[UR16][R18.64] ;  /* 0x00000010122c6981 */ /* 0x000f28000c1e1500 */
[----:B0-----:R-:W4:Y:S04]  /*1f3b0*/  LDL.LU R21, [R1+0x18f8] ;  /* 0x0018f80001157983 */ /* 0x001f280000300800 */
[----:B------:R-:W4:Y:S04]  /*1f3c0*/  LDL.LU.64 R90, [R1+0x18f0] ;  /* 0x0018f000015a7983 */ /* 0x000f280000300a00 */
[----:B------:R-:W4:Y:S04]  /*1f3d0*/  @P5 LDG.E.U16 R45, desc[UR16][R78.64] ;  /* 0x000000104e2d5981 */ /* 0x000f28000c1e1500 */
[----:B---3--:R-:W3:Y:S04]  /*1f3e0*/  @P5 LDG.E.U16 R0, desc[UR16][R72.64] ;  /* 0x0000001048005981 */ /* 0x008ee8000c1e1500 */
[----:B--2---:R-:W-:Y:S04]  /*1f3f0*/  @P0 STL [R1+0x9bc], R88 ;  /* 0x0009bc5801000387 */ /* 0x004fe80000100800 */
[----:B------:R-:W2:Y:S04]  /*1f400*/  LDL R12, [R1+0xcb4] ;  /* 0x000cb400010c7983 */ /* 0x000ea80000100800 */
[----:B------:R-:W2:Y:S04]  /*1f410*/  LDL R13, [R1+0xcb0] ;  /* 0x000cb000010d7983 */ /* 0x000ea80000100800 */
[----:B------:R-:W2:Y:S01]  /*1f420*/  LDL R62, [R1+0x990] ;  /* 0x00099000013e7983 */ /* 0x000ea20000100800 */
[----:B------:R-:W-:-:S03]  /*1f430*/  ISETP.GT.AND P0, PT, R4, 0x6, PT ;  /* 0x000000060400780c */ /* 0x000fc60003f04270 */
[----:B------:R-:W2:Y:S10]  /*1f440*/  LDL R63, [R1+0x98c] ;  /* 0x00098c00013f7983 */ /* 0x000eb40000100800 */
[----:B------:R-:W2:Y:S04]  /*1f450*/  @P0 LDG.E.U16 R86, desc[UR16][R42.64] ;  /* 0x000000102a560981 */ /* 0x000ea8000c1e1500 */
[----:B------:R0:W-:Y:S04]  /*1f460*/  @P4 STL [R1+0x9b8], R83 ;  /* 0x0009b85301004387 */ /* 0x0001e80000100800 */
[----:B------:R-:W2:Y:S04]  /*1f470*/  @P0 LDG.E.U16 R89, desc[UR16][R8.64] ;  /* 0x0000001008590981 */ /* 0x000ea8000c1e1500 */
[----:B0-----:R-:W2:Y:S04]  /*1f480*/  LDL R83, [R1+0x988] ;  /* 0x0009880001537983 */ /* 0x001ea80000100800 */
[----:B------:R0:W-:Y:S01]  /*1f490*/  @P4 STL [R1+0x9b4], R37 ;  /* 0x0009b42501004387 */ /* 0x0001e20000100800 */
[----:B------:R-:W-:-:S03]  /*1f4a0*/  ISETP.GT.AND P4, PT, R4, 0x7, PT ;  /* 0x000000070400780c */ /* 0x000fc60003f84270 */
[----:B0-----:R-:W2:Y:S04]  /*1f4b0*/  LDL R37, [R1+0x984] ;  /* 0x0009840001257983 */ /* 0x001ea80000100800 */
[----:B------:R-:W2:Y:S04]  /*1f4c0*/  LDL.LU.64 R52, [R1+0x18e8] ;  /* 0x0018e80001347983 */ /* 0x000ea80000300a00 */
[----:B------:R-:W2:Y:S04]  /*1f4d0*/  LDL.LU.64 R48, [R1+0x18e0] ;  /* 0x0018e00001307983 */ /* 0x000ea80000300a00 */
[----:B------:R0:W-:Y:S04]  /*1f4e0*/  @P3 STL [R1+0x9ac], R36 ;  /* 0x0009ac2401003387 */ /* 0x0001e80000100800 */
[----:B0-----:R-:W2:Y:S04]  /*1f4f0*/  LDL R36, [R1+0x980] ;  /* 0x0009800001247983 */ /* 0x001ea80000100800 */
[----:B------:R-:W2:Y:S04]  /*1f500*/  LDL.LU R88, [R1+0x960] ;  /* 0x0009600001587983 */ /* 0x000ea80000300800 */
[----:B------:R-:W-:Y:S01]  /*1f510*/  @P3 STL [R1+0x9b0], R82 ;  /* 0x0009b05201003387 */ /* 0x000fe20000100800 */
[----:B------:R-:W-:-:S03]  /*1f520*/  ISETP.GT.AND P3, PT, R4, 0x8, PT ;  /* 0x000000080400780c */ /* 0x000fc60003f64270 */
[----:B------:R-:W2:Y:S04]  /*1f530*/  LDL.LU.64 R40, [R1+0x18d8] ;  /* 0x0018d80001287983 */ /* 0x000ea80000300a00 */
[----:B----4-:R0:W-:Y:S04]  /*1f540*/  @P6 STL [R1+0x9a8], R5 ;  /* 0x0009a80501006387 */ /* 0x0101e80000100800 */
[----:B0-----:R-:W4:Y:S04]  /*1f550*/  LDL R5, [R1+0x97c] ;  /* 0x00097c0001057983 */ /* 0x001f280000100800 */
[----:B------:R-:W4:Y:S04]  /*1f560*/  LDL.LU.64 R18, [R1+0x18d0] ;  /* 0x0018d00001127983 */ /* 0x000f280000300a00 */
[----:B------:R0:W-:Y:S04]  /*1f570*/  @P6 STL [R1+0x9a4], R44 ;  /* 0x0009a42c01006387 */ /* 0x0001e80000100800 */
[----:B------:R-:W4:Y:S04]  /*1f580*/  LDL.LU.64 R78, [R1+0x18c8] ;  /* 0x0018c800014e7983 */ /* 0x000f280000300a00 */
[----:B------:R-:W4:Y:S04]  /*1f590*/  LDL R82, [R1+0x978] ;  /* 0x0009780001527983 */ /* 0x000f280000100800 */
[----:B0-----:R-:W4:Y:S04]  /*1f5a0*/  LDL R44, [R1+0x974] ;  /* 0x00097400012c7983 */ /* 0x001f280000100800 */
[----:B------:R-:W4:Y:S04]  /*1f5b0*/  LDL.LU.64 R72, [R1+0x18c0] ;  /* 0x0018c00001487983 */ /* 0x000f280000300a00 */
[----:B------:R0:W-:Y:S04]  /*1f5c0*/  @P5 STL [R1+0x9a0], R45 ;  /* 0x0009a02d01005387 */ /* 0x0001e80000100800 */
[----:B0-----:R-:W4:Y:S04]  /*1f5d0*/  LDL R45, [R1+0x970] ;  /* 0x00097000012d7983 */ /* 0x001f280000100800 */
[----:B---3--:R0:W-:Y:S04]  /*1f5e0*/  @P5 STL [R1+0x99c], R0 ;  /* 0x00099c0001005387 */ /* 0x0081e80000100800 */
[----:B------:R-:W3:Y:S04]  /*1f5f0*/  LDL R42, [R1+0x96c] ;  /* 0x00096c00012a7983 */ /* 0x000ee80000100800 */
[----:B0-----:R-:W3:Y:S04]  /*1f600*/  LDL R0, [R1+0x968] ;  /* 0x0009680001007983 */ /* 0x001ee80000100800 */
[----:B--2---:R-:W2:Y:S04]  /*1f610*/  @P4 LDG.E.U16 R12, desc[UR16][R70.64] ;  /* 0x00000010460c4981 */ /* 0x004ea8000c1e1500 */
[----:B------:R-:W3:Y:S04]  /*1f620*/  @P4 LDG.E.U16 R13, desc[UR16][R64.64] ;  /* 0x00000010400d4981 */ /* 0x000ee8000c1e1500 */
[----:B------:R-:W3:Y:S04]  /*1f630*/  @P3 LDG.E.U16 R62, desc[UR16][R22.64] ;  /* 0x00000010163e3981 */ /* 0x000ee8000c1e1500 */
[----:B------:R-:W3:Y:S04]  /*1f640*/  @P3 LDG.E.U16 R63, desc[UR16][R6.64] ;  /* 0x00000010063f3981 */ /* 0x000ee8000c1e1500 */
[----:B------:R-:W-:Y:S04]  /*1f650*/  STL [R1+0x116c], R86 ;  /* 0x00116c5601007387 */ /* 0x000fe80000100800 */
[----:B------:R-:W3:Y:S04]  /*1f660*/  LDL.LU.64 R8, [R1+0x18b8] ;  /* 0x0018b80001087983 */ /* 0x000ee80000300a00 */
[----:B------:R-:W3:Y:S01]  /*1f670*/  LDL R43, [R1+0x964] ;  /* 0x00096400012b7983 */ /* 0x000ee20000100800 */
[----:B------:R-:W-:-:S02]  /*1f680*/  ISETP.GT.AND P6, PT, R4, 0x9, PT ;  /* 0x000000090400780c */ /* 0x000fc40003fc4270 */
[C---:B------:R-:W-:Y:S01]  /*1f690*/  ISETP.GT.AND P5, PT, R4.reuse, 0xa, PT ;  /* 0x0000000a0400780c */ /* 0x040fe20003fa4270 */
[----:B------:R-:W-:Y:S01]  /*1f6a0*/  STL [R1+0x1168], R89 ;  /* 0x0011685901007387 */ /* 0x000fe20000100800 */
[----:B------:R-:W-:-:S03]  /*1f6b0*/  ISETP.GT.AND P0, PT, R4, 0xb, PT ;  /* 0x0000000b0400780c */ /* 0x000fc60003f04270 */
[----:B------:R-:W3:Y:S06]  /*1f6c0*/  LDL.LU.64 R70, [R1+0x18b0] ;  /* 0x0018b00001467983 */ /* 0x000eec0000300a00 */
[----:B------:R-:W3:Y:S04]  /*1f6d0*/  @P6 LDG.E.U16 R83, desc[UR16][R60.64] ;  /* 0x000000103c536981 */ /* 0x000ee8000c1e1500 */
[----:B------:R-:W3:Y:S04]  /*1f6e0*/  @P6 LDG.E.U16 R37, desc[UR16][R80.64] ;  /* 0x0000001050256981 */ /* 0x000ee8000c1e1500 */
[----:B------:R-:W3:Y:S04]  /*1f6f0*/  @P5 LDG.E.U16 R36, desc[UR16][R50.64] ;  /* 0x0000001032245981 */ /* 0x000ee8000c1e1500 */
[----:B----4-:R-:W4:Y:S04]  /*1f700*/  @P5 LDG.E.U16 R5, desc[UR16][R92.64] ;  /* 0x000000105c055981 */ /* 0x010f28000c1e1500 */
[----:B------:R-:W4:Y:S04]  /*1f710*/  @P0 LDG.E.U16 R82, desc[UR16][R14.64] ;  /* 0x000000100e520981 */ /* 0x000f28000c1e1500 */
[----:B------:R-:W4:Y:S04]  /*1f720*/  @P0 LDG.E.U16 R44, desc[UR16][R56.64] ;  /* 0x00000010382c0981 */ /* 0x000f28000c1e1500 */
[----:B--2---:R0:W-:Y:S04]  /*1f730*/  @P4 STL [R1+0xcb4], R12 ;  /* 0x000cb40c01004387 */ /* 0x0041e80000100800 */
[----:B0-----:R-:W2:Y:S04]  /*1f740*/  LDL.LU R12, [R1+0x18a8] ;  /* 0x0018a800010c7983 */ /* 0x001ea80000300800 */
[----:B------:R-:W2:Y:S04]  /*1f750*/  LDL.LU.64 R64, [R1+0x18a0] ;  /* 0x0018a00001407983 */ /* 0x000ea80000300a00 */
[----:B---3--:R0:W-:Y:S01]  /*1f760*/  @P4 STL [R1+0xcb0], R13 ;  /* 0x000cb00d01004387 */ /* 0x0081e20000100800 */
[----:B------:R-:W-:-:S03]  /*1f770*/  ISETP.GT.AND P4, PT, R4, 0xc, PT ;  /* 0x0000000c0400780c */ /* 0x000fc60003f84270 */
[----:B0-----:R-:W3:Y:S04]  /*1f780*/  LDL.LU R13, [R1+0x1898] ;  /* 0x00189800010d7983 */ /* 0x001ee80000300800 */
[----:B------:R-:W2:Y:S04]  /*1f790*/  LDL.LU.64 R22, [R1+0x1890] ;  /* 0x0018900001167983 */ /* 0x000ea80000300a00 */
[----:B------:R0:W-:Y:S04]  /*1f7a0*/  @P3 STL [R1+0x990], R62 ;  /* 0x0009903e01003387 */ /* 0x0001e80000100800 */
[----:B------:R-:W2:Y:S04]  /*1f7b0*/  @P4 LDG.E.U16 R42, desc[UR16][R46.64] ;  /* 0x000000102e2a4981 */ /* 0x000ea8000c1e1500 */
[----:B------:R-:W3:Y:S04]  /*1f7c0*/  @P4 LDG.E.U16 R45, desc[UR16][R38.64] ;  /* 0x00000010262d4981 */ /* 0x000ee8000c1e1500 */
[----:B0-----:R-:W3:Y:S04]  /*1f7d0*/  LDL.LU R62, [R1+0x1888] ;  /* 0x00188800013e7983 */ /* 0x001ee80000300800 */
[----:B------:R-:W3:Y:S04]  /*1f7e0*/  LDL.LU.64 R6, [R1+0x1880] ;  /* 0x0018800001067983 */ /* 0x000ee80000300a00 */
[----:B------:R0:W-:Y:S01]  /*1f7f0*/  @P3 STL [R1+0x98c], R63 ;  /* 0x00098c3f01003387 */ /* 0x0001e20000100800 */
[----:B------:R-:W-:-:S03]  /*1f800*/  ISETP.GT.AND P3, PT, R4, 0xd, PT ;  /* 0x0000000d0400780c */ /* 0x000fc60003f64270 */
[----:B0-----:R-:W3:Y:S10]  /*1f810*/  LDL.LU R63, [R1+0x1878] ;  /* 0x00187800013f7983 */ /* 0x001ef40000300800 */
[----:B------:R-:W3:Y:S04]  /*1f820*/  @P3 LDG.E.U16 R0, desc[UR16][R34.64] ;  /* 0x0000001022003981 */ /* 0x000ee8000c1e1500 */
[----:B------:R-:W3:Y:S04]  /*1f830*/  @P3 LDG.E.U16 R43, desc[UR16][R10.64] ;  /* 0x000000100a2b3981 */ /* 0x000ee8000c1e1500 */
[----:B------:R-:W3:Y:S04]  /*1f840*/  LDL.LU.64 R60, [R1+0x1870] ;  /* 0x00187000013c7983 */ /* 0x000ee80000300a00 */
[----:B------:R0:W-:Y:S04]  /*1f850*/  @P6 STL [R1+0x988], R83 ;  /* 0x0009885301006387 */ /* 0x0001e80000100800 */
[----:B------:R-:W3:Y:S04]  /*1f860*/  LDL R80, [R1+0xca8] ;  /* 0x000ca80001507983 */ /* 0x000ee80000100800 */
[----:B0-----:R-:W3:Y:S04]  /*1f870*/  LDL R83, [R1+0xcac] ;  /* 0x000cac0001537983 */ /* 0x001ee80000100800 */
[----:B------:R-:W-:Y:S04]  /*1f880*/  @P6 STL [R1+0x984], R37 ;  /* 0x0009842501006387 */ /* 0x000fe80000100800 */
[----:B------:R-:W3:Y:S04]  /*1f890*/  LDL.LU.64 R50, [R1+0x1868] ;  /* 0x0018680001327983 */ /* 0x000ee80000300a00 */
[----:B------:R-:W3:Y:S04]  /*1f8a0*/  LDL R81, [R1+0x958] ;  /* 0x0009580001517983 */ /* 0x000ee80000100800 */
[----:B------:R0:W-:Y:S01]  /*1f8b0*/  @P5 STL [R1+0x980], R36 ;  /* 0x0009802401005387 */ /* 0x0001e20000100800 */
[----:B------:R-:W-:-:S03]  /*1f8c0*/  ISETP.GT.AND P6, PT, R4, 0xe, PT ;  /* 0x0000000e0400780c */ /* 0x000fc60003fc4270 */
[----:B0-----:R-:W3:Y:S04]  /*1f8d0*/  LDL R36, [R1+0x954] ;  /* 0x0009540001247983 */ /* 0x001ee80000100800 */
[----:B------:R-:W3:Y:S04]  /*1f8e0*/  LDL.LU.64 R92, [R1+0x1860] ;  /* 0x00186000015c7983 */ /* 0x000ee80000300a00 */
[----:B------:R-:W3:Y:S04]  /*1f8f0*/  LDL R37, [R1+0x950] ;  /* 0x0009500001257983 */ /* 0x000ee80000100800 */
[----:B----4-:R0:W-:Y:S04]  /*1f900*/  @P5 STL [R1+0x97c], R5 ;  /* 0x00097c0501005387 */ /* 0x0101e80000100800 */
[----:B------:R-:W4:Y:S04]  /*1f910*/  @P6 LDG.E.U16 R88, desc[UR16][R2.64] ;  /* 0x0000001002586981 */ /* 0x000f28000c1e1500 */
[----:B0-----:R-:W4:Y:S04]  /*1f920*/  LDL R5, [R1+0x94c] ;  /* 0x00094c0001057983 */ /* 0x001f280000100800 */
[----:B------:R-:W4:Y:S04]  /*1f930*/  LDL.LU.64 R14, [R1+0x1858] ;  /* 0x00185800010e7983 */ /* 0x000f280000300a00 */
[----:B------:R0:W-:Y:S04]  /*1f940*/  @P0 STL [R1+0x978], R82 ;  /* 0x0009785201000387 */ /* 0x0001e80000100800 */
[----:B0-----:R-:W4:Y:S04]  /*1f950*/  LDL.LU R82, [R1+0x1850] ;  /* 0x0018500001527983 */ /* 0x001f280000300800 */
[----:B------:R-:W4:Y:S04]  /*1f960*/  LDL R57, [R1+0x948] ;  /* 0x0009480001397983 */ /* 0x000f280000100800 */
[----:B------:R0:W-:Y:S04]  /*1f970*/  @P0 STL [R1+0x974], R44 ;  /* 0x0009742c01000387 */ /* 0x0001e80000100800 */
[----:B------:R-:W4:Y:S04]  /*1f980*/  LDL.LU.64 R38, [R1+0x1848] ;  /* 0x0018480001267983 */ /* 0x000f280000300a00 */
[----:B0-----:R-:W4:Y:S04]  /*1f990*/  LDL R44, [R1+0x944] ;  /* 0x00094400012c7983 */ /* 0x001f280000100800 */
[----:B------:R-:W4:Y:S04]  /*1f9a0*/  LDL.LU.64 R46, [R1+0x1840] ;  /* 0x00184000012e7983 */ /* 0x000f280000300a00 */
[----:B--2---:R0:W-:Y:S04]  /*1f9b0*/  @P4 STL [R1+0x96c], R42 ;  /* 0x00096c2a01004387 */ /* 0x0041e80000100800 */
[----:B---3--:R-:W-:Y:S04]  /*1f9c0*/  @P4 STL [R1+0x970], R45 ;  /* 0x0009702d01004387 */ /* 0x008fe80000100800 */
[----:B------:R-:W2:Y:S04]  /*1f9d0*/  LDL.LU.64 R34, [R1+0x1838] ;  /* 0x0018380001227983 */ /* 0x000ea80000300a00 */
[----:B0-----:R-:W3:Y:S04]  /*1f9e0*/  LDL R42, [R1+0x940] ;  /* 0x00094000012a7983 */ /* 0x001ee80000100800 */
[----:B------:R0:W-:Y:S04]  /*1f9f0*/  @P3 STL [R1+0x968], R0 ;  /* 0x0009680001003387 */ /* 0x0001e80000100800 */
[----:B0-----:R-:W2:Y:S04]  /*1fa00*/  LDL R0, [R1+0x93c] ;  /* 0x00093c0001007983 */ /* 0x001ea80000100800 */
[----:B------:R-:W2:Y:S04]  /*1fa10*/  LDL.LU.64 R10, [R1+0x1830] ;  /* 0x00183000010a7983 */ /* 0x000ea80000300a00 */
[----:B------:R0:W-:Y:S04]  /*1fa20*/  @P3 STL [R1+0x964], R43 ;  /* 0x0009642b01003387 */ /* 0x0001e80000100800 */
[----:B------:R-:W2:Y:S01]  /*1fa30*/  LDL.LU R3, [R1+0x1828] ;  /* 0x0018280001037983 */ /* 0x000ea20000300800 */
[----:B------:R-:W-:-:S03]  /*1fa40*/  ISETP.GT.AND P5, PT, R4, 0xf, PT ;  /* 0x0000000f0400780c */ /* 0x000fc60003fa4270 */
[----:B------:R-:W3:Y:S04]  /*1fa50*/  LDL R2, [R1+0x934] ;  /* 0x0009340001027983 */ /* 0x000ee80000100800 */
[----:B------:R-:W3:Y:S06]  /*1fa60*/  LDL R56, [R1+0x938] ;  /* 0x0009380001387983 */ /* 0x000eec0000100800 */
[----:B------:R-:W3:Y:S04]  /*1fa70*/  @P5 LDG.E.U16 R83, desc[UR16][R84.64] ;  /* 0x0000001054535981 */ /* 0x000ee8000c1e1500 */
[----:B------:R-:W3:Y:S04]  /*1fa80*/  @P5 LDG.E.U16 R80, desc[UR16][R26.64] ;  /* 0x000000101a505981 */ /* 0x000ee8000c1e1500 */
[----:B--2---:R-:W2:Y:S01]  /*1fa90*/  @P6 LDG.E.U16 R3, desc[UR16][R32.64] ;  /* 0x0000001020036981 */ /* 0x004ea2000c1e1500 */
[----:B------:R-:W-:-:S02]  /*1faa0*/  ISETP.GT.AND P0, PT, R4, 0x10, PT ;  /* 0x000000100400780c */ /* 0x000fc40003f04270 */
[C---:B------:R-:W-:Y:S02]  /*1fab0*/  ISETP.GT.AND P4, PT, R4.reuse, 0x11, PT ;  /* 0x000000110400780c */ /* 0x040fe40003f84270 */
[C---:B------:R-:W-:Y:S01]  /*1fac0*/  ISETP.GT.AND P3, PT, R4.reuse, 0x12, PT ;  /* 0x000000120400780c */ /* 0x040fe20003f64270 */
[----:B----4-:R-:W-:Y:S01]  /*1fad0*/  STL [R1+0x1170], R88 ;  /* 0x0011705801007387 */ /* 0x010fe20000100800 */
[----:B------:R-:W-:-:S03]  /*1fae0*/  ISETP.GT.AND P6, PT, R4, 0x13, PT ;  /* 0x000000130400780c */ /* 0x000fc60003fc4270 */
[----:B------:R-:W4:Y:S04]  /*1faf0*/  LDL.LU.64 R32, [R1+0x1820] ;  /* 0x0018200001207983 */ /* 0x000f280000300a00 */
[----:B------:R-:W4:Y:S04]  /*1fb00*/  @P0 LDG.E.U16 R81, desc[UR16][R76.64] ;  /* 0x000000104c510981 */ /* 0x000f28000c1e1500 */
[----:B------:R-:W4:Y:S04]  /*1fb10*/  LDL R45, [R1+0x930] ;  /* 0x00093000012d7983 */ /* 0x000f280000100800 */
[----:B0-----:R-:W4:Y:S04]  /*1fb20*/  LDL R43, [R1+0x92c] ;  /* 0x00092c00012b7983 */ /* 0x001f280000100800 */
[----:B------:R-:W4:Y:S04]  /*1fb30*/  @P0 LDG.E.U16 R36, desc[UR16][R74.64] ;  /* 0x000000104a240981 */ /* 0x000f28000c1e1500 */
[----:B------:R-:W4:Y:S04]  /*1fb40*/  @P4 LDG.E.U16 R37, desc[UR16][R66.64] ;  /* 0x0000001042254981 */ /* 0x000f28000c1e1500 */
[----:B------:R-:W4:Y:S04]  /*1fb50*/  @P4 LDG.E.U16 R5, desc[UR16][R16.64] ;  /* 0x0000001010054981 */ /* 0x000f28000c1e1500 */
[----:B------:R-:W4:Y:S04]  /*1fb60*/  @P3 LDG.E.U16 R57, desc[UR16][R68.64] ;  /* 0x0000001044393981 */ /* 0x000f28000c1e1500 */
[----:B------:R-:W4:Y:S04]  /*1fb70*/  @P3 LDG.E.U16 R44, desc[UR16][R58.64] ;  /* 0x000000103a2c3981 */ /* 0x000f28000c1e1500 */
[----:B---3--:R-:W3:Y:S04]  /*1fb80*/  @P6 LDG.E.U16 R42, desc[UR16][R24.64] ;  /* 0x00000010182a6981 */ /* 0x008ee8000c1e1500 */
[----:B------:R-:W3:Y:S04]  /*1fb90*/  @P6 LDG.E.U16 R0, desc[UR16][R30.64] ;  /* 0x000000101e006981 */ /* 0x000ee8000c1e1500 */
[----:B--2---:R-:W-:Y:S04]  /*1fba0*/  STL [R1+0x1174], R3 ;  /* 0x0011740301007387 */ /* 0x004fe80000100800 */
[----:B------:R-:W2:Y:S04]  /*1fbb0*/  LDL.LU.64 R84, [R1+0x1818] ;  /* 0x0018180001547983 */ /* 0x000ea80000300a00 */
[----:B------:R0:W-:Y:S04]  /*1fbc0*/  @P5 STL [R1+0xcac], R83 ;  /* 0x000cac5301005387 */ /* 0x0001e80000100800 */
[----:B0-----:R-:W2:Y:S04]  /*1fbd0*/  LDL.LU R83, [R1+0x1810] ;  /* 0x0018100001537983 */ /* 0x001ea80000300800 */
[----:B------:R-:W2:Y:S04]  /*1fbe0*/  LDL.LU.64 R26, [R1+0x1808] ;  /* 0x00180800011a7983 */ /* 0x000ea80000300a00 */
[----:B------:R0:W-:Y:S01]  /*1fbf0*/  @P5 STL [R1+0xca8], R80 ;  /* 0x000ca85001005387 */ /* 0x0001e20000100800 */
[----:B------:R-:W-:-:S03]  /*1fc00*/  ISETP.GT.AND P5, PT, R4, 0x14, PT ;  /* 0x000000140400780c */ /* 0x000fc60003fa4270 */
[----:B0-----:R-:W2:Y:S10]  /*1fc10*/  LDL.LU R80, [R1+0x1800] ;  /* 0x0018000001507983 */ /* 0x001eb40000300800 */
[----:B------:R-:W2:Y:S04]  /*1fc20*/  @P5 LDG.E.U16 R2, desc[UR16][R54.64] ;  /* 0x0000001036025981 */ /* 0x000ea8000c1e1500 */
[----:B------:R-:W2:Y:S04]  /*1fc30*/  @P5 LDG.E.U16 R56, desc[UR16][R28.64] ;  /* 0x000000101c385981 */ /* 0x000ea8000c1e1500 */
[----:B------:R-:W2:Y:S04]  /*1fc40*/  LDL.LU.64 R76, [R1+0x17f8] ;  /* 0x0017f800014c7983 */ /* 0x000ea80000300a00 */
[----:B----4-:R0:W-:Y:S04]  /*1fc50*/  @P0 STL [R1+0x958], R81 ;  /* 0x0009585101000387 */ /* 0x0101e80000100800 */
[----:B0-----:R-:W4:Y:S04]  /*1fc60*/  LDL.LU R81, [R1+0x17f0] ;  /* 0x0017f00001517983 */ /* 0x001f280000300800 */
[----:B------:R-:W4:Y:S04]  /*1fc70*/  LDL.LU.64 R74, [R1+0x17e8] ;  /* 0x0017e800014a7983 */ /* 0x000f280000300a00 */
[----:B------:R0:W-:Y:S01]  /*1fc80*/  @P0 STL [R1+0x954], R36 ;  /* 0x0009542401000387 */ /* 0x0001e20000100800 */
[----:B------:R-:W-:-:S03]  /*1fc90*/  ISETP.GT.AND P0, PT, R4, 0x15, PT ;  /* 0x000000150400780c */ /* 0x000fc60003f04270 */
[----:B0-----:R-:W4:Y:S04]  /*1fca0*/  LDL.LU R36, [R1+0x17e0] ;  /* 0x0017e00001247983 */ /* 0x001f280000300800 */
[----:B------:R-:W4:Y:S04]  /*1fcb0*/  LDL.LU.64 R66, [R1+0x17d8] ;  /* 0x0017d80001427983 */ /* 0x000f280000300a00 */
[----:B------:R0:W-:Y:S04]  /*1fcc0*/  @P4 STL [R1+0x950], R37 ;  /* 0x0009502501004387 */ /* 0x0001e80000100800 */
[----:B------:R-:W4:Y:S04]  /*1fcd0*/  LDL R16, [R1+0xca0] ;  /* 0x000ca00001107983 */ /* 0x000f280000100800 */
[----:B------:R-:W4:Y:S04]  /*1fce0*/  @P0 LDG.E.U16 R45, desc[UR16][R20.64] ;  /* 0x00000010142d0981 */ /* 0x000f28000c1e1500 */
[----:B0-----:R-:W4:Y:S04]  /*1fcf0*/  LDL R37, [R1+0xca4] ;  /* 0x000ca40001257983 */ /* 0x001f280000100800 */
[----:B------:R0:W-:Y:S04]  /*1fd00*/  @P4 STL [R1+0x94c], R5 ;  /* 0x00094c0501004387 */ /* 0x0001e80000100800 */
[----:B------:R-:W4:Y:S04]  /*1fd10*/  LDL.LU.64 R68, [R1+0x17d0] ;  /* 0x0017d00001447983 */ /* 0x000f280000300a00 */
[----:B------:R-:W4:Y:S04]  /*1fd20*/  LDL R17, [R1+0x920] ;  /* 0x0009200001117983 */ /* 0x000f280000100800 */
[----:B0-----:R-:W4:Y:S04]  /*1fd30*/  LDL R5, [R1+0x91c] ;  /* 0x00091c0001057983 */ /* 0x001f280000100800 */
[----:B------:R-:W4:Y:S04]  /*1fd40*/  LDL.LU.64 R58, [R1+0x17c8] ;  /* 0x0017c800013a7983 */ /* 0x000f280000300a00 */
[----:B------:R0:W-:Y:S04]  /*1fd50*/  @P3 STL [R1+0x948], R57 ;  /* 0x0009483901003387 */ /* 0x0001e80000100800 */
[----:B------:R-:W4:Y:S04]  /*1fd60*/  @P0 LDG.E.U16 R43, desc[UR16][R90.64] ;  /* 0x000000105a2b0981 */ /* 0x000f28000c1e1500 */
[----:B0-----:R-:W4:Y:S04]  /*1fd70*/  LDL R57, [R1+0x918] ;  /* 0x0009180001397983 */ /* 0x001f280000100800 */
[----:B------:R0:W-:Y:S04]  /*1fd80*/  @P3 STL [R1+0x944], R44 ;  /* 0x0009442c01003387 */ /* 0x0001e80000100800 */
[----:B0-----:R-:W4:Y:S04]  /*1fd90*/  LDL R44, [R1+0x914] ;  /* 0x00091400012c7983 */ /* 0x001f280000100800 */
[----:B------:R-:W4:Y:S04]  /*1fda0*/  LDL.LU.64 R24, [R1+0x17c0] ;  /* 0x0017c00001187983 */ /* 0x000f280000300a00 */
[----:B------:R-:W4:Y:S04]  /*1fdb0*/  LDL.LU.64 R30, [R1+0x17b8] ;  /* 0x0017b800011e7983 */ /* 0x000f280000300a00 */
[----:B---3--:R0:W-:Y:S04]  /*1fdc0*/  @P6 STL [R1+0x940], R42 ;  /* 0x0009402a01006387 */ /* 0x0081e80000100800 */
[----:B0-----:R-:W3:Y:S04]  /*1fdd0*/  LDL R42, [R1+0x910] ;  /* 0x00091000012a7983 */ /* 0x001ee80000100800 */
[----:B------:R0:W-:Y:S04]  /*1fde0*/  @P6 STL [R1+0x93c], R0 ;  /* 0x00093c0001006387 */ /* 0x0001e80000100800 */
[----:B0-----:R-:W3:Y:S04]  /*1fdf0*/  LDL R0, [R1+0x90c] ;  /* 0x00090c0001007983 */ /* 0x001ee80000100800 */
[----:B------:R-:W3:Y:S04]  /*1fe00*/  LDL.LU.64 R28, [R1+0x17b0] ;  /* 0x0017b000011c7983 */ /* 0x000ee80000300a00 */
[----:B--2---:R0:W-:Y:S04]  /*1fe10*/  @P5 STL [R1+0x934], R2 ;  /* 0x0009340201005387 */ /* 0x0041e80000100800 */
[----:B------:R-:W2:Y:S04]  /*1fe20*/  LDL R55, [R1+0x904] ;  /* 0x0009040001377983 */ /* 0x000ea80000100800 */
[----:B0-----:R-:W2:Y:S04]  /*1fe30*/  LDL R2, [R1+0x908] ;  /* 0x0009080001027983 */ /* 0x001ea80000100800 */
[----:B------:R0:W-:Y:S04]  /*1fe40*/  @P5 STL [R1+0x938], R56 ;  /* 0x0009383801005387 */ /* 0x0001e80000100800 */
[----:B------:R-:W2:Y:S04]  /*1fe50*/  LDL.LU.64 R20, [R1+0x17a8] ;  /* 0x0017a80001147983 */ /* 0x000ea80000300a00 */
[----:B------:R-:W2:Y:S01]  /*1fe60*/  LDL.LU.64 R90, [R1+0x17a0] ;  /* 0x0017a000015a7983 */ /* 0x000ea20000300a00 */
[----:B------:R-:W-:-:S02]  /*1fe70*/  ISETP.GT.AND P4, PT, R4, 0x16, PT ;  /* 0x000000160400780c */ /* 0x000fc40003f84270 */
[C---:B------:R-:W-:Y:S01]  /*1fe80*/  ISETP.GT.AND P3, PT, R4.reuse, 0x17, PT ;  /* 0x000000170400780c */ /* 0x040fe20003f64270 */
[----:B0-----:R-:W3:Y:S04]  /*1fe90*/  LDL R56, [R1+0x8fc] ;  /* 0x0008fc0001387983 */ /* 0x001ee80000100800 */
[----:B------:R-:W3:Y:S08]  /*1fea0*/  LDL R54, [R1+0x900] ;  /* 0x0009000001367983 */ /* 0x000ef00000100800 */
[----:B----4-:R-:W4:Y:S04]  /*1feb0*/  @P3 LDG.E.U16 R16, desc[UR16][R18.64] ;  /* 0x0000001012103981 */ /* 0x010f28000c1e1500 */
[----:B------:R-:W3:Y:S04]  /*1fec0*/  @P3 LDG.E.U16 R37, desc[UR16][R40.64] ;  /* 0x0000001028253981 */ /* 0x000ee8000c1e1500 */
[----:B--2---:R-:W2:Y:S04]  /*1fed0*/  @P4 LDG.E.U16 R90, desc[UR16][R52.64] ;  /* 0x00000010345a4981 */ /* 0x004ea8000c1e1500 */
[----:B------:R-:W4:Y:S01]  /*1fee0*/  @P4 LDG.E.U16 R91, desc[UR16][R48.64] ;  /* 0x00000010305b4981 */ /* 0x000f22000c1e1500 */
[----:B------:R-:W-:-:S02]  /*1fef0*/  ISETP.GT.AND P6, PT, R4, 0x18, PT ;  /* 0x000000180400780c */ /* 0x000fc40003fc4270 */
[C---:B------:R-:W-:Y:S01]  /*1ff00*/  ISETP.GT.AND P5, PT, R4.reuse, 0x19, PT ;  /* 0x000000190400780c */ /* 0x040fe20003fa4270 */
[----:B------:R-:W-:Y:S04]  /*1ff10*/  @P0 STL [R1+0x92c], R43 ;  /* 0x00092c2b01000387 */ /* 0x000fe80000100800 */
[----:B------:R0:W-:Y:S01]  /*1ff20*/  @P0 STL [R1+0x930], R45 ;  /* 0x0009302d01000387 */ /* 0x0001e20000100800 */
[----:B------:R-:W-:-:S03]  /*1ff30*/  ISETP.GT.AND P0, PT, R4, 0x1a, PT ;  /* 0x0000001a0400780c */ /* 0x000fc60003f04270 */
[----:B------:R-:W4:Y:S04]  /*1ff40*/  LDL.LU.64 R52, [R1+0x1798] ;  /* 0x0017980001347983 */ /* 0x000f280000300a00 */
[----:B------:R-:W4:Y:S01]  /*1ff50*/  @P6 LDG.E.U16 R17, desc[UR16][R78.64] ;  /* 0x000000104e116981 */ /* 0x000f22000c1e1500 */
[----:B------:R-:W-:-:S03]  /*1ff60*/  ISETP.GT.AND P4, PT, R4, 0x1b, PT ;  /* 0x0000001b0400780c */ /* 0x000fc60003f84270 */
[----:B0-----:R-:W4:Y:S04]  /*1ff70*/  LDL R45, [R1+0x8f8] ;  /* 0x0008f800012d7983 */ /* 0x001f280000100800 */
[----:B------:R-:W4:Y:S04]  /*1ff80*/  @P6 LDG.E.U16 R5, desc[UR16][R72.64] ;  /* 0x0000001048056981 */ /* 0x000f28000c1e1500 */
[----:B------:R-:W4:Y:S04]  /*1ff90*/  @P5 LDG.E.U16 R57, desc[UR16][R8.64] ;  /* 0x0000001008395981 */ /* 0x000f28000c1e1500 */
[----:B------:R-:W4:Y:S04]  /*1ffa0*/  @P5 LDG.E.U16 R44, desc[UR16][R70.64] ;  /* 0x00000010462c5981 */ /* 0x000f28000c1e1500 */
[----:B---3--:R-:W3:Y:S04]  /*1ffb0*/  @P0 LDG.E.U16 R42, desc[UR16][R64.64] ;  /* 0x00000010402a0981 */ /* 0x008ee8000c1e1500 */
[----:B------:R-:W3:Y:S04]  /*1ffc0*/  @P0 LDG.E.U16 R0, desc[UR16][R12.64] ;  /* 0x000000100c000981 */ /* 0x000ee8000c1e1500 */
[----:B------:R-:W3:Y:S04]  /*1ffd0*/  @P4 LDG.E.U16 R2, desc[UR16][R22.64] ;  /* 0x0000001016024981 */ /* 0x000ee8000c1e1500 */
[----:B------:R-:W3:Y:S04]  /*1ffe0*/  @P4 LDG.E.U16 R55, desc[UR16][R6.64] ;  /* 0x0000001006374981 */ /* 0x000ee8000c1e1500 */
[----:B--2---:R-:W-:Y:S04]  /*1fff0*/  STL [R1+0x1178], R90 ;  /* 0x0011785a01007387 */ /* 0x004fe80000100800 */
[----:B------:R-:W2:Y:S04]  /*20000*/  LDL.LU.64 R48, [R1+0x1790] ;  /* 0x0017900001307983 */ /* 0x000ea80000300a00 */
[----:B------:R-:W2:Y:S04]  /*20010*/  LDL R43, [R1+0x8f4] ;  /* 0x0008f400012b7983 */ /* 0x000ea80000100800 */
[----:B----4-:R-:W-:Y:S04]  /*20020*/  STL [R1+0x117c], R91 ;  /* 0x00117c5b01007387 */ /* 0x010fe80000100800 */
[----:B------:R-:W4:Y:S04]  /*20030*/  LDL.LU.64 R40, [R1+0x1788] ;  /* 0x0017880001287983 */ /* 0x000f280000300a00 */
[----:B------:R0:W-:Y:S04]  /*20040*/  @P3 STL [R1+0xca4], R37 ;  /* 0x000ca42501003387 */ /* 0x0001e80000100800 */
[----:B0-----:R-:W4:Y:S04]  /*20050*/  LDL.LU R37, [R1+0x1780] ;  /* 0x0017800001257983 */ /* 0x001f280000300800 */
[----:B------:R-:W4:Y:S04]  /*20060*/  LDL.LU.64 R18, [R1+0x1778] ;  /* 0x0017780001127983 */ /* 0x000f280000300a00 */
[----:B------:R0:W-:Y:S01]  /*20070*/  @P3 STL [R1+0xca0], R16 ;  /* 0x000ca01001003387 */ /* 0x0001e20000100800 */
[----:B------:R-:W-:-:S03]  /*20080*/  ISETP.GT.AND P3, PT, R4, 0x1c, PT ;  /* 0x0000001c0400780c */ /* 0x000fc60003f64270 */
[----:B0-----:R-:W4:Y:S10]  /*20090*/  LDL.LU R16, [R1+0x1770] ;  /* 0x0017700001107983 */ /* 0x001f340000300800 */
[----:B------:R-:W4:Y:S04]  /*200a0*/  @P3 LDG.E.U16 R56, desc[UR16][R60.64] ;  /* 0x000000103c383981 */ /* 0x000f28000c1e1500 */
[----:B------:R-:W4:Y:S04]  /*200b0*/  @P3 LDG.E.U16 R54, desc[UR16][R62.64] ;  /* 0x000000103e363981 */ /* 0x000f28000c1e1500 */
[----:B------:R-:W4:Y:S04]  /*200c0*/  LDL.LU.64 R78, [R1+0x1768] ;  /* 0x00176800014e7983 */ /* 0x000f280000300a00 */
[----:B------:R0:W-:Y:S04]  /*200d0*/  @P6 STL [R1+0x920], R17 ;  /* 0x0009201101006387 */ /* 0x0001e80000100800 */
[----:B0-----:R-:W4:Y:S04]  /*200e0*/  LDL.LU R17, [R1+0x1760] ;  /* 0x0017600001117983 */ /* 0x001f280000300800 */
[----:B------:R-:W4:Y:S04]  /*200f0*/  LDL.LU.64 R72, [R1+0x1758] ;  /* 0x0017580001487983 */ /* 0x000f280000300a00 */
[----:B------:R-:W-:Y:S04]  /*20100*/  @P6 STL [R1+0x91c], R5 ;  /* 0x00091c0501006387 */ /* 0x000fe80000100800 */
[----:B------:R-:W4:Y:S04]  /*20110*/  LDL.LU.64 R8, [R1+0x1750] ;  /* 0x0017500001087983 */ /* 0x000f280000300a00 */
[----:B------:R-:W4:Y:S04]  /*20120*/  LDL.LU.64 R70, [R1+0x1748] ;  /* 0x0017480001467983 */ /* 0x000f280000300a00 */
[----:B------:R0:W-:Y:S01]  /*20130*/  @P5 STL [R1+0x918], R57 ;  /* 0x0009183901005387 */ /* 0x0001e20000100800 */
[----:B------:R-:W-:-:S03]  /*20140*/  ISETP.GT.AND P6, PT, R4, 0x1d, PT ;  /* 0x0000001d0400780c */ /* 0x000fc60003fc4270 */
[----:B0-----:R-:W4:Y:S04]  /*20150*/  LDL R57, [R1+0xc9c] ;  /* 0x000c9c0001397983 */ /* 0x001f280000100800 */
[----:B------:R0:W-:Y:S06]  /*20160*/  @P5 STL [R1+0x914], R44 ;  /* 0x0009142c01005387 */ /* 0x0001ec0000100800 */
[----:B------:R-:W4:Y:S04]  /*20170*/  @P6 LDG.E.U16 R45, desc[UR16][R50.64] ;  /* 0x00000010322d6981 */ /* 0x000f28000c1e1500 */
[----:B0-----:R-:W4:Y:S04]  /*20180*/  LDL R44, [R1+0xc98] ;  /* 0x000c9800012c7983 */ /* 0x001f280000100800 */
[----:B------:R-:W4:Y:S04]  /*20190*/  LDL.LU.64 R64, [R1+0x1740] ;  /* 0x0017400001407983 */ /* 0x000f280000300a00 */
[----:B---3--:R0:W-:Y:S04]  /*201a0*/  @P0 STL [R1+0x910], R42 ;  /* 0x0009102a01000387 */ /* 0x0081e80000100800 */
[----:B0-----:R-:W3:Y:S04]  /*201b0*/  LDL R42, [R1+0x8f0] ;  /* 0x0008f000012a7983 */ /* 0x001ee80000100800 */
[----:B------:R-:W3:Y:S04]  /*201c0*/  LDL.LU.64 R12, [R1+0x1738] ;  /* 0x00173800010c7983 */ /* 0x000ee80000300a00 */
[----:B------:R0:W-:Y:S04]  /*201d0*/  @P0 STL [R1+0x90c], R0 ;  /* 0x00090c0001000387 */ /* 0x0001e80000100800 */
[----:B0-----:R-:W3:Y:S04]  /*201e0*/  LDL R0, [R1+0x8ec] ;  /* 0x0008ec0001007983 */ /* 0x001ee80000100800 */
[----:B------:R-:W3:Y:S04]  /*201f0*/  LDL.LU.64 R22, [R1+0x1730] ;  /* 0x0017300001167983 */ /* 0x000ee80000300a00 */
[----:B------:R0:W-:Y:S04]  /*20200*/  @P4 STL [R1+0x908], R2 ;  /* 0x0009080201004387 */ /* 0x0001e80000100800 */
[----:B------:R-:W3:Y:S04]  /*20210*/  LDL R6, [R1+0x8e4] ;  /* 0x0008e40001067983 */ /* 0x000ee80000100800 */
[----:B0-----:R-:W3:Y:S04]  /*20220*/  LDL R2, [R1+0x8e8] ;  /* 0x0008e80001027983 */ /* 0x001ee80000100800 */
[----:B------:R0:W-:Y:S04]  /*20230*/  @P4 STL [R1+0x904], R55 ;  /* 0x0009043701004387 */ /* 0x0001e80000100800 */
[----:B------:R-:W3:Y:S04]  /*20240*/  LDL.LU.64 R62, [R1+0x1728] ;  /* 0x00172800013e7983 */ /* 0x000ee80000300a00 */
[----:B0-----:R-:W3:Y:S04]  /*20250*/  LDL R55, [R1+0x8e0] ;  /* 0x0008e00001377983 */ /* 0x001ee80000100800 */
[----:B------:R-:W3:Y:S04]  /*20260*/  LDL.LU.64 R60, [R1+0x1720] ;  /* 0x00172000013c7983 */ /* 0x000ee80000300a00 */
[----:B------:R-:W3:Y:S04]  /*20270*/  LDL R7, [R1+0x8dc] ;  /* 0x0008dc0001077983 */ /* 0x000ee80000100800 */
[----:B--2---:R-:W2:Y:S04]  /*20280*/  @P6 LDG.E.U16 R43, desc[UR16][R92.64] ;  /* 0x000000105c2b6981 */ /* 0x004ea8000c1e1500 */
[----:B----4-:R-:W-:Y:S04]  /*20290*/  @P3 STL [R1+0x8fc], R56 ;  /* 0x0008fc3801003387 */ /* 0x010fe80000100800 */
[----:B------:R0:W-:Y:S04]  /*202a0*/  @P3 STL [R1+0x900], R54 ;  /* 0x0009003601003387 */ /* 0x0001e80000100800 */
[----:B------:R-:W4:Y:S04]  /*202b0*/  LDL.LU.64 R50, [R1+0x1718] ;  /* 0x0017180001327983 */ /* 0x000f280000300a00 */
[----:B0-----:R-:W4:Y:S04]  /*202c0*/  LDL R54, [R1+0x8d8] ;  /* 0x0008d80001367983 */ /* 0x001f280000100800 */
[----:B------:R-:W4:Y:S01]  /*202d0*/  LDL.LU.64 R92, [R1+0x1710] ;  /* 0x00171000015c7983 */ /* 0x000f220000300a00 */
[----:B------:R-:W-:-:S02]  /*202e0*/  ISETP.GT.AND P5, PT, R4, 0x1e, PT ;  /* 0x0000001e0400780c */ /* 0x000fc40003fa4270 */
[C---:B------:R-:W-:Y:S02]  /*202f0*/  ISETP.GT.AND P0, PT, R4.reuse, 0x1f, PT ;  /* 0x0000001f0400780c */ /* 0x040fe40003f04270 */
[C---:B------:R-:W-:Y:S02]  /*20300*/  ISETP.GT.AND P4, PT, R4.reuse, 0x20, PT ;  /* 0x000000200400780c */ /* 0x040fe40003f84270 */
[----:B------:R-:W-:-:S09]  /*20310*/  ISETP.GT.AND P3, PT, R4, 0x21, PT ;  /* 0x000000210400780c */ /* 0x000fd20003f64270 */
[----:B------:R-:W4:Y:S04]  /*20320*/  @P0 LDG.E.U16 R57, desc[UR16][R46.64] ;  /* 0x000000102e390981 */ /* 0x000f28000c1e1500 */
[----:B------:R-:W4:Y:S04]  /*20330*/  @P0 LDG.E.U16 R44, desc[UR16][R34.64] ;  /* 0x00000010222c0981 */ /* 0x000f28000c1e1500 */
[----:B---3--:R-:W3:Y:S04]  /*20340*/  @P4 LDG.E.U16 R42, desc[UR16][R10.64] ;  /* 0x000000100a2a4981 */ /* 0x008ee8000c1e1500 */
[----:B------:R-:W3:Y:S04]  /*20350*/  @P4 LDG.E.U16 R0, desc[UR16][R32.64] ;  /* 0x0000001020004981 */ /* 0x000ee8000c1e1500 */
[----:B------:R-:W3:Y:S04]  /*20360*/  @P3 LDG.E.U16 R6, desc[UR16][R82.64] ;  /* 0x0000001052063981 */ /* 0x000ee8000c1e1500 */
[----:B------:R-:W3:Y:S04]  /*20370*/  @P3 LDG.E.U16 R2, desc[UR16][R84.64] ;  /* 0x0000001054023981 */ /* 0x000ee8000c1e1500 */
[----:B--2---:R0:W-:Y:S04]  /*20380*/  @P6 STL [R1+0x8f4], R43 ;  /* 0x0008f42b01006387 */ /* 0x0041e80000100800 */
[----:B0-----:R-:W2:Y:S04]  /*20390*/  LDL R43, [R1+0x8d4] ;  /* 0x0008d400012b7983 */ /* 0x001ea80000100800 */
[----:B----4-:R-:W4:Y:S04]  /*203a0*/  @P5 LDG.E.U16 R92, desc[UR16][R14.64] ;  /* 0x000000100e5c5981 */ /* 0x010f28000c1e1500 */
[----:B------:R-:W3:Y:S04]  /*203b0*/  @P5 LDG.E.U16 R93, desc[UR16][R38.64] ;  /* 0x00000010265d5981 */ /* 0x000ee8000c1e1500 */
[----:B------:R0:W-:Y:S01]  /*203c0*/  @P6 STL [R1+0x8f8], R45 ;  /* 0x0008f82d01006387 */ /* 0x0001e20000100800 */
[----:B------:R-:W-:-:S03]  /*203d0*/  ISETP.GT.AND P6, PT, R4, 0x22, PT ;  /* 0x000000220400780c */ /* 0x000fc60003fc4270 */
[----:B------:R-:W3:Y:S04]  /*203e0*/  LDL.LU.64 R14, [R1+0x1708] ;  /* 0x00170800010e7983 */ /* 0x000ee80000300a00 */
[----:B------:R-:W3:Y:S01]  /*203f0*/  LDL R56, [R1+0x8d0] ;  /* 0x0008d00001387983 */ /* 0x000ee20000100800 */
[----:B------:R-:W-:-:S05]  /*20400*/  ISETP.GT.AND P5, PT, R4, 0x23, PT ;  /* 0x000000230400780c */ /* 0x000fca0003fa4270 */
[----:B------:R-:W3:Y:S04]  /*20410*/  @P6 LDG.E.U16 R55, desc[UR16][R26.64] ;  /* 0x000000101a376981 */ /* 0x000ee8000c1e1500 */
[----:B------:R-:W3:Y:S04]  /*20420*/  @P6 LDG.E.U16 R7, desc[UR16][R76.64] ;  /* 0x000000104c076981 */ /* 0x000ee8000c1e1500 */
[----:B------:R-:W3:Y:S04]  /*20430*/  @P5 LDG.E.U16 R54, desc[UR16][R80.64] ;  /* 0x0000001050365981 */ /* 0x000ee8000c1e1500 */
[----:B--2---:R-:W2:Y:S04]  /*20440*/  @P5 LDG.E.U16 R43, desc[UR16][R74.64] ;  /* 0x000000104a2b5981 */ /* 0x004ea8000c1e1500 */
[----:B----4-:R-:W-:Y:S04]  /*20450*/  STL [R1+0x1180], R92 ;  /* 0x0011805c01007387 */ /* 0x010fe80000100800 */
[----:B------:R-:W4:Y:S04]  /*20460*/  LDL.LU.64 R38, [R1+0x1700] ;  /* 0x0017000001267983 */ /* 0x000f280000300a00 */
[----:B0-----:R-:W4:Y:S04]  /*20470*/  LDL R45, [R1+0x8cc] ;  /* 0x0008cc00012d7983 */ /* 0x001f280000100800 */
[----:B------:R-:W4:Y:S04]  /*20480*/  LDL R5, [R1+0x8c8] ;  /* 0x0008c80001057983 */ /* 0x000f280000100800 */
[----:B---3--:R-:W-:Y:S04]  /*20490*/  STL [R1+0x1184], R93 ;  /* 0x0011845d01007387 */ /* 0x008fe80000100800 */
[----:B------:R-:W3:Y:S04]  /*204a0*/  LDL.LU.64 R46, [R1+0x16f8] ;  /* 0x0016f800012e7983 */ /* 0x000ee80000300a00 */
[----:B------:R0:W-:Y:S04]  /*204b0*/  @P0 STL [R1+0xc9c], R57 ;  /* 0x000c9c3901000387 */ /* 0x0001e80000100800 */
[----:B0-----:R-:W3:Y:S04]  /*204c0*/  LDL R57, [R1+0x8c4] ;  /* 0x0008c40001397983 */ /* 0x001ee80000100800 */
[----:B------:R-:W3:Y:S04]  /*204d0*/  LDL.LU.64 R34, [R1+0x16f0] ;  /* 0x0016f00001227983 */ /* 0x000ee80000300a00 */
[----:B------:R0:W-:Y:S04]  /*204e0*/  @P0 STL [R1+0xc98], R44 ;  /* 0x000c982c01000387 */ /* 0x0001e80000100800 */
[----:B------:R-:W3:Y:S04]  /*204f0*/  LDL.LU.64 R10, [R1+0x16e8] ;  /* 0x0016e800010a7983 */ /* 0x000ee80000300a00 */
[----:B0-----:R-:W3:Y:S04]  /*20500*/  LDL R44, [R1+0xc94] ;  /* 0x000c9400012c7983 */ /* 0x001ee80000100800 */
[----:B------:R0:W-:Y:S04]  /*20510*/  @P4 STL [R1+0x8f0], R42 ;  /* 0x0008f02a01004387 */ /* 0x0001e80000100800 */
[----:B0-----:R-:W3:Y:S04]  /*20520*/  LDL R42, [R1+0xc90] ;  /* 0x000c9000012a7983 */ /* 0x001ee80000100800 */
[----:B------:R-:W3:Y:S04]  /*20530*/  LDL.LU.64 R32, [R1+0x16e0] ;  /* 0x0016e00001207983 */ /* 0x000ee80000300a00 */
[----:B------:R0:W-:Y:S04]  /*20540*/  @P4 STL [R1+0x8ec], R0 ;  /* 0x0008ec0001004387 */ /* 0x0001e80000100800 */
[----:B------:R-:W3:Y:S04]  /*20550*/  LDL.LU.64 R84, [R1+0x16d8] ;  /* 0x0016d80001547983 */ /* 0x000ee80000300a00 */
[----:B0-----:R-:W3:Y:S04]  /*20560*/  LDL R0, [R1+0xc8c] ;  /* 0x000c8c0001007983 */ /* 0x001ee80000100800 */
[----:B------:R0:W-:Y:S04]  /*20570*/  @P3 STL [R1+0x8e8], R2 ;  /* 0x0008e80201003387 */ /* 0x0001e80000100800 */
[----:B0-----:R-:W3:Y:S01]  /*20580*/  LDL R2, [R1+0xc88] ;  /* 0x000c880001027983 */ /* 0x001ee20000100800 */
[----:B------:R-:W-:-:S02]  /*20590*/  ISETP.GT.AND P0, PT, R4, 0x24, PT ;  /* 0x000000240400780c */ /* 0x000fc40003f04270 */
[C---:B------:R-:W-:Y:S01]  /*205a0*/  ISETP.GT.AND P4, PT, R4.reuse, 0x25, PT ;  /* 0x000000250400780c */ /* 0x040fe20003f84270 */
[----:B------:R-:W3:Y:S10]  /*205b0*/  LDL.LU.64 R82, [R1+0x16d0] ;  /* 0x0016d00001527983 */ /* 0x000ef40000300a00 */
[----:B------:R-:W3:Y:S04]  /*205c0*/  @P0 LDG.E.U16 R56, desc[UR16][R66.64] ;  /* 0x0000001042380981 */ /* 0x000ee8000c1e1500 */
[----:B------:R0:W-:Y:S04]  /*205d0*/  @P3 STL [R1+0x8e4], R6 ;  /* 0x0008e40601003387 */ /* 0x0001e80000100800 */
[----:B------:R-:W3:Y:S04]  /*205e0*/  LDL.LU.64 R26, [R1+0x16c8] ;  /* 0x0016c800011a7983 */ /* 0x000ee80000300a00 */
[----:B0-----:R-:W3:Y:S04]  /*205f0*/  LDL R6, [R1+0x8c0] ;  /* 0x0008c00001067983 */ /* 0x001ee80000100800 */
[----:B------:R0:W-:Y:S01]  /*20600*/  @P6 STL [R1+0x8e0], R55 ;  /* 0x0008e03701006387 */ /* 0x0001e20000100800 */
[----:B------:R-:W-:-:S03]  /*20610*/  ISETP.GT.AND P3, PT, R4, 0x26, PT ;  /* 0x000000260400780c */ /* 0x000fc60003f64270 */
[----:B0-----:R-:W3:Y:S04]  /*20620*/  LDL R55, [R1+0x8bc] ;  /* 0x0008bc0001377983 */ /* 0x001ee80000100800 */
[----:B------:R-:W3:Y:S04]  /*20630*/  LDL.LU.64 R76, [R1+0x16c0] ;  /* 0x0016c000014c7983 */ /* 0x000ee80000300a00 */
[----:B------:R-:W-:Y:S04]  /*20640*/  @P6 STL [R1+0x8dc], R7 ;  /* 0x0008dc0701006387 */ /* 0x000fe80000100800 */
[----:B------:R-:W3:Y:S04]  /*20650*/  LDL.LU R80, [R1+0x16b8] ;  /* 0x0016b80001507983 */ /* 0x000ee80000300800 */
[----:B------:R-:W3:Y:S04]  /*20660*/  LDL R81, [R1+0x8b8] ;  /* 0x0008b80001517983 */ /* 0x000ee80000100800 */
[----:B------:R0:W-:Y:S01]  /*20670*/  @P5 STL [R1+0x8d8], R54 ;  /* 0x0008d83601005387 */ /* 0x0001e20000100800 */
[----:B------:R-:W-:-:S03]  /*20680*/  ISETP.GT.AND P6, PT, R4, 0x27, PT ;  /* 0x000000270400780c */ /* 0x000fc60003fc4270 */
[----:B0-----:R-:W3:Y:S04]  /*20690*/  LDL R54, [R1+0x8b4] ;  /* 0x0008b40001367983 */ /* 0x001ee80000100800 */
[----:B------:R-:W3:Y:S04]  /*206a0*/  LDL.LU.64 R74, [R1+0x16b0] ;  /* 0x0016b000014a7983 */ /* 0x000ee80000300a00 */
[----:B--2---:R0:W-:Y:S04]  /*206b0*/  @P5 STL [R1+0x8d4], R43 ;  /* 0x0008d42b01005387 */ /* 0x0041e80000100800 */
[----:B0-----:R-:W2:Y:S04]  /*206c0*/  LDL R43, [R1+0x8b0] ;  /* 0x0008b000012b7983 */ /* 0x001ea80000100800 */
[----:B----4-:R-:W4:Y:S04]  /*206d0*/  @P0 LDG.E.U16 R45, desc[UR16][R68.64] ;  /* 0x00000010442d0981 */ /* 0x010f28000c1e1500 */
[----:B------:R-:W2:Y:S04]  /*206e0*/  @P4 LDG.E.U16 R5, desc[UR16][R58.64] ;  /* 0x000000103a054981 */ /* 0x000ea8000c1e1500 */
[----:B---3--:R-:W3:Y:S04]  /*206f0*/  @P4 LDG.E.U16 R57, desc[UR16][R24.64] ;  /* 0x0000001018394981 */ /* 0x008ee8000c1e1500 */
[----:B------:R-:W3:Y:S04]  /*20700*/  @P3 LDG.E.U16 R44, desc[UR16][R30.64] ;  /* 0x000000101e2c3981 */ /* 0x000ee8000c1e1500 */
[----:B------:R-:W3:Y:S04]  /*20710*/  @P3 LDG.E.U16 R42, desc[UR16][R28.64] ;  /* 0x000000101c2a3981 */ /* 0x000ee8000c1e1500 */
[----:B------:R-:W3:Y:S04]  /*20720*/  @P6 LDG.E.U16 R0, desc[UR16][R20.64] ;  /* 0x0000001014006981 */ /* 0x000ee8000c1e1500 */
[----:B------:R-:W3:Y:S01]  /*20730*/  @P6 LDG.E.U16 R2, desc[UR16][R52.64] ;  /* 0x0000001034026981 */ /* 0x000ee2000c1e1500 */
[----:B------:R-:W-:-:S03]  /*20740*/  ISETP.GT.AND P5, PT, R4, 0x28, PT ;  /* 0x000000280400780c */ /* 0x000fc60003fa4270 */
[----:B------:R-:W3:Y:S04]  /*20750*/  LDL.LU.64 R66, [R1+0x16a8] ;  /* 0x0016a80001427983 */ /* 0x000ee80000300a00 */
[----:B------:R0:W-:Y:S04]  /*20760*/  @P0 STL [R1+0x8d0], R56 ;  /* 0x0008d03801000387 */ /* 0x0001e80000100800 */
[----:B0-----:R-:W3:Y:S04]  /*20770*/  LDL R56, [R1+0x8ac] ;  /* 0x0008ac0001387983 */ /* 0x001ee80000100800 */
[----:B------:R-:W3:Y:S04]  /*20780*/  LDL.LU.64 R68, [R1+0x16a0] ;  /* 0x0016a00001447983 */ /* 0x000ee80000300a00 */
[----:B------:R-:W3:Y:S04]  /*20790*/  @P5 LDG.E.U16 R6, desc[UR16][R48.64] ;  /* 0x0000001030065981 */ /* 0x000ee8000c1e1500 */
[----:B------:R-:W3:Y:S04]  /*207a0*/  @P5 LDG.E.U16 R55, desc[UR16][R40.64] ;  /* 0x0000001028375981 */ /* 0x000ee8000c1e1500 */
[----:B----4-:R0:W-:Y:S01]  /*207b0*/  @P0 STL [R1+0x8cc], R45 ;  /* 0x0008cc2d01000387 */ /* 0x0101e20000100800 */
[----:B------:R-:W-:-:S03]  /*207c0*/  ISETP.GT.AND P0, PT, R4, 0x29, PT ;  /* 0x000000290400780c */ /* 0x000fc60003f04270 */
[----:B0-----:R-:W4:Y:S04]  /*207d0*/  LDL R45, [R1+0x8a8] ;  /* 0x0008a800012d7983 */ /* 0x001f280000100800 */
[----:B------:R-:W4:Y:S04]  /*207e0*/  LDL.LU.64 R58, [R1+0x1698] ;  /* 0x00169800013a7983 */ /* 0x000f280000300a00 */
[----:B--2---:R0:W-:Y:S04]  /*207f0*/  @P4 STL [R1+0x8c8], R5 ;  /* 0x0008c80501004387 */ /* 0x0041e80000100800 */
[----:B------:R-:W2:Y:S04]  /*20800*/  @P0 LDG.E.U16 R81, desc[UR16][R36.64] ;  /* 0x0000001024510981 */ /* 0x000ea8000c1e1500 */
[----:B------:R-:W2:Y:S04]  /*20810*/  @P0 LDG.E.U16 R54, desc[UR16][R18.64] ;  /* 0x0000001012360981 */ /* 0x000ea8000c1e1500 */
[----:B0-----:R-:W2:Y:S04]  /*20820*/  LDL R5, [R1+0x8a4] ;  /* 0x0008a40001057983 */ /* 0x001ea80000100800 */
[----:B------:R-:W2:Y:S04]  /*20830*/  LDL.LU.64 R24, [R1+0x1690] ;  /* 0x0016900001187983 */ /* 0x000ea80000300a00 */
[----:B---3--:R0:W-:Y:S01]  /*20840*/  @P4 STL [R1+0x8c4], R57 ;  /* 0x0008c43901004387 */ /* 0x0081e20000100800 */
[----:B------:R-:W-:-:S03]  /*20850*/  ISETP.GT.AND P4, PT, R4, 0x2a, PT ;  /* 0x0000002a0400780c */ /* 0x000fc60003f84270 */
[----:B------:R-:W3:Y:S04]  /*20860*/  LDL R7, [R1+0x89c] ;  /* 0x00089c0001077983 */ /* 0x000ee80000100800 */
[----:B0-----:R-:W3:Y:S06]  /*20870*/  LDL R57, [R1+0x8a0] ;  /* 0x0008a00001397983 */ /* 0x001eec0000100800 */
[----:B------:R-:W3:Y:S04]  /*20880*/  @P4 LDG.E.U16 R43, desc[UR16][R78.64] ;  /* 0x000000104e2b4981 */ /* 0x000ee8000c1e1500 */
[----:B------:R-:W3:Y:S04]  /*20890*/  LDL.LU.64 R30, [R1+0x1688] ;  /* 0x00168800011e7983 */ /* 0x000ee80000300a00 */
[----:B------:R-:W3:Y:S04]  /*208a0*/  LDL.LU.64 R28, [R1+0x1680] ;  /* 0x00168000011c7983 */ /* 0x000ee80000300a00 */
[----:B------:R0:W-:Y:S04]  /*208b0*/  @P3 STL [R1+0xc94], R44 ;  /* 0x000c942c01003387 */ /* 0x0001e80000100800 */
[----:B0-----:R-:W3:Y:S04]  /*208c0*/  LDL R44, [R1+0x898] ;  /* 0x00089800012c7983 */ /* 0x001ee80000100800 */
[----:B------:R0:W-:Y:S04]  /*208d0*/  @P3 STL [R1+0xc90], R42 ;  /* 0x000c902a01003387 */ /* 0x0001e80000100800 */
[----:B0-----:R-:W3:Y:S04]  /*208e0*/  LDL R42, [R1+0x894] ;  /* 0x00089400012a7983 */ /* 0x001ee80000100800 */
[----:B------:R-:W3:Y:S04]  /*208f0*/  LDL.LU.64 R20, [R1+0x1678] ;  /* 0x0016780001147983 */ /* 0x000ee80000300a00 */
[----:B------:R-:W3:Y:S04]  /*20900*/  LDL.LU.64 R52, [R1+0x1670] ;  /* 0x0016700001347983 */ /* 0x000ee80000300a00 */
[----:B------:R0:W-:Y:S04]  /*20910*/  @P6 STL [R1+0xc8c], R0 ;  /* 0x000c8c0001006387 */ /* 0x0001e80000100800 */
[----:B0-----:R-:W3:Y:S04]  /*20920*/  LDL R0, [R1+0xc84] ;  /* 0x000c840001007983 */ /* 0x001ee80000100800 */
[----:B------:R0:W-:Y:S04]  /*20930*/  @P6 STL [R1+0xc88], R2 ;  /* 0x000c880201006387 */ /* 0x0001e80000100800 */
[----:B------:R-:W3:Y:S04]  /*20940*/  @P4 LDG.E.U16 R56, desc[UR16][R16.64] ;  /* 0x0000001010384981 */ /* 0x000ee8000c1e1500 */
[----:B0-----:R-:W3:Y:S01]  /*20950*/  LDL R2, [R1+0xc80] ;  /* 0x000c800001027983 */ /* 0x001ee20000100800 */
[----:B------:R-:W-:-:S02]  /*20960*/  ISETP.GT.AND P3, PT, R4, 0x2b, PT ;  /* 0x0000002b0400780c */ /* 0x000fc40003f64270 */
[C---:B------:R-:W-:Y:S01]  /*20970*/  ISETP.GT.AND P6, PT, R4.reuse, 0x2c, PT ;  /* 0x0000002c0400780c */ /* 0x040fe20003fc4270 */
[----:B------:R-:W3:Y:S04]  /*20980*/  LDL.LU.64 R48, [R1+0x1668] ;  /* 0x0016680001307983 */ /* 0x000ee80000300a00 */
[----:B------:R-:W3:Y:S04]  /*20990*/  LDL.LU.64 R40, [R1+0x1660] ;  /* 0x0016600001287983 */ /* 0x000ee80000300a00 */
[----:B------:R0:W-:Y:S04]  /*209a0*/  @P5 STL [R1+0x8c0], R6 ;  /* 0x0008c00601005387 */ /* 0x0001e80000100800 */
[----:B0-----:R-:W3:Y:S04]  /*209b0*/  LDL R6, [R1+0xc7c] ;  /* 0x000c7c0001067983 */ /* 0x001ee80000100800 */
[----:B------:R0:W-:Y:S01]  /*209c0*/  @P5 STL [R1+0x8bc], R55 ;  /* 0x0008bc3701005387 */ /* 0x0001e20000100800 */
[----:B------:R-:W-:-:S03]  /*209d0*/  ISETP.GT.AND P5, PT, R4, 0x2d, PT ;  /* 0x0000002d0400780c */ /* 0x000fc60003fa4270 */
[----:B0-----:R-:W3:Y:S04]  /*209e0*/  LDL R55, [R1+0xc78] ;  /* 0x000c780001377983 */ /* 0x001ee80000100800 */
[----:B------:R-:W3:Y:S04]  /*209f0*/  LDL.LU.64 R36, [R1+0x1658] ;  /* 0x0016580001247983 */ /* 0x000ee80000300a00 */
[----:B----4-:R-:W4:Y:S04]  /*20a00*/  @P3 LDG.E.U16 R45, desc[UR16][R72.64] ;  /* 0x00000010482d3981 */ /* 0x010f28000c1e1500 */
[----:B--2---:R-:W2:Y:S04]  /*20a10*/  @P3 LDG.E.U16 R5, desc[UR16][R8.64] ;  /* 0x0000001008053981 */ /* 0x004ea8000c1e1500 */
[----:B------:R0:W-:Y:S04]  /*20a20*/  @P0 STL [R1+0x8b8], R81 ;  /* 0x0008b85101000387 */ /* 0x0001e80000100800 */
[----:B---3--:R-:W3:Y:S04]  /*20a30*/  @P6 LDG.E.U16 R7, desc[UR16][R64.64] ;  /* 0x0000001040076981 */ /* 0x008ee8000c1e1500 */
[----:B0-----:R-:W3:Y:S04]  /*20a40*/  LDL.LU R81, [R1+0x1650] ;  /* 0x0016500001517983 */ /* 0x001ee80000300800 */
[----:B------:R-:W3:Y:S04]  /*20a50*/  @P6 LDG.E.U16 R57, desc[UR16][R70.64] ;  /* 0x0000001046396981 */ /* 0x000ee8000c1e1500 */
[----:B------:R-:W3:Y:S04]  /*20a60*/  LDL.LU.64 R18, [R1+0x1648] ;  /* 0x0016480001127983 */ /* 0x000ee80000300a00 */
[----:B------:R0:W-:Y:S01]  /*20a70*/  @P0 STL [R1+0x8b4], R54 ;  /* 0x0008b43601000387 */ /* 0x0001e20000100800 */
[----:B------:R-:W-:-:S03]  /*20a80*/  ISETP.GT.AND P0, PT, R4, 0x2e, PT ;  /* 0x0000002e0400780c */ /* 0x000fc60003f04270 */
[----:B0-----:R-:W3:Y:S04]  /*20a90*/  LDL R54, [R1+0x890] ;  /* 0x0008900001367983 */ /* 0x001ee80000100800 */
[----:B------:R-:W3:Y:S04]  /*20aa0*/  LDL.LU.64 R78, [R1+0x1640] ;  /* 0x00164000014e7983 */ /* 0x000ee80000300a00 */
[----:B------:R0:W-:Y:S04]  /*20ab0*/  @P4 STL [R1+0x8b0], R43 ;  /* 0x0008b02b01004387 */ /* 0x0001e80000100800 */
[----:B------:R-:W3:Y:S04]  /*20ac0*/  @P5 LDG.E.U16 R44, desc[UR16][R12.64] ;  /* 0x000000100c2c5981 */ /* 0x000ee8000c1e1500 */
[----:B0-----:R-:W3:Y:S04]  /*20ad0*/  LDL R43, [R1+0x88c] ;  /* 0x00088c00012b7983 */ /* 0x001ee80000100800 */
[----:B------:R-:W3:Y:S04]  /*20ae0*/  @P5 LDG.E.U16 R42, desc[UR16][R22.64] ;  /* 0x00000010162a5981 */ /* 0x000ee8000c1e1500 */
[----:B------:R-:W3:Y:S04]  /*20af0*/  LDL.LU.64 R16, [R1+0x1638] ;  /* 0x0016380001107983 */ /* 0x000ee80000300a00 */
[----:B------:R-:W3:Y:S04]  /*20b00*/  @P0 LDG.E.U16 R0, desc[UR16][R62.64] ;  /* 0x000000103e000981 */ /* 0x000ee8000c1e1500 */
[----:B------:R-:W3:Y:S04]  /*20b10*/  @P0 LDG.E.U16 R2, desc[UR16][R60.64] ;  /* 0x000000103c020981 */ /* 0x000ee8000c1e1500 */
[----:B------:R0:W-:Y:S01]  /*20b20*/  @P4 STL [R1+0x8ac], R56 ;  /* 0x0008ac3801004387 */ /* 0x0001e20000100800 */
[----:B------:R-:W-:-:S03]  /*20b30*/  ISETP.GT.AND P4, PT, R4, 0x2f, PT ;  /* 0x0000002f0400780c */ /* 0x000fc60003f84270 */
[----:B0-----:R-:W3:Y:S04]  /*20b40*/  LDL R56, [R1+0x888] ;  /* 0x0008880001387983 */ /* 0x001ee80000100800 */
[----:B------:R-:W3:Y:S06]  /*20b50*/  LDL.LU.64 R72, [R1+0x1630] ;  /* 0x0016300001487983 */ /* 0x000eec0000300a00 */
[----:B------:R-:W3:Y:S04]  /*20b60*/  @P4 LDG.E.U16 R6, desc[UR16][R50.64] ;  /* 0x0000001032064981 */ /* 0x000ee8000c1e1500 */
[----:B------:R-:W3:Y:S04]  /*20b70*/  @P4 LDG.E.U16 R55, desc[UR16][R14.64] ;  /* 0x000000100e374981 */ /* 0x000ee8000c1e1500 */
[----:B----4-:R0:W-:Y:S04]  /*20b80*/  @P3 STL [R1+0x8a8], R45 ;  /* 0x0008a82d01003387 */ /* 0x0101e80000100800 */
[----:B0-----:R-:W4:Y:S04]  /*20b90*/  LDL R45, [R1+0x884] ;  /* 0x00088400012d7983 */ /* 0x001f280000100800 */
[----:B------:R-:W4:Y:S04]  /*20ba0*/  LDL.LU.64 R8, [R1+0x1628] ;  /* 0x0016280001087983 */ /* 0x000f280000300a00 */
[----:B--2---:R0:W-:Y:S01]  /*20bb0*/  @P3 STL [R1+0x8a4], R5 ;  /* 0x0008a40501003387 */ /* 0x0041e20000100800 */
[----:B------:R-:W-:-:S03]  /*20bc0*/  ISETP.GT.AND P3, PT, R4, 0x30, PT ;  /* 0x000000300400780c */ /* 0x000fc60003f64270 */
[----:B0-----:R-:W2:Y:S04]  /*20bd0*/  LDL.LU R5, [R1+0x1620] ;  /* 0x0016200001057983 */ /* 0x001ea80000300800 */
[----:B------:R-:W2:Y:S04]  /*20be0*/  LDL.LU.64 R70, [R1+0x1618] ;  /* 0x0016180001467983 */ /* 0x000ea80000300a00 */
[----:B---3--:R0:W-:Y:S04]  /*20bf0*/  @P6 STL [R1+0x8a0], R57 ;  /* 0x0008a03901006387 */ /* 0x0081e80000100800 */
[----:B0-----:R-:W3:Y:S04]  /*20c00*/  LDL R57, [R1+0x880] ;  /* 0x0008800001397983 */ /* 0x001ee80000100800 */
[----:B------:R-:W2:Y:S04]  /*20c10*/  LDL.LU.64 R64, [R1+0x1610] ;  /* 0x0016100001407983 */ /* 0x000ea80000300a00 */
[----:B------:R0:W-:Y:S04]  /*20c20*/  @P6 STL [R1+0x89c], R7 ;  /* 0x00089c0701006387 */ /* 0x0001e80000100800 */
[----:B------:R-:W2:Y:S04]  /*20c30*/  @P3 LDG.E.U16 R54, desc[UR16][R38.64] ;  /* 0x0000001026363981 */ /* 0x000ea8000c1e1500 */
[----:B0-----:R-:W2:Y:S04]  /*20c40*/  LDL R7, [R1+0x87c] ;  /* 0x00087c0001077983 */ /* 0x001ea80000100800 */
[----:B------:R-:W2:Y:S04]  /*20c50*/  LDL.LU.64 R12, [R1+0x1608] ;  /* 0x00160800010c7983 */ /* 0x000ea80000300a00 */
[----:B------:R-:W2:Y:S04]  /*20c60*/  @P3 LDG.E.U16 R43, desc[UR16][R46.64] ;  /* 0x000000102e2b3981 */ /* 0x000ea8000c1e1500 */
[----:B------:R0:W-:Y:S04]  /*20c70*/  @P5 STL [R1+0x898], R44 ;  /* 0x0008982c01005387 */ /* 0x0001e80000100800 */
[----:B0-----:R-:W2:Y:S04]  /*20c80*/  LDL R44, [R1+0x878] ;  /* 0x00087800012c7983 */ /* 0x001ea80000100800 */
[----:B------:R-:W2:Y:S04]  /*20c90*/  LDL.LU.64 R22, [R1+0x1600] ;  /* 0x0016000001167983 */ /* 0x000ea80000300a00 */
[----:B------:R0:W-:Y:S04]  /*20ca0*/  @P5 STL [R1+0x894], R42 ;  /* 0x0008942a01005387 */ /* 0x0001e80000100800 */
[----:B0-----:R-:W2:Y:S04]  /*20cb0*/  LDL R42, [R1+0x874] ;  /* 0x00087400012a7983 */ /* 0x001ea80000100800 */
[----:B------:R-:W2:Y:S04]  /*20cc0*/  LDL.LU.64 R62, [R1+0x15f8] ;  /* 0x0015f800013e7983 */ /* 0x000ea80000300a00 */
[----:B------:R-:W2:Y:S04]  /*20cd0*/  LDL.LU.64 R60, [R1+0x15f0] ;  /* 0x0015f000013c7983 */ /* 0x000ea80000300a00 */
[----:B------:R0:W-:Y:S04]  /*20ce0*/  @P0 STL [R1+0xc84], R0 ;  /* 0x000c840001000387 */ /* 0x0001e80000100800 */
[----:B0-----:R-:W2:Y:S04]  /*20cf0*/  LDL R0, [R1+0x870] ;  /* 0x0008700001007983 */ /* 0x001ea80000100800 */
[----:B------:R0:W-:Y:S04]  /*20d00*/  @P0 STL [R1+0xc80], R2 ;  /* 0x000c800201000387 */ /* 0x0001e80000100800 */
[----:B0-----:R-:W2:Y:S01]  /*20d10*/  LDL R2, [R1+0x86c] ;  /* 0x00086c0001027983 */ /* 0x001ea20000100800 */
[----:B------:R-:W-:-:S02]  /*20d20*/  ISETP.GT.AND P6, PT, R4, 0x31, PT ;  /* 0x000000310400780c */ /* 0x000fc40003fc4270 */
[C---:B------:R-:W-:Y:S01]  /*20d30*/  ISETP.GT.AND P5, PT, R4.reuse, 0x32, PT ;  /* 0x000000320400780c */ /* 0x040fe20003fa4270 */
[----:B------:R-:W2:Y:S04]  /*20d40*/  LDL.LU.64 R50, [R1+0x15e8] ;  /* 0x0015e80001327983 */ /* 0x000ea80000300a00 */
[----:B------:R-:W2:Y:S04]  /*20d50*/  LDL R14, [R1+0x868] ;  /* 0x00086800010e7983 */ /* 0x000ea80000100800 */
[----:B------:R-:W2:Y:S04]  /*20d60*/  LDL R15, [R1+0x864] ;  /* 0x00086400010f7983 */ /* 0x000ea80000100800 */
[----:B------:R-:W2:Y:S01]  /*20d70*/  @P6 LDG.E.U16 R56, desc[UR16][R34.64] ;  /* 0x0000001022386981 */ /* 0x000ea2000c1e1500 */
[----:B------:R-:W-:-:S03]  /*20d80*/  ISETP.GT.AND P0, PT, R4, 0x33, PT ;  /* 0x000000330400780c */ /* 0x000fc60003f04270 */
[----:B------:R-:W-:Y:S04]  /*20d90*/  @P4 STL [R1+0xc78], R55 ;  /* 0x000c783701004387 */ /* 0x000fe80000100800 */
[----:B------:R0:W-:Y:S04]  /*20da0*/  @P4 STL [R1+0xc7c], R6 ;  /* 0x000c7c0601004387 */ /* 0x0001e80000100800 */
[----:B------:R-:W2:Y:S01]  /*20db0*/  LDL.LU.64 R38, [R1+0x15e0] ;  /* 0x0015e00001267983 */ /* 0x000ea20000300a00 */
[----:B------:R-:W-:-:S03]  /*20dc0*/  ISETP.GT.AND P4, PT, R4, 0x34, PT ;  /* 0x000000340400780c */ /* 0x000fc60003f84270 */
[----:B----4-:R-:W4:Y:S04]  /*20dd0*/  @P6 LDG.E.U16 R45, desc[UR16][R10.64] ;  /* 0x000000100a2d6981 */ /* 0x010f28000c1e1500 */
[----:B---3--:R-:W3:Y:S04]  /*20de0*/  @P5 LDG.E.U16 R57, desc[UR16][R32.64] ;  /* 0x0000001020395981 */ /* 0x008ee8000c1e1500 */
[----:B--2---:R-:W2:Y:S04]  /*20df0*/  @P5 LDG.E.U16 R7, desc[UR16][R84.64] ;  /* 0x0000001054075981 */ /* 0x004ea8000c1e1500 */
[----:B------:R1:W-:Y:S04]  /*20e00*/  @P3 STL [R1+0x890], R54 ;  /* 0x0008903601003387 */ /* 0x0003e80000100800 */
[----:B0-----:R-:W2:Y:S04]  /*20e10*/  LDL R6, [R1+0xc70] ;  /* 0x000c700001067983 */ /* 0x001ea80000100800 */
[----:B-1----:R-:W2:Y:S04]  /*20e20*/  LDL R54, [R1+0xc74] ;  /* 0x000c740001367983 */ /* 0x002ea80000100800 */
[----:B------:R-:W2:Y:S04]  /*20e30*/  LDL.LU.64 R46, [R1+0x15d8] ;  /* 0x0015d800012e7983 */ /* 0x000ea80000300a00 */
[----:B------:R0:W-:Y:S04]  /*20e40*/  @P3 STL [R1+0x88c], R43 ;  /* 0x00088c2b01003387 */ /* 0x0001e80000100800 */
[----:B------:R-:W2:Y:S04]  /*20e50*/  @P0 LDG.E.U16 R44, desc[UR16][R82.64] ;  /* 0x00000010522c0981 */ /* 0x000ea8000c1e1500 */
[----:B0-----:R-:W2:Y:S04]  /*20e60*/  LDL R43, [R1+0xc6c] ;  /* 0x000c6c00012b7983 */ /* 0x001ea80000100800 */
[----:B------:R-:W2:Y:S04]  /*20e70*/  LDL.LU.64 R34, [R1+0x15d0] ;  /* 0x0015d00001227983 */ /* 0x000ea80000300a00 */
[----:B------:R-:W2:Y:S04]  /*20e80*/  LDL R55, [R1+0xc68] ;  /* 0x000c680001377983 */ /* 0x000ea80000100800 */
[----:B------:R-:W2:Y:S04]  /*20e90*/  @P0 LDG.E.U16 R42, desc[UR16][R26.64] ;  /* 0x000000101a2a0981 */ /* 0x000ea8000c1e1500 */
[----:B------:R-:W2:Y:S04]  /*20ea0*/  @P4 LDG.E.U16 R0, desc[UR16][R76.64] ;  /* 0x000000104c004981 */ /* 0x000ea8000c1e1500 */
[----:B------:R-:W2:Y:S01]  /*20eb0*/  @P4 LDG.E.U16 R2, desc[UR16][R74.64] ;  /* 0x000000104a024981 */ /* 0x000ea2000c1e1500 */
[----:B------:R-:W-:-:S13]  /*20ec0*/  ISETP.GT.AND P3, PT, R4, 0x35, PT ;  /* 0x000000350400780c */ /* 0x000fda0003f64270 */
[----:B------:R-:W2:Y:S04]  /*20ed0*/  @P3 LDG.E.U16 R14, desc[UR16][R66.64] ;  /* 0x00000010420e3981 */ /* 0x000ea8000c1e1500 */
[----:B------:R-:W2:Y:S04]  /*20ee0*/  @P3 LDG.E.U16 R15, desc[UR16][R68.64] ;  /* 0x00000010440f3981 */ /* 0x000ea8000c1e1500 */
[----:B----4-:R0:W-:Y:S04]  /*20ef0*/  @P6 STL [R1+0x884], R45 ;  /* 0x0008842d01006387 */ /* 0x0101e80000100800 */
[----:B------:R-:W4:Y:S04]  /*20f00*/  LDL R10, [R1+0x85c] ;  /* 0x00085c00010a7983 */ /* 0x000f280000100800 */
[----:B0-----:R-:W4:Y:S04]  /*20f10*/  LDL R45, [R1+0x860] ;  /* 0x00086000012d7983 */ /* 0x001f280000100800 */
[----:B------:R0:W-:Y:S01]  /*20f20*/  @P6 STL [R1+0x888], R56 ;  /* 0x0008883801006387 */ /* 0x0001e20000100800 */
[----:B------:R-:W-:-:S03]  /*20f30*/  ISETP.GT.AND P6, PT, R4, 0x36, PT ;  /* 0x000000360400780c */ /* 0x000fc60003fc4270 */
[----:B------:R-:W4:Y:S04]  /*20f40*/  LDL.LU.64 R32, [R1+0x15c8] ;  /* 0x0015c80001207983 */ /* 0x000f280000300a00 */
[----:B0-----:R-:W4:Y:S04]  /*20f50*/  LDL R56, [R1+0x858] ;  /* 0x0008580001387983 */ /* 0x001f280000100800 */
[----:B---3--:R0:W-:Y:S04]  /*20f60*/  @P5 STL [R1+0x880], R57 ;  /* 0x0008803901005387 */ /* 0x0081e80000100800 */
[----:B0-----:R-:W3:Y:S04]  /*20f70*/  LDL R57, [R1+0x854] ;  /* 0x0008540001397983 */ /* 0x001ee80000100800 */
[----:B------:R-:W3:Y:S04]  /*20f80*/  LDL.LU.64 R84, [R1+0x15c0] ;  /* 0x0015c00001547983 */ /* 0x000ee80000300a00 */
[----:B--2---:R0:W-:Y:S01]  /*20f90*/  @P5 STL [R1+0x87c], R7 ;  /* 0x00087c0701005387 */ /* 0x0041e20000100800 */
[----:B------:R-:W-:-:S03]  /*20fa0*/  ISETP.GT.AND P5, PT, R4, 0x37, PT ;  /* 0x000000370400780c */ /* 0x000fc60003fa4270 */
[----:B------:R-:W2:Y:S04]  /*20fb0*/  LDL.LU.64 R82, [R1+0x15b8] ;  /* 0x0015b80001527983 */ /* 0x000ea80000300a00 */
[----:B------:R-:W2:Y:S04]  /*20fc0*/  @P6 LDG.E.U16 R6, desc[UR16][R24.64] ;  /* 0x0000001018066981 */ /* 0x000ea8000c1e1500 */
[----:B0-----:R-:W2:Y:S04]  /*20fd0*/  LDL R7, [R1+0x850] ;  /* 0x0008500001077983 */ /* 0x001ea80000100800 */
[----:B------:R-:W2:Y:S04]  /*20fe0*/  @P6 LDG.E.U16 R54, desc[UR16][R58.64] ;  /* 0x000000103a366981 */ /* 0x000ea8000c1e1500 */
[----:B------:R0:W-:Y:S04]  /*20ff0*/  @P0 STL [R1+0x878], R44 ;  /* 0x0008782c01000387 */ /* 0x0001e80000100800 */
[----:B------:R-:W2:Y:S04]  /*21000*/  @P5 LDG.E.U16 R43, desc[UR16][R30.64] ;  /* 0x000000101e2b5981 */ /* 0x000ea8000c1e1500 */
[----:B0-----:R-:W2:Y:S04]  /*21010*/  LDL R44, [R1+0x84c] ;  /* 0x00084c00012c7983 */ /* 0x001ea80000100800 */
[----:B------:R-:W2:Y:S04]  /*21020*/  @P5 LDG.E.U16 R55, desc[UR16][R28.64] ;  /* 0x000000101c375981 */ /* 0x000ea8000c1e1500 */
[----:B------:R-:W2:Y:S04]  /*21030*/  LDL.LU.64 R26, [R1+0x15b0] ;  /* 0x0015b000011a7983 */ /* 0x000ea80000300a00 */
[----:B------:R0:W-:Y:S04]  /*21040*/  @P0 STL [R1+0x874], R42 ;  /* 0x0008742a01000387 */ /* 0x0001e80000100800 */
[----:B0-----:R-:W2:Y:S04]  /*21050*/  LDL R42, [R1+0x848] ;  /* 0x00084800012a7983 */ /* 0x001ea80000100800 */
[----:B------:R-:W2:Y:S04]  /*21060*/  LDL.LU.64 R76, [R1+0x15a8] ;  /* 0x0015a800014c7983 */ /* 0x000ea80000300a00 */
[----:B------:R-:W2:Y:S04]  /*21070*/  LDL.LU.64 R74, [R1+0x15a0] ;  /* 0x0015a000014a7983 */ /* 0x000ea80000300a00 */
[----:B------:R-:W2:Y:S04]  /*21080*/  LDL R11, [R1+0x844] ;  /* 0x00084400010b7983 */ /* 0x000ea80000100800 */
[----:B------:R0:W-:Y:S04]  /*21090*/  @P4 STL [R1+0x870], R0 ;  /* 0x0008700001004387 */ /* 0x0001e80000100800 */
[----:B0-----:R-:W2:Y:S04]  /*210a0*/  LDL R0, [R1+0x840] ;  /* 0x0008400001007983 */ /* 0x001ea80000100800 */
[----:B------:R0:W-:Y:S04]  /*210b0*/  @P4 STL [R1+0x86c], R2 ;  /* 0x00086c0201004387 */ /* 0x0001e80000100800 */
[----:B0-----:R-:W2:Y:S01]  /*210c0*/  LDL R2, [R1+0x83c] ;  /* 0x00083c0001027983 */ /* 0x001ea20000100800 */
[----:B------:R-:W-:-:S02]  /*210d0*/  ISETP.GT.AND P0, PT, R4, 0x38, PT ;  /* 0x000000380400780c */ /* 0x000fc40003f04270 */
[C---:B------:R-:W-:Y:S01]  /*210e0*/  ISETP.GT.AND P4, PT, R4.reuse, 0x39, PT ;  /* 0x000000390400780c */ /* 0x040fe20003f84270 */
[----:B------:R-:W2:Y:S04]  /*210f0*/  LDL.LU.64 R66, [R1+0x1598] ;  /* 0x0015980001427983 */ /* 0x000ea80000300a00 */
[----:B------:R0:W-:Y:S04]  /*21100*/  @P3 STL [R1+0x868], R14 ;  /* 0x0008680e01003387 */ /* 0x0001e80000100800 */
[----:B0-----:R-:W2:Y:S04]  /*21110*/  LDL.LU R14, [R1+0x1590] ;  /* 0x00159000010e7983 */ /* 0x001ea80000300800 */
[----:B------:R-:W2:Y:S04]  /*21120*/  LDL.LU.64 R68, [R1+0x1588] ;  /* 0x0015880001447983 */ /* 0x000ea80000300a00 */
[----:B------:R0:W-:Y:S01]  /*21130*/  @P3 STL [R1+0x864], R15 ;  /* 0x0008640f01003387 */ /* 0x0001e20000100800 */
[----:B------:R-:W-:-:S03]  /*21140*/  ISETP.GT.AND P3, PT, R4, 0x3a, PT ;  /* 0x0000003a0400780c */ /* 0x000fc60003f64270 */
[----:B0-----:R-:W2:Y:S04]  /*21150*/  LDL.LU R15, [R1+0x1580] ;  /* 0x00158000010f7983 */ /* 0x001ea80000300800 */
[----:B------:R-:W2:Y:S04]  /*21160*/  LDL.LU.64 R58, [R1+0x1578] ;  /* 0x00157800013a7983 */ /* 0x000ea80000300a00 */
[----:B----4-:R-:W4:Y:S04]  /*21170*/  @P0 LDG.E.U16 R10, desc[UR16][R52.64] ;  /* 0x00000010340a0981 */ /* 0x010f28000c1e1500 */
[----:B------:R-:W4:Y:S04]  /*21180*/  @P0 LDG.E.U16 R45, desc[UR16][R20.64] ;  /* 0x00000010142d0981 */ /* 0x000f28000c1e1500 */
[----:B------:R-:W4:Y:S04]  /*21190*/  @P4 LDG.E.U16 R56, desc[UR16][R48.64] ;  /* 0x0000001030384981 */ /* 0x000f28000c1e1500 */
[----:B---3--:R-:W3:Y:S04]  /*211a0*/  @P4 LDG.E.U16 R57, desc[UR16][R40.64] ;  /* 0x0000001028394981 */ /* 0x008ee8000c1e1500 */
[----:B--2---:R-:W2:Y:S04]  /*211b0*/  @P3 LDG.E.U16 R7, desc[UR16][R36.64] ;  /* 0x0000001024073981 */ /* 0x004ea8000c1e1500 */
[----:B------:R0:W-:Y:S04]  /*211c0*/  @P6 STL [R1+0xc74], R54 ;  /* 0x000c743601006387 */ /* 0x0001e80000100800 */
[----:B0-----:R-:W2:Y:S04]  /*211d0*/  LDL.LU R54, [R1+0x1570] ;  /* 0x0015700001367983 */ /* 0x001ea80000300800 */
[----:B------:R-:W2:Y:S04]  /*211e0*/  LDL.LU.64 R24, [R1+0x1568] ;  /* 0x0015680001187983 */ /* 0x000ea80000300a00 */
[----:B------:R0:W-:Y:S01]  /*211f0*/  @P6 STL [R1+0xc70], R6 ;  /* 0x000c700601006387 */ /* 0x0001e20000100800 */
[----:B------:R-:W-:-:S03]  /*21200*/  ISETP.GT.AND P6, PT, R4, 0x3b, PT ;  /* 0x0000003b0400780c */ /* 0x000fc60003fc4270 */
[----:B------:R-:W2:Y:S04]  /*21210*/  @P3 LDG.E.U16 R44, desc[UR16][R80.64] ;  /* 0x00000010502c3981 */ /* 0x000ea8000c1e1500 */
[----:B0-----:R-:W2:Y:S04]  /*21220*/  LDL R6, [R1+0x838] ;  /* 0x0008380001067983 */ /* 0x001ea80000100800 */
[----:B------:R-:W2:Y:S04]  /*21230*/  LDL.LU.64 R30, [R1+0x1560] ;  /* 0x00156000011e7983 */ /* 0x000ea80000300a00 */
[----:B------:R0:W-:Y:S04]  /*21240*/  @P5 STL [R1+0xc6c], R43 ;  /* 0x000c6c2b01005387 */ /* 0x0001e80000100800 */
[----:B------:R-:W2:Y:S04]  /*21250*/  @P6 LDG.E.U16 R42, desc[UR16][R78.64] ;  /* 0x000000104e2a6981 */ /* 0x000ea8000c1e1500 */
[----:B0-----:R-:W2:Y:S04]  /*21260*/  LDL R43, [R1+0x834] ;  /* 0x00083400012b7983 */ /* 0x001ea80000100800 */
[----:B------:R-:W2:Y:S04]  /*21270*/  LDL.LU.64 R28, [R1+0x1558] ;  /* 0x00155800011c7983 */ /* 0x000ea80000300a00 */
[----:B------:R0:W-:Y:S01]  /*21280*/  @P5 STL [R1+0xc68], R55 ;  /* 0x000c683701005387 */ /* 0x0001e20000100800 */
[----:B------:R-:W-:-:S03]  /*21290*/  ISETP.GT.AND P5, PT, R4, 0x3c, PT ;  /* 0x0000003c0400780c */ /* 0x000fc60003fa4270 */
[----:B------:R-:W2:Y:S04]  /*212a0*/  @P6 LDG.E.U16 R11, desc[UR16][R72.64] ;  /* 0x00000010480b6981 */ /* 0x000ea8000c1e1500 */
[----:B0-----:R-:W2:Y:S06]  /*212b0*/  LDL.LU R55, [R1+0x1550] ;  /* 0x0015500001377983 */ /* 0x001eac0000300800 */
[----:B------:R-:W2:Y:S04]  /*212c0*/  @P5 LDG.E.U16 R0, desc[UR16][R8.64] ;  /* 0x0000001008005981 */ /* 0x000ea8000c1e1500 */
[----:B------:R-:W2:Y:S04]  /*212d0*/  LDL.LU.64 R20, [R1+0x1548] ;  /* 0x0015480001147983 */ /* 0x000ea80000300a00 */
[----:B------:R-:W2:Y:S04]  /*212e0*/  @P5 LDG.E.U16 R2, desc[UR16][R70.64] ;  /* 0x0000001046025981 */ /* 0x000ea8000c1e1500 */
[----:B----4-:R0:W-:Y:S04]  /*212f0*/  @P0 STL [R1+0x860], R45 ;  /* 0x0008602d01000387 */ /* 0x0101e80000100800 */
[----:B0-----:R-:W4:Y:S04]  /*21300*/  LDL R45, [R1+0xc64] ;  /* 0x000c6400012d7983 */ /* 0x001f280000100800 */
[----:B------:R-:W4:Y:S04]  /*21310*/  LDL.LU.64 R52, [R1+0x1540] ;  /* 0x0015400001347983 */ /* 0x000f280000300a00 */
[----:B------:R-:W-:Y:S04]  /*21320*/  @P0 STL [R1+0x85c], R10 ;  /* 0x00085c0a01000387 */ /* 0x000fe80000100800 */
[----:B------:R-:W4:Y:S04]  /*21330*/  LDL.LU.64 R48, [R1+0x1538] ;  /* 0x0015380001307983 */ /* 0x000f280000300a00 */
[----:B------:R-:W4:Y:S04]  /*21340*/  LDL.LU.64 R40, [R1+0x1530] ;  /* 0x0015300001287983 */ /* 0x000f280000300a00 */
[----:B------:R0:W-:Y:S01]  /*21350*/  @P4 STL [R1+0x858], R56 ;  /* 0x0008583801004387 */ /* 0x0001e20000100800 */
[----:B------:R-:W-:-:S03]  /*21360*/  ISETP.GT.AND P0, PT, R4, 0x3d, PT ;  /* 0x0000003d0400780c */ /* 0x000fc60003f04270 */
[----:B0-----:R-:W4:Y:S04]  /*21370*/  LDL R56, [R1+0xc60] ;  /* 0x000c600001387983 */ /* 0x001f280000100800 */
[----:B---3--:R0:W-:Y:S04]  /*21380*/  @P4 STL [R1+0x854], R57 ;  /* 0x0008543901004387 */ /* 0x0081e80000100800 */
[----:B0-----:R-:W3:Y:S04]  /*21390*/  LDL R57, [R1+0x830] ;  /* 0x0008300001397983 */ /* 0x001ee80000100800 */
[----:B------:R-:W3:Y:S04]  /*213a0*/  LDL.LU.64 R36, [R1+0x1528] ;  /* 0x0015280001247983 */ /* 0x000ee80000300a00 */
[----:B------:R-:W3:Y:S04]  /*213b0*/  LDL.LU.64 R80, [R1+0x1520] ;  /* 0x0015200001507983 */ /* 0x000ee80000300a00 */
[----:B--2---:R0:W-:Y:S04]  /*213c0*/  @P3 STL [R1+0x84c], R44 ;  /* 0x00084c2c01003387 */ /* 0x0041e80000100800 */
[----:B------:R-:W2:Y:S04]  /*213d0*/  @P0 LDG.E.U16 R6, desc[UR16][R64.64] ;  /* 0x0000001040060981 */ /* 0x000ea8000c1e1500 */
[----:B0-----:R-:W2:Y:S04]  /*213e0*/  LDL R44, [R1+0x82c] ;  /* 0x00082c00012c7983 */ /* 0x001ea80000100800 */
[----:B------:R0:W-:Y:S04]  /*213f0*/  @P3 STL [R1+0x850], R7 ;  /* 0x0008500701003387 */ /* 0x0001e80000100800 */
[----:B------:R-:W2:Y:S04]  /*21400*/  LDL.LU.64 R78, [R1+0x1518] ;  /* 0x00151800014e7983 */ /* 0x000ea80000300a00 */
[----:B0-----:R-:W2:Y:S04]  /*21410*/  LDL R7, [R1+0x828] ;  /* 0x0008280001077983 */ /* 0x001ea80000100800 */
[----:B------:R0:W-:Y:S04]  /*21420*/  @P6 STL [R1+0x848], R42 ;  /* 0x0008482a01006387 */ /* 0x0001e80000100800 */
[----:B------:R-:W2:Y:S04]  /*21430*/  @P0 LDG.E.U16 R43, desc[UR16][R12.64] ;  /* 0x000000100c2b0981 */ /* 0x000ea8000c1e1500 */
[----:B0-----:R-:W2:Y:S04]  /*21440*/  LDL R42, [R1+0x824] ;  /* 0x00082400012a7983 */ /* 0x001ea80000100800 */
[----:B------:R-:W2:Y:S04]  /*21450*/  LDL.LU.64 R72, [R1+0x1510] ;  /* 0x0015100001487983 */ /* 0x000ea80000300a00 */
[----:B------:R-:W-:Y:S04]  /*21460*/  @P6 STL [R1+0x844], R11 ;  /* 0x0008440b01006387 */ /* 0x000fe80000100800 */
[----:B------:R-:W2:Y:S04]  /*21470*/  LDL.LU.64 R70, [R1+0x1508] ;  /* 0x0015080001467983 */ /* 0x000ea80000300a00 */
[----:B------:R0:W-:Y:S04]  /*21480*/  @P5 STL [R1+0x840], R0 ;  /* 0x0008400001005387 */ /* 0x0001e80000100800 */
[----:B0-----:R-:W2:Y:S04]  /*21490*/  LDL R0, [R1+0x820] ;  /* 0x0008200001007983 */ /* 0x001ea80000100800 */
[----:B------:R0:W-:Y:S01]  /*214a0*/  @P5 STL [R1+0x83c], R2 ;  /* 0x00083c0201005387 */ /* 0x0001e20000100800 */
[----:B------:R-:W-:-:S02]  /*214b0*/  ISETP.GT.AND P4, PT, R4, 0x3e, PT ;  /* 0x0000003e0400780c */ /* 0x000fc40003f84270 */
[C---:B------:R-:W-:Y:S01]  /*214c0*/  ISETP.GT.AND P3, PT, R4.reuse, 0x40, PT ;  /* 0x000000400400780c */ /* 0x040fe20003f64270 */
[----:B------:R-:W2:Y:S01]  /*214d0*/  LDL R11, [R1+0x814] ;  /* 0x00081400010b7983 */ /* 0x000ea20000100800 */
[C---:B------:R-:W-:Y:S02]  /*214e0*/  ISETP.GT.AND P6, PT, R4.reuse, 0x41, PT ;  /* 0x000000410400780c */ /* 0x040fe40003fc4270 */
[C---:B------:R-:W-:Y:S01]  /*214f0*/  ISETP.GT.AND P5, PT, R4.reuse, 0x42, PT ;  /* 0x000000420400780c */ /* 0x040fe20003fa4270 */
[----:B------:R-:W2:Y:S04]  /*21500*/  LDL R10, [R1+0x818] ;  /* 0x00081800010a7983 */ /* 0x000ea80000100800 */
[----:B0-----:R-:W2:Y:S04]  /*21510*/  LDL R2, [R1+0x81c] ;  /* 0x00081c0001027983 */ /* 0x001ea80000100800 */
[----:B------:R-:W2:Y:S04]  /*21520*/  LDL.LU.64 R64, [R1+0x1500] ;  /* 0x0015000001407983 */ /* 0x000ea80000300a00 */
[----:B------:R-:W2:Y:S04]  /*21530*/  LDL R9, [R1+0x7fc] ;  /* 0x0007fc0001097983 */ /* 0x000ea80000100800 */
[----:B------:R-:W2:Y:S04]  /*21540*/  LDL R8, [R1+0x800] ;  /* 0x0008000001087983 */ /* 0x000ea80000100800 */
[----:B----4-:R-:W4:Y:S04]  /*21550*/  @P4 LDG.E.U16 R45, desc[UR16][R22.64] ;  /* 0x00000010162d4981 */ /* 0x010f28000c1e1500 */
[----:B------:R-:W4:Y:S04]  /*21560*/  @P4 LDG.E.U16 R56, desc[UR16][R62.64] ;  /* 0x000000103e384981 */ /* 0x000f28000c1e1500 */
[----:B---3--:R-:W3:Y:S04]  /*21570*/  @P3 LDG.E.U16 R57, desc[UR16][R60.64] ;  /* 0x000000103c393981 */ /* 0x008ee8000c1e1500 */
[----:B--2---:R-:W2:Y:S04]  /*21580*/  @P3 LDG.E.U16 R44, desc[UR16][R50.64] ;  /* 0x00000010322c3981 */ /* 0x004ea8000c1e1500 */
[----:B------:R-:W2:Y:S04]  /*21590*/  @P6 LDG.E.U16 R7, desc[UR16][R38.64] ;  /* 0x0000001026076981 */ /* 0x000ea8000c1e1500 */
[----:B------:R-:W2:Y:S04]  /*215a0*/  @P6 LDG.E.U16 R42, desc[UR16][R46.64] ;  /* 0x000000102e2a6981 */ /* 0x000ea8000c1e1500 */
[----:B------:R0:W-:Y:S04]  /*215b0*/  @P0 STL [R1+0x834], R43 ;  /* 0x0008342b01000387 */ /* 0x0001e80000100800 */
[----:B------:R-:W2:Y:S04]  /*215c0*/  LDL R12, [R1+0x7cc] ;  /* 0x0007cc00010c7983 */ /* 0x000ea80000100800 */
[----:B0-----:R-:W2:Y:S04]  /*215d0*/  LDL R43, [R1+0x7d0] ;  /* 0x0007d000012b7983 */ /* 0x001ea80000100800 */
[----:B------:R-:W2:Y:S04]  /*215e0*/  @P5 LDG.E.U16 R0, desc[UR16][R34.64] ;  /* 0x0000001022005981 */ /* 0x000ea8000c1e1500 */
[----:B------:R-:W2:Y:S04]  /*215f0*/  @P5 LDG.E.U16 R2, desc[UR16][R32.64] ;  /* 0x0000001020025981 */ /* 0x000ea8000c1e1500 */
[----:B------:R-:W-:Y:S04]  /*21600*/  @P0 STL [R1+0x838], R6 ;  /* 0x0008380601000387 */ /* 0x000fe80000100800 */
[----:B------:R-:W2:Y:S04]  /*21610*/  LDL R13, [R1+0x7a0] ;  /* 0x0007a000010d7983 */ /* 0x000ea80000100800 */
[----:B------:R-:W2:Y:S04]  /*21620*/  LDL R22, [R1+0x79c] ;  /* 0x00079c0001167983 */ /* 0x000ea80000100800 */
[----:B------:R-:W2:Y:S01]  /*21630*/  LDL R23, [R1+0x770] ;  /* 0x0007700001177983 */ /* 0x000ea20000100800 */
[----:B------:R-:W-:-:S13]  /*21640*/  ISETP.GT.AND P0, PT, R4, 0x43, PT ;  /* 0x000000430400780c */ /* 0x000fda0003f04270 */
[----:B------:R-:W2:Y:S04]  /*21650*/  @P0 LDG.E.U16 R11, desc[UR16][R82.64] ;  /* 0x00000010520b0981 */ /* 0x000ea8000c1e1500 */
[----:B------:R-:W2:Y:S04]  /*21660*/  @P0 LDG.E.U16 R10, desc[UR16][R84.64] ;  /* 0x00000010540a0981 */ /* 0x000ea8000c1e1500 */
[----:B----4-:R0:W-:Y:S04]  /*21670*/  @P4 STL [R1+0xc64], R45 ;  /* 0x000c642d01004387 */ /* 0x0101e80000100800 */
[----:B0-----:R-:W4:Y:S04]  /*21680*/  LDL R45, [R1+0x76c] ;  /* 0x00076c00012d7983 */ /* 0x001f280000100800 */
[----:B------:R-:W4:Y:S04]  /*21690*/  LDL.LU.64 R62, [R1+0x14f8] ;  /* 0x0014f800013e7983 */ /* 0x000f280000300a00 */
[----:B------:R0:W-:Y:S04]  /*216a0*/  @P4 STL [R1+0xc60], R56 ;  /* 0x000c603801004387 */ /* 0x0001e80000100800 */
[----:B------:R-:W4:Y:S01]  /*216b0*/  LDL.LU.64 R60, [R1+0x14f0] ;  /* 0x0014f000013c7983 */ /* 0x000f220000300a00 */
[----:B------:R-:W-:-:S03]  /*216c0*/  ISETP.GT.AND P4, PT, R4, 0x48, PT ;  /* 0x000000480400780c */ /* 0x000fc60003f84270 */
[----:B0-----:R-:W4:Y:S04]  /*216d0*/  LDL R56, [R1+0x740] ;  /* 0x0007400001387983 */ /* 0x001f280000100800 */
[----:B---3--:R0:W-:Y:S06]  /*216e0*/  @P3 STL [R1+0x830], R57 ;  /* 0x0008303901003387 */ /* 0x0081ec0000100800 */
[----:B------:R-:W3:Y:S04]  /*216f0*/  @P4 LDG.E.U16 R9, desc[UR16][R74.64] ;  /* 0x000000104a094981 */ /* 0x000ee8000c1e1500 */
[----:B------:R-:W4:Y:S04]  /*21700*/  @P4 LDG.E.U16 R8, desc[UR16][R76.64] ;  /* 0x000000104c084981 */ /* 0x000f28000c1e1500 */
[----:B0-----:R-:W4:Y:S04]  /*21710*/  LDL R57, [R1+0x73c] ;  /* 0x00073c0001397983 */ /* 0x001f280000100800 */
[----:B------:R-:W4:Y:S04]  /*21720*/  LDL.LU.64 R50, [R1+0x14e8] ;  /* 0x0014e80001327983 */ /* 0x000f280000300a00 */
[----:B--2---:R0:W-:Y:S01]  /*21730*/  @P3 STL [R1+0x82c], R44 ;  /* 0x00082c2c01003387 */ /* 0x0041e20000100800 */
[----:B------:R-:W-:-:S03]  /*21740*/  ISETP.GT.AND P3, PT, R4, 0x50, PT ;  /* 0x000000500400780c */ /* 0x000fc60003f64270 */
[----:B0-----:R-:W2:Y:S04]  /*21750*/  LDL R44, [R1+0x710] ;  /* 0x00071000012c7983 */ /* 0x001ea80000100800 */
[----:B------:R-:W2:Y:S04]  /*21760*/  LDL.LU.64 R38, [R1+0x14e0] ;  /* 0x0014e00001267983 */ /* 0x000ea80000300a00 */
[----:B------:R-:W2:Y:S04]  /*21770*/  LDL.LU.64 R46, [R1+0x14d8] ;  /* 0x0014d800012e7983 */ /* 0x000ea80000300a00 */
[----:B------:R0:W-:Y:S04]  /*21780*/  @P6 STL [R1+0x828], R7 ;  /* 0x0008280701006387 */ /* 0x0001e80000100800 */
[----:B0-----:R-:W2:Y:S04]  /*21790*/  LDL.LU R7, [R1+0xd04] ;  /* 0x000d040001077983 */ /* 0x001ea80000300800 */
[----:B------:R-:W2:Y:S04]  /*217a0*/  LDL.LU R6, [R1+0xd2c] ;  /* 0x000d2c0001067983 */ /* 0x000ea80000300800 */
[----:B------:R0:W-:Y:S04]  /*217b0*/  @P6 STL [R1+0x824], R42 ;  /* 0x0008242a01006387 */ /* 0x0001e80000100800 */
[----:B------:R-:W2:Y:S04]  /*217c0*/  @P3 LDG.E.U16 R43, desc[UR16][R68.64] ;  /* 0x00000010442b3981 */ /* 0x000ea8000c1e1500 */
[----:B------:R-:W2:Y:S04]  /*217d0*/  @P3 LDG.E.U16 R12, desc[UR16][R14.64] ;  /* 0x000000100e0c3981 */ /* 0x000ea8000c1e1500 */
[----:B0-----:R-:W2:Y:S04]  /*217e0*/  LDL R42, [R1+0x70c] ;  /* 0x00070c00012a7983 */ /* 0x001ea80000100800 */
[----:B------:R-:W2:Y:S04]  /*217f0*/  LDL.LU.64 R34, [R1+0x14d0] ;  /* 0x0014d00001227983 */ /* 0x000ea80000300a00 */
[----:B------:R0:W-:Y:S04]  /*21800*/  @P5 STL [R1+0x820], R0 ;  /* 0x0008200001005387 */ /* 0x0001e80000100800 */
[----:B0-----:R-:W2:Y:S04]  /*21810*/  LDL.LU R0, [R1+0x14c8] ;  /* 0x0014c80001007983 */ /* 0x001ea80000300800 */
[----:B------:R-:W2:Y:S04]  /*21820*/  LDL.LU.64 R32, [R1+0x14c0] ;  /* 0x0014c00001207983 */ /* 0x000ea80000300a00 */
[----:B------:R0:W-:Y:S04]  /*21830*/  @P5 STL [R1+0x81c], R2 ;  /* 0x00081c0201005387 */ /* 0x0001e80000100800 */
[----:B0-----:R-:W2:Y:S04]  /*21840*/  LDL.LU R2, [R1+0x14b8] ;  /* 0x0014b80001027983 */ /* 0x001ea80000300800 */
[----:B------:R-:W2:Y:S04]  /*21850*/  LDL.LU.64 R84, [R1+0x14b0] ;  /* 0x0014b00001547983 */ /* 0x000ea80000300a00 */
[----:B------:R-:W2:Y:S01]  /*21860*/  LDL.LU.64 R82, [R1+0x14a8] ;  /* 0x0014a80001527983 */ /* 0x000ea20000300a00 */
[----:B------:R-:W-:-:S02]  /*21870*/  ISETP.GT.AND P6, PT, R4, 0x58, PT ;  /* 0x000000580400780c */ /* 0x000fc40003fc4270 */
[C---:B------:R-:W-:Y:S01]  /*21880*/  ISETP.GT.AND P5, PT, R4.reuse, 0x60, PT ;  /* 0x000000600400780c */ /* 0x040fe20003fa4270 */
[----:B------:R-:W-:Y:S10]  /*21890*/  @P0 STL [R1+0x814], R11 ;  /* 0x0008140b01000387 */ /* 0x000ff40000100800 */
[----:B------:R-:W2:Y:S04]  /*218a0*/  @P6 LDG.E.U16 R22, desc[UR16][R78.64] ;  /* 0x000000104e166981 */ /* 0x000ea8000c1e1500 */
[----:B------:R-:W2:Y:S04]  /*218b0*/  @P6 LDG.E.U16 R13, desc[UR16][R80.64] ;  /* 0x00000010500d6981 */ /* 0x000ea8000c1e1500 */
[----:B------:R-:W-:Y:S04]  /*218c0*/  @P0 STL [R1+0x818], R10 ;  /* 0x0008180a01000387 */ /* 0x000fe80000100800 */
[----:B------:R-:W2:Y:S04]  /*218d0*/  LDL.LU.64 R76, [R1+0x14a0] ;  /* 0x0014a000014c7983 */ /* 0x000ea80000300a00 */
[----:B------:R-:W2:Y:S04]  /*218e0*/  LDL.LU.64 R74, [R1+0x1498] ;  /* 0x00149800014a7983 */ /* 0x000ea80000300a00 */
[----:B---3--:R-:W-:Y:S04]  /*218f0*/  @P4 STL [R1+0x7fc], R9 ;  /* 0x0007fc0901004387 */ /* 0x008fe80000100800 */
[----:B----4-:R-:W-:Y:S04]  /*21900*/  @P4 STL [R1+0x800], R8 ;  /* 0x0008000801004387 */ /* 0x010fe80000100800 */
[----:B------:R-:W3:Y:S04]  /*21910*/  LDL.LU.64 R68, [R1+0x1490] ;  /* 0x0014900001447983 */ /* 0x000ee80000300a00 */
[----:B--2---:R0:W-:Y:S04]  /*21920*/  @P3 STL [R1+0x7d0], R43 ;  /* 0x0007d02b01003387 */ /* 0x0041e80000100800 */
[----:B0-----:R-:W2:Y:S04]  /*21930*/  LDL R43, [R1+0x6e0] ;  /* 0x0006e000012b7983 */ /* 0x001ea80000100800 */
[----:B------:R-:W-:Y:S04]  /*21940*/  @P3 STL [R1+0x7cc], R12 ;  /* 0x0007cc0c01003387 */ /* 0x000fe80000100800 */
[----:B------:R-:W4:Y:S04]  /*21950*/  LDL.LU.64 R80, [R1+0x1488] ;  /* 0x0014880001507983 */ /* 0x000f280000300a00 */
[----:B------:R-:W2:Y:S04]  /*21960*/  LDL.LU.64 R78, [R1+0x1480] ;  /* 0x00148000014e7983 */ /* 0x000ea80000300a00 */
[----:B------:R-:W3:Y:S04]  /*21970*/  @P5 LDG.E.U16 R23, desc[UR16][R84.64] ;  /* 0x0000001054175981 */ /* 0x000ee8000c1e1500 */
[----:B------:R-:W3:Y:S01]  /*21980*/  @P5 LDG.E.U16 R45, desc[UR16][R82.64] ;  /* 0x00000010522d5981 */ /* 0x000ee2000c1e1500 */
[----:B------:R-:W-:Y:S01]  /*21990*/  ISETP.GT.AND P0, PT, R4, 0x68, PT ;  /* 0x000000680400780c */ /* 0x000fe20003f04270 */
[----:B------:R-:W-:-:S02]  /*219a0*/  IMAD.MOV.U32 R8, RZ, RZ, R6 ;  /* 0x000000ffff087224 */ /* 0x000fc400078e0006 */
[----:B------:R-:W-:Y:S04]  /*219b0*/  @P6 STL [R1+0x79c], R22 ;  /* 0x00079c1601006387 */ /* 0x000fe80000100800 */
[----:B------:R-:W-:Y:S04]  /*219c0*/  @P6 STL [R1+0x7a0], R13 ;  /* 0x0007a00d01006387 */ /* 0x000fe80000100800 */
[----:B------:R-:W3:Y:S04]  /*219d0*/  LDL.LU.64 R84, [R1+0x1478] ;  /* 0x0014780001547983 */ /* 0x000ee80000300a00 */
[----:B------:R-:W3:Y:S01]  /*219e0*/  LDL.LU.64 R82, [R1+0x1470] ;  /* 0x0014700001527983 */ /* 0x000ee20000300a00 */
[----:B------:R-:W-:-:S03]  /*219f0*/  IMAD.MOV.U32 R9, RZ, RZ, R7 ;  /* 0x000000ffff097224 */ /* 0x000fc600078e0007 */
[----:B----4-:R-:W4:Y:S01]  /*21a00*/  @P0 LDG.E.U16 R56, desc[UR16][R80.64] ;  /* 0x0000001050380981 */ /* 0x010f22000c1e1500 */
[----:B------:R-:W-:-:S03]  /*21a10*/  ISETP.GT.AND P4, PT, R4, 0x70, PT ;  /* 0x000000700400780c */ /* 0x000fc60003f84270 */
[----:B--2---:R-:W2:Y:S04]  /*21a20*/  @P0 LDG.E.U16 R57, desc[UR16][R78.64] ;  /* 0x000000104e390981 */ /* 0x004ea8000c1e1500 */
[----:B---3--:R0:W-:Y:S04]  /*21a30*/  @P5 STL [R1+0x76c], R45 ;  /* 0x00076c2d01005387 */ /* 0x0081e80000100800 */
[----:B0-----:R-:W3:Y:S04]  /*21a40*/  LDL R45, [R1+0x6dc] ;  /* 0x0006dc00012d7983 */ /* 0x001ee80000100800 */
[----:B------:R0:W-:Y:S04]  /*21a50*/  @P5 STL [R1+0x770], R23 ;  /* 0x0007701701005387 */ /* 0x0001e80000100800 */
[----:B------:R-:W-:Y:S04]  /*21a60*/  STL.64 [R1+0x270], R8 ;  /* 0x0002700801007387 */ /* 0x000fe80000100a00 */
[----:B------:R-:W2:Y:S01]  /*21a70*/  LDL.LU.64 R80, [R1+0x1468] ;  /* 0x0014680001507983 */ /* 0x000ea20000300a00 */
[----:B------:R-:W-:-:S03]  /*21a80*/  ISETP.GT.AND P3, PT, R4, 0x78, PT ;  /* 0x000000780400780c */ /* 0x000fc60003f64270 */
[----:B------:R-:W3:Y:S04]  /*21a90*/  @P4 LDG.E.U16 R42, desc[UR16][R82.64] ;  /* 0x00000010522a4981 */ /* 0x000ee8000c1e1500 */
[----:B------:R-:W3:Y:S04]  /*21aa0*/  @P4 LDG.E.U16 R44, desc[UR16][R84.64] ;  /* 0x00000010542c4981 */ /* 0x000ee8000c1e1500 */
[----:B------:R-:W3:Y:S04]  /*21ab0*/  LDL.LU.64 R78, [R1+0x1460] ;  /* 0x00146000014e7983 */ /* 0x000ee80000300a00 */
[----:B--2---:R-:W2:Y:S04]  /*21ac0*/  @P3 LDG.E.U16 R43, desc[UR16][R80.64] ;  /* 0x00000010502b3981 */ /* 0x004ea8000c1e1500 */
[----:B------:R-:W-:Y:S04]  /*21ad0*/  @P0 STL [R1+0x73c], R57 ;  /* 0x00073c3901000387 */ /* 0x000fe80000100800 */
[----:B----4-:R-:W-:Y:S04]  /*21ae0*/  @P0 STL [R1+0x740], R56 ;  /* 0x0007403801000387 */ /* 0x010fe80000100800 */
[----:B------:R-:W-:Y:S04]  /*21af0*/  STL [R1+0xfd8], R84 ;  /* 0x000fd85401007387 */ /* 0x000fe80000100800 */
[----:B------:R-:W-:Y:S04]  /*21b00*/  STL [R1+0x1188], R84 ;  /* 0x0011885401007387 */ /* 0x000fe80000100800 */
[----:B------:R-:W-:Y:S04]  /*21b10*/  STL [R1+0xfd4], R85 ;  /* 0x000fd45501007387 */ /* 0x000fe80000100800 */
[----:B------:R-:W-:Y:S04]  /*21b20*/  STL [R1+0x118c], R85 ;  /* 0x00118c5501007387 */ /* 0x000fe80000100800 */
[----:B------:R-:W4:Y:S04]  /*21b30*/  LDL R15, [R1+0x810] ;  /* 0x00081000010f7983 */ /* 0x000f280000100800 */
[----:B------:R-:W4:Y:S04]  /*21b40*/  LDL R12, [R1+0x80c] ;  /* 0x00080c00010c7983 */ /* 0x000f280000100800 */
[----:B------:R-:W4:Y:S04]  /*21b50*/  LDL R22, [R1+0x7f8] ;  /* 0x0007f80001167983 */ /* 0x000f280000100800 */
[----:B0-----:R-:W4:Y:S04]  /*21b60*/  LDL R23, [R1+0x7f4] ;  /* 0x0007f40001177983 */ /* 0x001f280000100800 */
[----:B---3--:R0:W-:Y:S04]  /*21b70*/  @P4 STL [R1+0x70c], R42 ;  /* 0x00070c2a01004387 */ /* 0x0081e80000100800 */
[----:B------:R-:W3:Y:S04]  /*21b80*/  @P3 LDG.E.U16 R45, desc[UR16][R78.64] ;  /* 0x000000104e2d3981 */ /* 0x000ee8000c1e1500 */
[----:B0-----:R-:W3:Y:S04]  /*21b90*/  LDL R42, [R1+0x7c8] ;  /* 0x0007c800012a7983 */ /* 0x001ee80000100800 */
[----:B------:R-:W-:Y:S04]  /*21ba0*/  STL [R1+0xfe0], R82 ;  /* 0x000fe05201007387 */ /* 0x000fe80000100800 */
[----:B------:R-:W-:Y:S04]  /*21bb0*/  STL [R1+0x1190], R82 ;  /* 0x0011905201007387 */ /* 0x000fe80000100800 */
[----:B------:R-:W-:Y:S04]  /*21bc0*/  STL [R1+0xfdc], R83 ;  /* 0x000fdc5301007387 */ /* 0x000fe80000100800 */
[----:B------:R-:W-:Y:S04]  /*21bd0*/  STL [R1+0x1194], R83 ;  /* 0x0011945301007387 */ /* 0x000fe80000100800 */
[----:B------:R-:W-:Y:S04]  /*21be0*/  @P4 STL [R1+0x710], R44 ;  /* 0x0007102c01004387 */ /* 0x000fe80000100800 */
[----:B------:R-:W3:Y:S04]  /*21bf0*/  LDL.LU R11, [R1+0xd30] ;  /* 0x000d3000010b7983 */ /* 0x000ee80000300800 */
[----:B------:R-:W3:Y:S04]  /*21c00*/  LDL.LU R10, [R1+0xd40] ;  /* 0x000d4000010a7983 */ /* 0x000ee80000300800 */
[----:B--2---:R0:W-:Y:S01]  /*21c10*/  @P3 STL [R1+0x6e0], R43 ;  /* 0x0006e02b01003387 */ /* 0x0041e20000100800 */
[----:B------:R-:W-:-:S02]  /*21c20*/  ISETP.GT.AND P6, PT, R4, 0x44, PT ;  /* 0x000000440400780c */ /* 0x000fc40003fc4270 */
[C---:B------:R-:W-:Y:S01]  /*21c30*/  ISETP.GT.AND P5, PT, R4.reuse, 0x49, PT ;  /* 0x000000490400780c */ /* 0x040fe20003fa4270 */
[----:B------:R-:W2:Y:S01]  /*21c40*/  LDL R14, [R1+0x798] ;  /* 0x00079800010e7983 */ /* 0x000ea20000100800 */
[----:B------:R-:W-:-:S03]  /*21c50*/  ISETP.GT.AND P0, PT, R4, 0x51, PT ;  /* 0x000000510400780c */ /* 0x000fc60003f04270 */
[----:B------:R-:W2:Y:S04]  /*21c60*/  LDL R13, [R1+0x794] ;  /* 0x00079400010d7983 */ /* 0x000ea80000100800 */
[----:B0-----:R-:W2:Y:S04]  /*21c70*/  LDL R43, [R1+0x7c4] ;  /* 0x0007c400012b7983 */ /* 0x001ea80000100800 */
[----:B------:R-:W-:Y:S04]  /*21c80*/  STL [R1+0xfe8], R80 ;  /* 0x000fe85001007387 */ /* 0x000fe80000100800 */
[----:B------:R-:W-:Y:S04]  /*21c90*/  STL [R1+0x1198], R80 ;  /* 0x0011985001007387 */ /* 0x000fe80000100800 */
[----:B----4-:R-:W4:Y:S04]  /*21ca0*/  @P6 LDG.E.U16 R15, desc[UR16][R8.64] ;  /* 0x00000010080f6981 */ /* 0x010f28000c1e1500 */
[----:B------:R-:W-:Y:S04]  /*21cb0*/  STL [R1+0xfe4], R81 ;  /* 0x000fe45101007387 */ /* 0x000fe80000100800 */
[----:B------:R-:W-:Y:S04]  /*21cc0*/  STL [R1+0x119c], R81 ;  /* 0x00119c5101007387 */ /* 0x000fe80000100800 */
[----:B------:R-:W4:Y:S04]  /*21cd0*/  @P5 LDG.E.U16 R23, desc[UR16][R66.64] ;  /* 0x0000001042175981 */ /* 0x000f28000c1e1500 */
[----:B------:R-:W4:Y:S04]  /*21ce0*/  LDL.LU R7, [R1+0xd7c] ;  /* 0x000d7c0001077983 */ /* 0x000f280000300800 */
[----:B------:R-:W4:Y:S04]  /*21cf0*/  LDL.LU R6, [R1+0xedc] ;  /* 0x000edc0001067983 */ /* 0x000f280000300800 */
[----:B------:R-:W4:Y:S04]  /*21d00*/  @P6 LDG.E.U16 R12, desc[UR16][R26.64] ;  /* 0x000000101a0c6981 */ /* 0x000f28000c1e1500 */
[----:B------:R-:W4:Y:S04]  /*21d10*/  LDL R44, [R1+0x768] ;  /* 0x00076800012c7983 */ /* 0x000f280000100800 */
[----:B---3--:R0:W-:Y:S04]  /*21d20*/  @P3 STL [R1+0x6dc], R45 ;  /* 0x0006dc2d01003387 */ /* 0x0081e80000100800 */
[----:B------:R-:W3:Y:S01]  /*21d30*/  @P0 LDG.E.U16 R42, desc[UR16][R58.64] ;  /* 0x000000103a2a0981 */ /* 0x000ee2000c1e1500 */
[----:B------:R-:W-:-:S03]  /*21d40*/  ISETP.GT.AND P4, PT, R4, 0x59, PT ;  /* 0x000000590400780c */ /* 0x000fc60003f84270 */
[----:B------:R-:W3:Y:S04]  /*21d50*/  LDL R56, [R1+0x738] ;  /* 0x0007380001387983 */ /* 0x000ee80000100800 */
[----:B0-----:R-:W3:Y:S04]  /*21d60*/  LDL R45, [R1+0x764] ;  /* 0x00076400012d7983 */ /* 0x001ee80000100800 */
[----:B------:R-:W3:Y:S04]  /*21d70*/  LDL R57, [R1+0x734] ;  /* 0x0007340001397983 */ /* 0x000ee80000100800 */
[----:B------:R-:W3:Y:S04]  /*21d80*/  @P5 LDG.E.U16 R22, desc[UR16][R10.64] ;  /* 0x000000100a165981 */ /* 0x000ee8000c1e1500 */
[----:B--2---:R-:W2:Y:S04]  /*21d90*/  @P0 LDG.E.U16 R43, desc[UR16][R24.64] ;  /* 0x00000010182b0981 */ /* 0x004ea8000c1e1500 */
[----:B------:R-:W-:Y:S04]  /*21da0*/  STL [R1+0xff0], R78 ;  /* 0x000ff04e01007387 */ /* 0x000fe80000100800 */
[----:B------:R-:W-:Y:S04]  /*21db0*/  STL [R1+0x11a0], R78 ;  /* 0x0011a04e01007387 */ /* 0x000fe80000100800 */
[----:B------:R-:W-:Y:S04]  /*21dc0*/  STL [R1+0xfec], R79 ;  /* 0x000fec4f01007387 */ /* 0x000fe80000100800 */
[----:B------:R-:W-:Y:S04]  /*21dd0*/  STL [R1+0x11a4], R79 ;  /* 0x0011a44f01007387 */ /* 0x000fe80000100800 */
[----:B------:R-:W2:Y:S01]  /*21de0*/  LDL.LU R9, [R1+0xd5c] ;  /* 0x000d5c0001097983 */ /* 0x000ea20000300800 */
[----:B------:R-:W-:-:S03]  /*21df0*/  ISETP.GT.AND P3, PT, R4, 0x61, PT ;  /* 0x000000610400780c */ /* 0x000fc60003f64270 */
[----:B------:R-:W2:Y:S04]  /*21e00*/  LDL.LU R8, [R1+0xd64] ;  /* 0x000d640001087983 */ /* 0x000ea80000300800 */
[----:B----4-:R0:W-:Y:S04]  /*21e10*/  @P6 STL [R1+0x810], R15 ;  /* 0x0008100f01006387 */ /* 0x0101e80000100800 */
[----:B------:R-:W4:Y:S04]  /*21e20*/  @P4 LDG.E.U16 R13, desc[UR16][R70.64] ;  /* 0x00000010460d4981 */ /* 0x000f28000c1e1500 */
[----:B------:R-:W4:Y:S04]  /*21e30*/  @P4 LDG.E.U16 R14, desc[UR16][R72.64] ;  /* 0x00000010480e4981 */ /* 0x000f28000c1e1500 */
[----:B0-----:R-:W4:Y:S04]  /*21e40*/  LDL R15, [R1+0x708] ;  /* 0x00070800010f7983 */ /* 0x001f280000100800 */
[----:B------:R-:W4:Y:S04]  /*21e50*/  LDL.LU R78, [R1+0x808] ;  /* 0x00080800014e7983 */ /* 0x000f280000300800 */
[----:B------:R-:W-:Y:S04]  /*21e60*/  STL.64 [R1+0x220], R10 ;  /* 0x0002200a01007387 */ /* 0x000fe80000100a00 */
[----:B------:R-:W4:Y:S04]  /*21e70*/  LDL.LU.64 R66, [R1+0x1458] ;  /* 0x0014580001427983 */ /* 0x000f280000300a00 */
[----:B------:R0:W-:Y:S04]  /*21e80*/  @P5 STL [R1+0x7f4], R23 ;  /* 0x0007f41701005387 */ /* 0x0001e80000100800 */
[----:B---3--:R-:W3:Y:S04]  /*21e90*/  @P3 LDG.E.U16 R45, desc[UR16][R74.64] ;  /* 0x000000104a2d3981 */ /* 0x008ee8000c1e1500 */
[----:B------:R-:W3:Y:S01]  /*21ea0*/  @P3 LDG.E.U16 R44, desc[UR16][R76.64] ;  /* 0x000000104c2c3981 */ /* 0x000ee2000c1e1500 */
[----:B0-----:R-:W-:-:S03]  /*21eb0*/  MOV R23, R7 ;  /* 0x0000000700177202 */ /* 0x001fc60000000f00 */
[----:B------:R0:W-:Y:S04]  /*21ec0*/  @P5 STL [R1+0x7f8], R22 ;  /* 0x0007f81601005387 */ /* 0x0001e80000100800 */
[----:B------:R-:W3:Y:S04]  /*21ed0*/  LDL.LU.64 R58, [R1+0x1450] ;  /* 0x00145000013a7983 */ /* 0x000ee80000300a00 */
[----:B------:R-:W3:Y:S01]  /*21ee0*/  LDL.LU R7, [R1+0xd54] ;  /* 0x000d540001077983 */ /* 0x000ee20000300800 */
[----:B0-----:R-:W-:-:S03]  /*21ef0*/  IMAD.MOV.U32 R22, RZ, RZ, R6 ;  /* 0x000000ffff167224 */ /* 0x001fc600078e0006 */
[----:B------:R-:W3:Y:S04]  /*21f00*/  LDL.LU R6, [R1+0xd6c] ;  /* 0x000d6c0001067983 */ /* 0x000ee80000300800 */
[----:B------:R0:W-:Y:S04]  /*21f10*/  @P6 STL [R1+0x80c], R12 ;  /* 0x00080c0c01006387 */ /* 0x0001e80000100800 */
[----:B0-----:R-:W3:Y:S04]  /*21f20*/  LDL R12, [R1+0x704] ;  /* 0x00070400010c7983 */ /* 0x001ee80000100800 */
[----:B------:R-:W3:Y:S04]  /*21f30*/  LDL.LU R81, [R1+0x804] ;  /* 0x0008040001517983 */ /* 0x000ee80000300800 */
[----:B------:R-:W-:Y:S04]  /*21f40*/  STL.64 [R1+0x1c0], R22 ;  /* 0x0001c01601007387 */ /* 0x000fe80000100a00 */
[----:B--2---:R0:W-:Y:S04]  /*21f50*/  @P0 STL [R1+0x7c4], R43 ;  /* 0x0007c42b01000387 */ /* 0x0041e80000100800 */
[----:B------:R1:W-:Y:S04]  /*21f60*/  @P0 STL [R1+0x7c8], R42 ;  /* 0x0007c82a01000387 */ /* 0x0003e80000100800 */
[----:B------:R-:W2:Y:S04]  /*21f70*/  LDL.LU.64 R72, [R1+0x1448] ;  /* 0x0014480001487983 */ /* 0x000ea80000300a00 */
[----:B------:R-:W2:Y:S01]  /*21f80*/  LDL.LU.64 R70, [R1+0x1440] ;  /* 0x0014400001467983 */ /* 0x000ea20000300a00 */
[----:B------:R-:W-:-:S03]  /*21f90*/  ISETP.GT.AND P5, PT, R4, 0x69, PT ;  /* 0x000000690400780c */ /* 0x000fc60003fa4270 */
[----:B------:R-:W2:Y:S01]  /*21fa0*/  LDL.LU R11, [R1+0xd58] ;  /* 0x000d5800010b7983 */ /* 0x000ea20000300800 */
[----:B0-----:R-:W-:-:S03]  /*21fb0*/  IMAD.MOV.U32 R43, RZ, RZ, R9 ;  /* 0x000000ffff2b7224 */ /* 0x001fc600078e0009 */
[----:B------:R-:W2:Y:S01]  /*21fc0*/  LDL.LU R10, [R1+0xd70] ;  /* 0x000d7000010a7983 */ /* 0x000ea20000300800 */
[----:B-1----:R-:W-:-:S03]  /*21fd0*/  IMAD.MOV.U32 R42, RZ, RZ, R8 ;  /* 0x000000ffff2a7224 */ /* 0x002fc600078e0008 */
[----:B----4-:R0:W-:Y:S04]  /*21fe0*/  @P4 STL [R1+0x794], R13 ;  /* 0x0007940d01004387 */ /* 0x0101e80000100800 */
[----:B0-----:R-:W4:Y:S04]  /*21ff0*/  LDL R13, [R1+0x6d8] ;  /* 0x0006d800010d7983 */ /* 0x001f280000100800 */
[----:B------:R-:W-:Y:S04]  /*22000*/  @P4 STL [R1+0x798], R14 ;  /* 0x0007980e01004387 */ /* 0x000fe80000100800 */
[----:B------:R-:W-:Y:S04]  /*22010*/  STL.64 [R1+0x1f8], R42 ;  /* 0x0001f82a01007387 */ /* 0x000fe80000100a00 */
[----:B------:R-:W4:Y:S04]  /*22020*/  LDL.LU.64 R76, [R1+0x1438] ;  /* 0x00143800014c7983 */ /* 0x000f280000300a00 */
[----:B------:R-:W4:Y:S04]  /*22030*/  LDL.LU.64 R74, [R1+0x1430] ;  /* 0x00143000014a7983 */ /* 0x000f280000300a00 */
[----:B---3--:R0:W-:Y:S04]  /*22040*/  @P3 STL [R1+0x764], R45 ;  /* 0x0007642d01003387 */ /* 0x0081e80000100800 */
[----:B------:R1:W-:Y:S01]  /*22050*/  @P3 STL [R1+0x768], R44 ;  /* 0x0007682c01003387 */ /* 0x0003e20000100800 */
[----:B0-----:R-:W-:-:S02]  /*22060*/  IMAD.MOV.U32 R45, RZ, RZ, R7 ;  /* 0x000000ffff2d7224 */ /* 0x001fc400078e0007 */
[----:B-1----:R-:W-:Y:S01]  /*22070*/  IMAD.MOV.U32 R44, RZ, RZ, R6 ;  /* 0x000000ffff2c7224 */ /* 0x002fe200078e0006 */
[----:B--2---:R-:W2:Y:S04]  /*22080*/  @P5 LDG.E.U16 R56, desc[UR16][R72.64] ;  /* 0x0000001048385981 */ /* 0x004ea8000c1e1500 */
[----:B------:R-:W3:Y:S04]  /*22090*/  @P5 LDG.E.U16 R57, desc[UR16][R70.64] ;  /* 0x0000001046395981 */ /* 0x000ee8000c1e1500 */
[----:B------:R-:W2:Y:S04]  /*220a0*/  LDL.LU.64 R72, [R1+0x1428] ;  /* 0x0014280001487983 */ /* 0x000ea80000300a00 */
[----:B------:R-:W3:Y:S04]  /*220b0*/  LDL.LU.64 R70, [R1+0x1420] ;  /* 0x0014200001467983 */ /* 0x000ee80000300a00 */
[----:B------:R-:W3:Y:S04]  /*220c0*/  LDL.LU R7, [R1+0xd34] ;  /* 0x000d340001077983 */ /* 0x000ee80000300800 */
[----:B------:R-:W3:Y:S04]  /*220d0*/  LDL.LU R6, [R1+0xd4c] ;  /* 0x000d4c0001067983 */ /* 0x000ee80000300800 */
[----:B------:R-:W3:Y:S04]  /*220e0*/  LDL.LU R9, [R1+0xd38] ;  /* 0x000d380001097983 */ /* 0x000ee80000300800 */
[----:B------:R-:W3:Y:S01]  /*220f0*/  LDL.LU R8, [R1+0xd50] ;  /* 0x000d500001087983 */ /* 0x000ee20000300800 */
[----:B------:R-:W-:-:S02]  /*22100*/  ISETP.GT.AND P0, PT, R4, 0x71, PT ;  /* 0x000000710400780c */ /* 0x000fc40003f04270 */
[C---:B------:R-:W-:Y:S01]  /*22110*/  ISETP.GT.AND P4, PT, R4.reuse, 0x45, PT ;  /* 0x000000450400780c */ /* 0x040fe20003f84270 */
[----:B------:R-:W3:Y:S01]  /*22120*/  LDL R25, [R1+0x6d4] ;  /* 0x0006d40001197983 */ /* 0x000ee20000100800 */
[----:B------:R-:W-:-:S09]  /*22130*/  ISETP.GT.AND P3, PT, R4, 0x79, PT ;  /* 0x000000790400780c */ /* 0x000fd20003f64270 */
[----:B----4-:R-:W4:Y:S04]  /*22140*/  @P0 LDG.E.U16 R15, desc[UR16][R76.64] ;  /* 0x000000104c0f0981 */ /* 0x010f28000c1e1500 */
[----:B------:R-:W4:Y:S04]  /*22150*/  @P0 LDG.E.U16 R12, desc[UR16][R74.64] ;  /* 0x000000104a0c0981 */ /* 0x000f28000c1e1500 */
[----:B--2---:R-:W2:Y:S01]  /*22160*/  @P3 LDG.E.U16 R13, desc[UR16][R72.64] ;  /* 0x00000010480d3981 */ /* 0x004ea2000c1e1500 */
[----:B------:R-:W-:-:S03]  /*22170*/  ISETP.GT.AND P6, PT, R4, 0x52, PT ;  /* 0x000000520400780c */ /* 0x000fc60003fc4270 */
[----:B---3--:R-:W3:Y:S04]  /*22180*/  @P4 LDG.E.U16 R81, desc[UR16][R6.64] ;  /* 0x0000001006514981 */ /* 0x008ee8000c1e1500 */
[----:B------:R-:W2:Y:S04]  /*22190*/  @P4 LDG.E.U16 R78, desc[UR16][R8.64] ;  /* 0x00000010084e4981 */ /* 0x000ea8000c1e1500 */
[----:B------:R0:W-:Y:S04]  /*221a0*/  @P5 STL [R1+0x734], R57 ;  /* 0x0007343901005387 */ /* 0x0001e80000100800 */
[----:B------:R1:W-:Y:S04]  /*221b0*/  @P5 STL [R1+0x738], R56 ;  /* 0x0007383801005387 */ /* 0x0003e80000100800 */
[----:B------:R-:W-:Y:S01]  /*221c0*/  STL.64 [R1+0x208], R44 ;  /* 0x0002082c01007387 */ /* 0x000fe20000100a00 */
[----:B0-----:R-:W-:-:S03]  /*221d0*/  IMAD.MOV.U32 R57, RZ, RZ, R11 ;  /* 0x000000ffff397224 */ /* 0x001fc600078e000b */
[----:B------:R-:W3:Y:S01]  /*221e0*/  @P3 LDG.E.U16 R25, desc[UR16][R70.64] ;  /* 0x0000001046193981 */ /* 0x000ee2000c1e1500 */
[----:B-1----:R-:W-:-:S03]  /*221f0*/  IMAD.MOV.U32 R56, RZ, RZ, R10 ;  /* 0x000000ffff387224 */ /* 0x002fc600078e000a */
[----:B------:R-:W-:Y:S04]  /*22200*/  STL [R1+0xff8], R76 ;  /* 0x000ff84c01007387 */ /* 0x000fe80000100800 */
[----:B------:R-:W-:Y:S04]  /*22210*/  STL [R1+0x11a8], R76 ;  /* 0x0011a84c01007387 */ /* 0x000fe80000100800 */
[----:B------:R-:W-:Y:S04]  /*22220*/  STL.64 [R1+0x210], R56 ;  /* 0x0002103801007387 */ /* 0x000fe80000100a00 */
[----:B------:R-:W-:Y:S04]  /*22230*/  STL [R1+0xff4], R77 ;  /* 0x000ff44d01007387 */ /* 0x000fe80000100800 */
[----:B------:R-:W-:Y:S04]  /*22240*/  STL [R1+0x11ac], R77 ;  /* 0x0011ac4d01007387 */ /* 0x000fe80000100800 */
[----:B------:R-:W-:Y:S04]  /*22250*/  STL [R1+0x1000], R74 ;  /* 0x0010004a01007387 */ /* 0x000fe80000100800 */
[----:B------:R-:W-:Y:S04]  /*22260*/  STL [R1+0x11b0], R74 ;  /* 0x0011b04a01007387 */ /* 0x000fe80000100800 */
[----:B------:R-:W-:Y:S04]  /*22270*/  STL [R1+0xffc], R75 ;  /* 0x000ffc4b01007387 */ /* 0x000fe80000100800 */
[----:B------:R-:W-:Y:S04]  /*22280*/  STL [R1+0x11b4], R75 ;  /* 0x0011b44b01007387 */ /* 0x000fe80000100800 */
[----:B----4-:R-:W-:Y:S04]  /*22290*/  @P0 STL [R1+0x704], R12 ;  /* 0x0007040c01000387 */ /* 0x010fe80000100800 */
[----:B------:R0:W-:Y:S04]  /*222a0*/  @P0 STL [R1+0x708], R15 ;  /* 0x0007080f01000387 */ /* 0x0001e80000100800 */
[----:B------:R-:W-:Y:S04]  /*222b0*/  STL.64 [R1+0x260], R8 ;  /* 0x0002600801007387 */ /* 0x000fe80000100a00 */
[----:B------:R-:W-:Y:S04]  /*222c0*/  STL.64 [R1+0x258], R6 ;  /* 0x0002580601007387 */ /* 0x000fe80000100a00 */
[----:B------:R-:W4:Y:S04]  /*222d0*/  LDL R26, [R1+0x7f0] ;  /* 0x0007f000011a7983 */ /* 0x000f280000100800 */
[----:B--2---:R-:W-:Y:S04]  /*222e0*/  STL [R1+0x11b8], R78 ;  /* 0x0011b84e01007387 */ /* 0x004fe80000100800 */
[----:B------:R-:W2:Y:S04]  /*222f0*/  LDL R80, [R1+0x7ec] ;  /* 0x0007ec0001507983 */ /* 0x000ea80000100800 */
[----:B------:R-:W2:Y:S04]  /*22300*/  LDL R14, [R1+0x7e8] ;  /* 0x0007e800010e7983 */ /* 0x000ea80000100800 */
[----:B0-----:R-:W2:Y:S04]  /*22310*/  LDL R15, [R1+0x7e4] ;  /* 0x0007e400010f7983 */ /* 0x001ea80000100800 */
[----:B------:R-:W2:Y:S04]  /*22320*/  LDL R12, [R1+0x7c0] ;  /* 0x0007c000010c7983 */ /* 0x000ea80000100800 */
[----:B------:R0:W-:Y:S04]  /*22330*/  @P3 STL [R1+0x6d8], R13 ;  /* 0x0006d80d01003387 */ /* 0x0001e80000100800 */
[----:B0-----:R-:W2:Y:S04]  /*22340*/  LDL R13, [R1+0x7bc] ;  /* 0x0007bc00010d7983 */ /* 0x001ea80000100800 */
[----:B------:R-:W-:Y:S04]  /*22350*/  STL [R1+0x1008], R72 ;  /* 0x0010084801007387 */ /* 0x000fe80000100800 */
[----:B------:R-:W-:Y:S04]  /*22360*/  STL [R1+0x11bc], R72 ;  /* 0x0011bc4801007387 */ /* 0x000fe80000100800 */
[----:B------:R-:W-:Y:S04]  /*22370*/  STL [R1+0x1004], R73 ;  /* 0x0010044901007387 */ /* 0x000fe80000100800 */
[----:B------:R0:W-:Y:S04]  /*22380*/  STL [R1+0x11c0], R73 ;  /* 0x0011c04901007387 */ /* 0x0001e80000100800 */
[----:B0-----:R-:W2:Y:S04]  /*22390*/  LDL.LU R73, [R1+0xd60] ;  /* 0x000d600001497983 */ /* 0x001ea80000300800 */
[----:B------:R-:W2:Y:S04]  /*223a0*/  LDL.LU R27, [R1+0xd68] ;  /* 0x000d6800011b7983 */ /* 0x000ea80000300800 */
[----:B------:R-:W2:Y:S01]  /*223b0*/  LDL R83, [R1+0x790] ;  /* 0x0007900001537983 */ /* 0x000ea20000100800 */
[----:B------:R-:W-:-:S02]  /*223c0*/  ISETP.GT.AND P5, PT, R4, 0x4a, PT ;  /* 0x0000004a0400780c */ /* 0x000fc40003fa4270 */
[C---:B------:R-:W-:Y:S01]  /*223d0*/  ISETP.GT.AND P0, PT, R4.reuse, 0x4b, PT ;  /* 0x0000004b0400780c */ /* 0x040fe20003f04270 */
[----:B------:R-:W2:Y:S04]  /*223e0*/  LDL R72, [R1+0x78c] ;  /* 0x00078c0001487983 */ /* 0x000ea80000100800 */
[----:B------:R-:W-:Y:S04]  /*223f0*/  STL [R1+0x1010], R70 ;  /* 0x0010104601007387 */ /* 0x000fe80000100800 */
[----:B------:R-:W-:Y:S04]  /*22400*/  STL [R1+0x11c4], R70 ;  /* 0x0011c44601007387 */ /* 0x000fe80000100800 */
[----:B------:R-:W-:Y:S04]  /*22410*/  STL [R1+0x100c], R71 ;  /* 0x00100c4701007387 */ /* 0x000fe80000100800 */
[----:B------:R-:W-:Y:S04]  /*22420*/  STL [R1+0x11c8], R71 ;  /* 0x0011c84701007387 */ /* 0x000fe80000100800 */
[----:B----4-:R-:W4:Y:S04]  /*22430*/  @P5 LDG.E.U16 R26, desc[UR16][R56.64] ;  /* 0x00000010381a5981 */ /* 0x010f28000c1e1500 */
[----:B------:R-:W4:Y:S04]  /*22440*/  LDL.LU R7, [R1+0xd80] ;  /* 0x000d800001077983 */ /* 0x000f280000300800 */
[----:B------:R-:W4:Y:S04]  /*22450*/  LDL.LU R6, [R1+0xee0] ;  /* 0x000ee00001067983 */ /* 0x000f280000300800 */
[----:B------:R-:W4:Y:S04]  /*22460*/  LDL.LU R9, [R1+0xd84] ;  /* 0x000d840001097983 */ /* 0x000f280000300800 */
[----:B------:R-:W4:Y:S04]  /*22470*/  LDL.LU R8, [R1+0xee4] ;  /* 0x000ee40001087983 */ /* 0x000f280000300800 */
[----:B------:R-:W4:Y:S04]  /*22480*/  LDL R10, [R1+0x760] ;  /* 0x00076000010a7983 */ /* 0x000f280000100800 */
[----:B------:R-:W4:Y:S04]  /*22490*/  LDL R11, [R1+0x75c] ;  /* 0x00075c00010b7983 */ /* 0x000f280000100800 */
[----:B------:R-:W4:Y:S04]  /*224a0*/  LDL R24, [R1+0x730] ;  /* 0x0007300001187983 */ /* 0x000f280000100800 */
[----:B---3--:R0:W-:Y:S01]  /*224b0*/  @P3 STL [R1+0x6d4], R25 ;  /* 0x0006d41901003387 */ /* 0x0081e20000100800 */
[----:B------:R-:W-:-:S03]  /*224c0*/  ISETP.GT.AND P3, PT, R4, 0x5a, PT ;  /* 0x0000005a0400780c */ /* 0x000fc60003f64270 */
[----:B0-----:R-:W3:Y:S04]  /*224d0*/  LDL R25, [R1+0x72c] ;  /* 0x00072c0001197983 */ /* 0x001ee80000100800 */
[----:B--2---:R-:W2:Y:S04]  /*224e0*/  @P5 LDG.E.U16 R80, desc[UR16][R44.64] ;  /* 0x000000102c505981 */ /* 0x004ea8000c1e1500 */
[----:B------:R-:W2:Y:S04]  /*224f0*/  @P0 LDG.E.U16 R15, desc[UR16][R42.64] ;  /* 0x000000102a0f0981 */ /* 0x000ea8000c1e1500 */
[----:B------:R-:W3:Y:S04]  /*22500*/  @P6 LDG.E.U16 R12, desc[UR16][R30.64] ;  /* 0x000000101e0c6981 */ /* 0x000ee8000c1e1500 */
[----:B------:R-:W3:Y:S01]  /*22510*/  @P6 LDG.E.U16 R13, desc[UR16][R28.64] ;  /* 0x000000101c0d6981 */ /* 0x000ee2000c1e1500 */
[----:B------:R-:W-:-:S02]  /*22520*/  IMAD.MOV.U32 R71, RZ, RZ, R73 ;  /* 0x000000ffff477224 */ /* 0x000fc400078e0049 */
[----:B------:R-:W-:Y:S01]  /*22530*/  IMAD.MOV.U32 R70, RZ, RZ, R27 ;  /* 0x000000ffff467224 */ /* 0x000fe200078e001b */
[----:B------:R-:W3:Y:S04]  /*22540*/  @P3 LDG.E.U16 R83, desc[UR16][R64.64] ;  /* 0x0000001040533981 */ /* 0x000ee8000c1e1500 */
[----:B------:R-:W3:Y:S04]  /*22550*/  @P0 LDG.E.U16 R14, desc[UR16][R70.64] ;  /* 0x00000010460e0981 */ /* 0x000ee8000c1e1500 */
[----:B------:R-:W-:Y:S04]  /*22560*/  STL [R1+0x11cc], R81 ;  /* 0x0011cc5101007387 */ /* 0x000fe80000100800 */
[----:B------:R-:W3:Y:S01]  /*22570*/  LDL.LU.64 R56, [R1+0x1418] ;  /* 0x0014180001387983 */ /* 0x000ee20000300a00 */
[----:B------:R-:W-:-:S03]  /*22580*/  ISETP.GT.AND P4, PT, R4, 0x62, PT ;  /* 0x000000620400780c */ /* 0x000fc60003f84270 */
[----:B------:R-:W3:Y:S04]  /*22590*/  @P3 LDG.E.U16 R72, desc[UR16][R62.64] ;  /* 0x000000103e483981 */ /* 0x000ee8000c1e1500 */
[----:B----4-:R0:W-:Y:S04]  /*225a0*/  @P5 STL [R1+0x7f0], R26 ;  /* 0x0007f01a01005387 */ /* 0x0101e80000100800 */
[----:B0-----:R-:W4:Y:S04]  /*225b0*/  LDL R26, [R1+0x700] ;  /* 0x00070000011a7983 */ /* 0x001f280000100800 */
[----:B------:R-:W4:Y:S04]  /*225c0*/  LDL.LU.64 R44, [R1+0x1410] ;  /* 0x00141000012c7983 */ /* 0x000f280000300a00 */
[----:B------:R-:W-:Y:S04]  /*225d0*/  STL.64 [R1+0x200], R70 ;  /* 0x0002004601007387 */ /* 0x000fe80000100a00 */
[----:B------:R-:W4:Y:S04]  /*225e0*/  LDL.LU.64 R42, [R1+0x1408] ;  /* 0x00140800012a7983 */ /* 0x000f280000300a00 */
[----:B------:R-:W4:Y:S04]  /*225f0*/  LDL R27, [R1+0x6fc] ;  /* 0x0006fc00011b7983 */ /* 0x000f280000100800 */
[----:B------:R-:W4:Y:S04]  /*22600*/  @P4 LDG.E.U16 R11, desc[UR16][R66.64] ;  /* 0x00000010420b4981 */ /* 0x000f28000c1e1500 */
[----:B------:R-:W4:Y:S04]  /*22610*/  @P4 LDG.E.U16 R10, desc[UR16][R68.64] ;  /* 0x00000010440a4981 */ /* 0x000f28000c1e1500 */
[----:B--2---:R0:W-:Y:S02]  /*22620*/  @P0 STL [R1+0x7e4], R15 ;  /* 0x0007e40f01000387 */ /* 0x0041e40000100800 */
[----:B0-----:R-:W-:-:S02]  /*22630*/  IMAD.MOV.U32 R15, RZ, RZ, R7 ;  /* 0x000000ffff0f7224 */ /* 0x001fc400078e0007 */
[----:B---3--:R0:W-:Y:S04]  /*22640*/  @P0 STL [R1+0x7e8], R14 ;  /* 0x0007e80e01000387 */ /* 0x0081e80000100800 */
[----:B------:R-:W2:Y:S01]  /*22650*/  LDL.LU R7, [R1+0xd88] ;  /* 0x000d880001077983 */ /* 0x000ea20000300800 */
[----:B0-----:R-:W-:-:S03]  /*22660*/  IMAD.MOV.U32 R14, RZ, RZ, R6 ;  /* 0x000000ffff0e7224 */ /* 0x001fc600078e0006 */
[----:B------:R-:W3:Y:S04]  /*22670*/  LDL.LU R6, [R1+0xee8] ;  /* 0x000ee80001067983 */ /* 0x000ee80000300800 */
[----:B------:R-:W3:Y:S04]  /*22680*/  LDL.LU.64 R30, [R1+0x1400] ;  /* 0x00140000011e7983 */ /* 0x000ee80000300a00 */
[----:B------:R-:W3:Y:S04]  /*22690*/  LDL.LU.64 R28, [R1+0x13f8] ;  /* 0x0013f800011c7983 */ /* 0x000ee80000300a00 */
[----:B------:R-:W-:Y:S04]  /*226a0*/  @P5 STL [R1+0x7ec], R80 ;  /* 0x0007ec5001005387 */ /* 0x000fe80000100800 */
[----:B------:R-:W-:Y:S04]  /*226b0*/  STL.64 [R1+0x1c8], R14 ;  /* 0x0001c80e01007387 */ /* 0x000fe80000100a00 */
[----:B------:R0:W-:Y:S04]  /*226c0*/  @P6 STL [R1+0x7bc], R13 ;  /* 0x0007bc0d01006387 */ /* 0x0001e80000100800 */
[----:B------:R1:W-:Y:S01]  /*226d0*/  @P6 STL [R1+0x7c0], R12 ;  /* 0x0007c00c01006387 */ /* 0x0003e20000100800 */
[----:B0-----:R-:W-:-:S03]  /*226e0*/  IMAD.MOV.U32 R13, RZ, RZ, R9 ;  /* 0x000000ffff0d7224 */ /* 0x001fc600078e0009 */
[----:B------:R-:W3:Y:S01]  /*226f0*/  LDL.LU R9, [R1+0xd74] ;  /* 0x000d740001097983 */ /* 0x000ee20000300800 */
[----:B-1----:R-:W-:-:S03]  /*22700*/  IMAD.MOV.U32 R12, RZ, RZ, R8 ;  /* 0x000000ffff0c7224 */ /* 0x002fc600078e0008 */
[----:B------:R-:W3:Y:S04]  /*22710*/  LDL.LU R8, [R1+0xef0] ;  /* 0x000ef00001087983 */ /* 0x000ee80000300800 */
[----:B------:R-:W3:Y:S04]  /*22720*/  LDL.LU.64 R64, [R1+0x13f0] ;  /* 0x0013f00001407983 */ /* 0x000ee80000300a00 */
[----:B------:R-:W3:Y:S04]  /*22730*/  LDL.LU R80, [R1+0x7d8] ;  /* 0x0007d80001507983 */ /* 0x000ee80000300800 */
[----:B------:R0:W-:Y:S04]  /*22740*/  @P3 STL [R1+0x790], R83 ;  /* 0x0007905301003387 */ /* 0x0001e80000100800 */
[----:B0-----:R-:W3:Y:S04]  /*22750*/  LDL.LU R83, [R1+0x7d4] ;  /* 0x0007d40001537983 */ /* 0x001ee80000300800 */
[----:B------:R-:W-:Y:S04]  /*22760*/  STL.64 [R1+0x1d0], R12 ;  /* 0x0001d00c01007387 */ /* 0x000fe80000100a00 */
[----:B------:R-:W3:Y:S01]  /*22770*/  LDL.LU.64 R62, [R1+0x13e8] ;  /* 0x0013e800013e7983 */ /* 0x000ee20000300a00 */
[----:B------:R-:W-:-:S03]  /*22780*/  ISETP.GT.AND P0, PT, R4, 0x6a, PT ;  /* 0x0000006a0400780c */ /* 0x000fc60003f04270 */
[----:B------:R-:W-:Y:S04]  /*22790*/  @P3 STL [R1+0x78c], R72 ;  /* 0x00078c4801003387 */ /* 0x000fe80000100800 */
[----:B------:R-:W3:Y:S04]  /*227a0*/  LDL.LU.64 R68, [R1+0x13e0] ;  /* 0x0013e00001447983 */ /* 0x000ee80000300a00 */
[----:B------:R-:W3:Y:S04]  /*227b0*/  LDL.LU.64 R66, [R1+0x13d8] ;  /* 0x0013d80001427983 */ /* 0x000ee80000300a00 */
[----:B----4-:R2:W-:Y:S04]  /*227c0*/  @P4 STL [R1+0x75c], R11 ;  /* 0x00075c0b01004387 */ /* 0x0105e80000100800 */
[----:B------:R3:W-:Y:S01]  /*227d0*/  @P4 STL [R1+0x760], R10 ;  /* 0x0007600a01004387 */ /* 0x0007e20000100800 */
[----:B--2---:R-:W-:-:S02]  /*227e0*/  IMAD.MOV.U32 R11, RZ, RZ, R7 ;  /* 0x000000ffff0b7224 */ /* 0x004fc400078e0007 */
[----:B---3--:R-:W-:Y:S01]  /*227f0*/  IMAD.MOV.U32 R10, RZ, RZ, R6 ;  /* 0x000000ffff0a7224 */ /* 0x008fe200078e0006 */
[----:B------:R-:W2:Y:S04]  /*22800*/  @P0 LDG.E.U16 R24, desc[UR16][R64.64] ;  /* 0x0000001040180981 */ /* 0x000ea8000c1e1500 */
[----:B------:R-:W3:Y:S04]  /*22810*/  LDL.LU.64 R64, [R1+0x13d0] ;  /* 0x0013d00001407983 */ /* 0x000ee80000300a00 */
[----:B------:R-:W4:Y:S04]  /*22820*/  @P0 LDG.E.U16 R25, desc[UR16][R62.64] ;  /* 0x000000103e190981 */ /* 0x000f28000c1e1500 */
[----:B------:R-:W3:Y:S04]  /*22830*/  LDL.LU.64 R62, [R1+0x13c8] ;  /* 0x0013c800013e7983 */ /* 0x000ee80000300a00 */
[----:B------:R-:W3:Y:S04]  /*22840*/  LDL.LU R7, [R1+0xd78] ;  /* 0x000d780001077983 */ /* 0x000ee80000300800 */
[----:B------:R-:W3:Y:S01]  /*22850*/  LDL.LU R6, [R1+0xef4] ;  /* 0x000ef40001067983 */ /* 0x000ee20000300800 */
[----:B------:R-:W-:-:S13]  /*22860*/  ISETP.GT.AND P5, PT, R4, 0x72, PT ;  /* 0x000000720400780c */ /* 0x000fda0003fa4270 */
[----:B------:R-:W3:Y:S04]  /*22870*/  @P5 LDG.E.U16 R26, desc[UR16][R68.64] ;  /* 0x00000010441a5981 */ /* 0x000ee8000c1e1500 */
[----:B------:R-:W3:Y:S04]  /*22880*/  @P5 LDG.E.U16 R27, desc[UR16][R66.64] ;  /* 0x00000010421b5981 */ /* 0x000ee8000c1e1500 */
[----:B----4-:R0:W-:Y:S04]  /*22890*/  @P0 STL [R1+0x72c], R25 ;  /* 0x00072c1901000387 */ /* 0x0101e80000100800 */
[----:B--2---:R1:W-:Y:S04]  /*228a0*/  @P0 STL [R1+0x730], R24 ;  /* 0x0007301801000387 */ /* 0x0043e80000100800 */
[----:B------:R-:W-:Y:S01]  /*228b0*/  STL.64 [R1+0x1d8], R10 ;  /* 0x0001d80a01007387 */ /* 0x000fe20000100a00 */
[----:B0-----:R-:W-:-:S02]  /*228c0*/  IMAD.MOV.U32 R25, RZ, RZ, R9 ;  /* 0x000000ffff197224 */ /* 0x001fc400078e0009 */
[----:B-1----:R-:W-:Y:S01]  /*228d0*/  IMAD.MOV.U32 R24, RZ, RZ, R8 ;  /* 0x000000ffff187224 */ /* 0x002fe200078e0008 */
[----:B------:R-:W-:Y:S04]  /*228e0*/  STL [R1+0x1018], R68 ;  /* 0x0010184401007387 */ /* 0x000fe80000100800 */
[----:B------:R-:W-:Y:S04]  /*228f0*/  STL [R1+0x11d0], R68 ;  /* 0x0011d04401007387 */ /* 0x000fe80000100800 */
[----:B------:R-:W-:Y:S04]  /*22900*/  STL.64 [R1+0x1e8], R24 ;  /* 0x0001e81801007387 */ /* 0x000fe80000100a00 */
[----:B------:R-:W-:Y:S04]  /*22910*/  STL [R1+0x1014], R69 ;  /* 0x0010144501007387 */ /* 0x000fe80000100800 */
[----:B------:R0:W-:Y:S01]  /*22920*/  STL [R1+0x11d4], R69 ;  /* 0x0011d44501007387 */ /* 0x0001e20000100800 */
[----:B---3--:R-:W-:-:S02]  /*22930*/  IMAD.MOV.U32 R71, RZ, RZ, R7 ;  /* 0x000000ffff477224 */ /* 0x008fc400078e0007 */
[----:B------:R-:W-:Y:S01]  /*22940*/  IMAD.MOV.U32 R70, RZ, RZ, R6 ;  /* 0x000000ffff467224 */ /* 0x000fe200078e0006 */
[----:B0-----:R-:W2:Y:S04]  /*22950*/  LDL.LU R69, [R1+0x7dc] ;  /* 0x0007dc0001457983 */ /* 0x001ea80000300800 */
[----:B------:R-:W-:Y:S04]  /*22960*/  STL [R1+0x1020], R66 ;  /* 0x0010204201007387 */ /* 0x000fe80000100800 */
[----:B------:R0:W-:Y:S04]  /*22970*/  STL [R1+0x11d8], R66 ;  /* 0x0011d84201007387 */ /* 0x0001e80000100800 */
[----:B0-----:R-:W3:Y:S04]  /*22980*/  LDL.LU R66, [R1+0x7e0] ;  /* 0x0007e00001427983 */ /* 0x001ee80000300800 */
[----:B------:R-:W-:Y:S04]  /*22990*/  STL [R1+0x101c], R67 ;  /* 0x00101c4301007387 */ /* 0x000fe80000100800 */
[----:B------:R-:W-:Y:S04]  /*229a0*/  STL [R1+0x11dc], R67 ;  /* 0x0011dc4301007387 */ /* 0x000fe80000100800 */
[----:B------:R-:W4:Y:S04]  /*229b0*/  LDL.LU R7, [R1+0xd8c] ;  /* 0x000d8c0001077983 */ /* 0x000f280000300800 */
[----:B------:R-:W4:Y:S01]  /*229c0*/  LDL.LU R6, [R1+0xeec] ;  /* 0x000eec0001067983 */ /* 0x000f220000300800 */
[----:B------:R-:W-:-:S02]  /*229d0*/  ISETP.GT.AND P3, PT, R4, 0x7a, PT ;  /* 0x0000007a0400780c */ /* 0x000fc40003f64270 */
[----:B------:R-:W-:-:S11]  /*229e0*/  ISETP.GT.AND P4, PT, R4, 0x4c, PT ;  /* 0x0000004c0400780c */ /* 0x000fd60003f84270 */
[----:B------:R-:W4:Y:S01]  /*229f0*/  @P3 LDG.E.U16 R2, desc[UR16][R64.64] ;  /* 0x0000001040023981 */ /* 0x000f22000c1e1500 */
[----:B------:R-:W-:-:S03]  /*22a00*/  ISETP.GT.AND P0, PT, R4, 0x4d, PT ;  /* 0x0000004d0400780c */ /* 0x000fc60003f04270 */
[----:B------:R-:W4:Y:S10]  /*22a10*/  @P3 LDG.E.U16 R0, desc[UR16][R62.64] ;  /* 0x000000103e003981 */ /* 0x000f34000c1e1500 */
[----:B------:R-:W4:Y:S04]  /*22a20*/  @P0 LDG.E.U16 R83, desc[UR16][R10.64] ;  /* 0x000000100a530981 */ /* 0x000f28000c1e1500 */
[----:B--2---:R4:W2:Y:S04]  /*22a30*/  @P4 LDG.E.U16 R69, desc[UR16][R24.64] ;  /* 0x0000001018454981 */ /* 0x0048a8000c1e1500 */
[----:B---3--:R-:W3:Y:S01]  /*22a40*/  @P4 LDG.E.U16 R66, desc[UR16][R70.64] ;  /* 0x0000001046424981 */ /* 0x008ee2000c1e1500 */
[----:B----4-:R-:W-:-:S02]  /*22a50*/  IMAD.MOV.U32 R25, RZ, RZ, R7 ;  /* 0x000000ffff197224 */ /* 0x010fc400078e0007 */
[----:B------:R-:W-:-:S05]  /*22a60*/  IMAD.MOV.U32 R24, RZ, RZ, R6 ;  /* 0x000000ffff187224 */ /* 0x000fca00078e0006 */
[----:B------:R-:W4:Y:S04]  /*22a70*/  @P0 LDG.E.U16 R80, desc[UR16][R24.64] ;  /* 0x0000001018500981 */ /* 0x000f28000c1e1500 */
[----:B------:R-:W-:Y:S04]  /*22a80*/  @P5 STL [R1+0x6fc], R27 ;  /* 0x0006fc1b01005387 */ /* 0x000fe80000100800 */
[----:B------:R-:W-:Y:S04]  /*22a90*/  @P5 STL [R1+0x700], R26 ;  /* 0x0007001a01005387 */ /* 0x000fe80000100800 */
[----:B------:R-:W-:Y:S04]  /*22aa0*/  STL.64 [R1+0x1f0], R70 ;  /* 0x0001f04601007387 */ /* 0x000fe80000100a00 */
[----:B------:R0:W-:Y:S04]  /*22ab0*/  STL [R1+0x6d0], R2 ;  /* 0x0006d00201007387 */ /* 0x0001e80000100800 */
[----:B0-----:R-:W4:Y:S04]  /*22ac0*/  LDL.LU R2, [R1+0x13c4] ;  /* 0x0013c40001027983 */ /* 0x001f280000300800 */
[----:B------:R-:W4:Y:S04]  /*22ad0*/  LDL.LU R9, [R1+0xd90] ;  /* 0x000d900001097983 */ /* 0x000f280000300800 */
[----:B------:R-:W4:Y:S04]  /*22ae0*/  LDL.LU R8, [R1+0xef8] ;  /* 0x000ef80001087983 */ /* 0x000f280000300800 */
[----:B------:R-:W4:Y:S04]  /*22af0*/  LDL R27, [R1+0x7b8] ;  /* 0x0007b800011b7983 */ /* 0x000f280000100800 */
[----:B------:R-:W-:Y:S04]  /*22b00*/  STL [R1+0x1028], R64 ;  /* 0x0010284001007387 */ /* 0x000fe80000100800 */
[----:B------:R-:W-:Y:S04]  /*22b10*/  STL [R1+0x11e0], R64 ;  /* 0x0011e04001007387 */ /* 0x000fe80000100800 */
[----:B------:R-:W-:Y:S04]  /*22b20*/  STL [R1+0x1024], R65 ;  /* 0x0010244101007387 */ /* 0x000fe80000100800 */
[----:B------:R-:W-:Y:S04]  /*22b30*/  STL [R1+0x11e4], R65 ;  /* 0x0011e44101007387 */ /* 0x000fe80000100800 */
[----:B------:R0:W-:Y:S04]  /*22b40*/  STL [R1+0x6cc], R0 ;  /* 0x0006cc0001007387 */ /* 0x0001e80000100800 */
[----:B0-----:R-:W4:Y:S04]  /*22b50*/  LDL.LU R0, [R1+0x13c0] ;  /* 0x0013c00001007983 */ /* 0x001f280000300800 */
[----:B------:R-:W-:Y:S04]  /*22b60*/  STL [R1+0x1030], R62 ;  /* 0x0010303e01007387 */ /* 0x000fe80000100800 */
[----:B------:R-:W-:Y:S04]  /*22b70*/  STL [R1+0x11e8], R62 ;  /* 0x0011e83e01007387 */ /* 0x000fe80000100800 */
[----:B------:R-:W-:Y:S04]  /*22b80*/  STL [R1+0x102c], R63 ;  /* 0x00102c3f01007387 */ /* 0x000fe80000100800 */
[----:B------:R0:W-:Y:S04]  /*22b90*/  STL [R1+0x11ec], R63 ;  /* 0x0011ec3f01007387 */ /* 0x0001e80000100800 */
[----:B0-----:R-:W4:Y:S04]  /*22ba0*/  LDL.LU R63, [R1+0x724] ;  /* 0x00072400013f7983 */ /* 0x001f280000300800 */
[----:B---3--:R0:W-:Y:S04]  /*22bb0*/  STL [R1+0x11f0], R66 ;  /* 0x0011f04201007387 */ /* 0x0081e80000100800 */
[----:B0-----:R-:W3:Y:S04]  /*22bc0*/  LDL.LU R66, [R1+0x728] ;  /* 0x0007280001427983 */ /* 0x001ee80000300800 */
[----:B--2---:R0:W-:Y:S04]  /*22bd0*/  STL [R1+0x11f4], R69 ;  /* 0x0011f44501007387 */ /* 0x0041e80000100800 */
[----:B0-----:R-:W2:Y:S04]  /*22be0*/  LDL.LU R69, [R1+0x754] ;  /* 0x0007540001457983 */ /* 0x001ea80000300800 */
[----:B------:R-:W3:Y:S04]  /*22bf0*/  LDL.LU R7, [R1+0xd94] ;  /* 0x000d940001077983 */ /* 0x000ee80000300800 */
[----:B------:R-:W3:Y:S04]  /*22c00*/  LDL.LU R6, [R1+0xefc] ;  /* 0x000efc0001067983 */ /* 0x000ee80000300800 */
[----:B------:R-:W3:Y:S04]  /*22c10*/  LDL.LU R62, [R1+0x6f8] ;  /* 0x0006f800013e7983 */ /* 0x000ee80000300800 */
[----:B------:R-:W-:Y:S04]  /*22c20*/  STL.64 [R1+0x1e0], R24 ;  /* 0x0001e01801007387 */ /* 0x000fe80000100a00 */
[----:B----4-:R0:W-:Y:S04]  /*22c30*/  STL [R1+0x11f8], R80 ;  /* 0x0011f85001007387 */ /* 0x0101e80000100800 */
[----:B0-----:R-:W4:Y:S04]  /*22c40*/  LDL.LU R80, [R1+0x758] ;  /* 0x0007580001507983 */ /* 0x001f280000300800 */
[----:B------:R0:W-:Y:S04]  /*22c50*/  STL [R1+0x11fc], R83 ;  /* 0x0011fc5301007387 */ /* 0x0001e80000100800 */
[----:B0-----:R-:W4:Y:S01]  /*22c60*/  LDL.LU R83, [R1+0x784] ;  /* 0x0007840001537983 */ /* 0x001f220000300800 */
[----:B------:R-:W-:-:S02]  /*22c70*/  ISETP.GT.AND P6, PT, R4, 0x53, PT ;  /* 0x000000530400780c */ /* 0x000fc40003fc4270 */
[C---:B------:R-:W-:Y:S01]  /*22c80*/  ISETP.GT.AND P5, PT, R4.reuse, 0x5b, PT ;  /* 0x0000005b0400780c */ /* 0x040fe20003fa4270 */
[----:B------:R-:W4:Y:S10]  /*22c90*/  LDL.LU R65, [R1+0x6f4] ;  /* 0x0006f40001417983 */ /* 0x000f340000300800 */
[----:B------:R-:W4:Y:S04]  /*22ca0*/  @P6 LDG.E.U16 R27, desc[UR16][R54.64] ;  /* 0x00000010361b6981 */ /* 0x000f28000c1e1500 */
[----:B------:R-:W4:Y:S04]  /*22cb0*/  @P5 LDG.E.U16 R2, desc[UR16][R60.64] ;  /* 0x000000103c025981 */ /* 0x000f28000c1e1500 */
[----:B------:R-:W4:Y:S01]  /*22cc0*/  @P6 LDG.E.U16 R0, desc[UR16][R20.64] ;  /* 0x0000001014006981 */ /* 0x000f22000c1e1500 */
[----:B------:R-:W-:Y:S01]  /*22cd0*/  IMAD.MOV.U32 R24, RZ, RZ, R8 ;  /* 0x000000ffff187224 */ /* 0x000fe200078e0008 */
[----:B------:R-:W-:Y:S01]  /*22ce0*/  ISETP.GT.AND P3, PT, R4, 0x63, PT ;  /* 0x000000630400780c */ /* 0x000fe20003f64270 */
[----:B------:R-:W-:Y:S01]  /*22cf0*/  IMAD.MOV.U32 R25, RZ, RZ, R9 ;  /* 0x000000ffff197224 */ /* 0x000fe200078e0009 */
[----:B------:R-:W4:Y:S11]  /*22d00*/  LDL.LU.64 R54, [R1+0x13b8] ;  /* 0x0013b80001367983 */ /* 0x000f360000300a00 */
[----:B--2---:R-:W2:Y:S01]  /*22d10*/  @P3 LDG.E.U16 R69, desc[UR16][R56.64] ;  /* 0x0000001038453981 */ /* 0x004ea2000c1e1500 */
[----:B---3--:R-:W-:-:S03]  /*22d20*/  IMAD.MOV.U32 R26, RZ, RZ, R6 ;  /* 0x000000ffff1a7224 */ /* 0x008fc600078e0006 */
[----:B----4-:R-:W3:Y:S04]  /*22d30*/  @P3 LDG.E.U16 R80, desc[UR16][R58.64] ;  /* 0x000000103a503981 */ /* 0x010ee8000c1e1500 */
[----:B------:R-:W4:Y:S04]  /*22d40*/  @P5 LDG.E.U16 R83, desc[UR16][R50.64] ;  /* 0x0000001032535981 */ /* 0x000f28000c1e1500 */
[----:B------:R0:W-:Y:S04]  /*22d50*/  STL [R1+0x7b4], R0 ;  /* 0x0007b40001007387 */ /* 0x0001e80000100800 */
[----:B0-----:R-:W2:Y:S04]  /*22d60*/  LDL.LU R0, [R1+0x13b0] ;  /* 0x0013b00001007983 */ /* 0x001ea80000300800 */
[----:B------:R-:W2:Y:S04]  /*22d70*/  LDL.LU R9, [R1+0xd98] ;  /* 0x000d980001097983 */ /* 0x000ea80000300800 */
[----:B------:R-:W3:Y:S04]  /*22d80*/  LDL.LU R8, [R1+0xf00] ;  /* 0x000f000001087983 */ /* 0x000ee80000300800 */
[----:B------:R-:W3:Y:S04]  /*22d90*/  LDL.LU R68, [R1+0x7b0] ;  /* 0x0007b00001447983 */ /* 0x000ee80000300800 */
[----:B------:R-:W-:Y:S04]  /*22da0*/  STL.64 [R1+0x238], R24 ;  /* 0x0002381801007387 */ /* 0x000fe80000100a00 */
[----:B------:R0:W-:Y:S04]  /*22db0*/  @P6 STL [R1+0x7b8], R27 ;  /* 0x0007b81b01006387 */ /* 0x0001e80000100800 */
[----:B------:R-:W3:Y:S04]  /*22dc0*/  LDL.LU R64, [R1+0x6c8] ;  /* 0x0006c80001407983 */ /* 0x000ee80000300800 */
[----:B------:R-:W3:Y:S01]  /*22dd0*/  LDL.LU.64 R60, [R1+0x13a8] ;  /* 0x0013a800013c7983 */ /* 0x000ee20000300a00 */
[----:B0-----:R-:W-:-:S03]  /*22de0*/  IMAD.MOV.U32 R27, RZ, RZ, R7 ;  /* 0x000000ffff1b7224 */ /* 0x001fc600078e0007 */
[----:B------:R0:W-:Y:S04]  /*22df0*/  STL [R1+0x788], R2 ;  /* 0x0007880201007387 */ /* 0x0001e80000100800 */
[----:B0-----:R-:W3:Y:S04]  /*22e00*/  LDL.LU R2, [R1+0x13a0] ;  /* 0x0013a00001027983 */ /* 0x001ee80000300800 */
[----:B------:R-:W3:Y:S04]  /*22e10*/  LDL.LU.64 R50, [R1+0x1398] ;  /* 0x0013980001327983 */ /* 0x000ee80000300a00 */
[----:B------:R-:W-:Y:S04]  /*22e20*/  STL.64 [R1+0x240], R26 ;  /* 0x0002401a01007387 */ /* 0x000fe80000100a00 */
[----:B----4-:R-:W-:Y:S04]  /*22e30*/  STL [R1+0x1200], R83 ;  /* 0x0012005301007387 */ /* 0x010fe80000100800 */
[----:B------:R-:W4:Y:S04]  /*22e40*/  LDL.LU R67, [R1+0x6c4] ;  /* 0x0006c40001437983 */ /* 0x000f280000300800 */
[----:B------:R-:W4:Y:S04]  /*22e50*/  LDL.LU.64 R58, [R1+0x1390] ;  /* 0x00139000013a7983 */ /* 0x000f280000300a00 */
[----:B------:R-:W4:Y:S04]  /*22e60*/  LDL.LU R81, [R1+0x7ac] ;  /* 0x0007ac0001517983 */ /* 0x000f280000300800 */
[----:B------:R-:W4:Y:S04]  /*22e70*/  LDL.LU.64 R56, [R1+0x1388] ;  /* 0x0013880001387983 */ /* 0x000f280000300a00 */
[----:B------:R-:W4:Y:S04]  /*22e80*/  LDL.LU R7, [R1+0xd9c] ;  /* 0x000d9c0001077983 */ /* 0x000f280000300800 */
[----:B------:R-:W4:Y:S01]  /*22e90*/  LDL.LU R6, [R1+0xf04] ;  /* 0x000f040001067983 */ /* 0x000f220000300800 */
[----:B------:R-:W-:-:S03]  /*22ea0*/  ISETP.GT.AND P0, PT, R4, 0x6b, PT ;  /* 0x0000006b0400780c */ /* 0x000fc60003f04270 */
[----:B------:R-:W4:Y:S01]  /*22eb0*/  LDL.LU R71, [R1+0x780] ;  /* 0x0007800001477983 */ /* 0x000f220000300800 */
[----:B------:R-:W-:-:S03]  /*22ec0*/  ISETP.GT.AND P5, PT, R4, 0x54, PT ;  /* 0x000000540400780c */ /* 0x000fc60003fa4270 */
[----:B------:R-:W4:Y:S01]  /*22ed0*/  LDL.LU R70, [R1+0x77c] ;  /* 0x00077c0001467983 */ /* 0x000f220000300800 */
[----:B--2---:R-:W-:-:S03]  /*22ee0*/  IMAD.MOV.U32 R21, RZ, RZ, R9 ;  /* 0x000000ffff157224 */ /* 0x004fc600078e0009 */
[----:B------:R-:W2:Y:S01]  /*22ef0*/  LDL.LU R9, [R1+0xda0] ;  /* 0x000da00001097983 */ /* 0x000ea20000300800 */
[----:B---3--:R-:W-:-:S03]  /*22f00*/  IMAD.MOV.U32 R20, RZ, RZ, R8 ;  /* 0x000000ffff147224 */ /* 0x008fc600078e0008 */
[----:B------:R-:W2:Y:S04]  /*22f10*/  LDL.LU R8, [R1+0xf08] ;  /* 0x000f080001087983 */ /* 0x000ea80000300800 */
[----:B------:R-:W3:Y:S04]  /*22f20*/  LDL.LU R11, [R1+0xda4] ;  /* 0x000da400010b7983 */ /* 0x000ee80000300800 */
[----:B------:R-:W3:Y:S04]  /*22f30*/  LDL.LU R10, [R1+0xf0c] ;  /* 0x000f0c00010a7983 */ /* 0x000ee80000300800 */
[----:B------:R-:W3:Y:S04]  /*22f40*/  LDL.LU R73, [R1+0x750] ;  /* 0x0007500001497983 */ /* 0x000ee80000300800 */
[----:B------:R-:W3:Y:S04]  /*22f50*/  LDL.LU R72, [R1+0x74c] ;  /* 0x00074c0001487983 */ /* 0x000ee80000300800 */
[----:B------:R-:W3:Y:S04]  /*22f60*/  @P0 LDG.E.U16 R66, desc[UR16][R54.64] ;  /* 0x0000001036420981 */ /* 0x000ee8000c1e1500 */
[----:B------:R-:W3:Y:S01]  /*22f70*/  @P5 LDG.E.U16 R68, desc[UR16][R52.64] ;  /* 0x0000001034445981 */ /* 0x000ee2000c1e1500 */
[----:B------:R-:W-:-:S03]  /*22f80*/  ISETP.GT.AND P4, PT, R4, 0x73, PT ;  /* 0x000000730400780c */ /* 0x000fc60003f84270 */
[----:B------:R-:W3:Y:S04]  /*22f90*/  @P0 LDG.E.U16 R63, desc[UR16][R60.64] ;  /* 0x000000103c3f0981 */ /* 0x000ee8000c1e1500 */
[----:B------:R-:W3:Y:S04]  /*22fa0*/  LDL.LU.64 R54, [R1+0x1380] ;  /* 0x0013800001367983 */ /* 0x000ee80000300a00 */
[----:B------:R-:W-:Y:S04]  /*22fb0*/  STL.64 [R1+0x248], R20 ;  /* 0x0002481401007387 */ /* 0x000fe80000100a00 */
[----:B------:R-:W-:Y:S04]  /*22fc0*/  STL [R1+0x1038], R60 ;  /* 0x0010383c01007387 */ /* 0x000fe80000100800 */
[----:B------:R-:W-:Y:S04]  /*22fd0*/  STL [R1+0x1034], R61 ;  /* 0x0010343d01007387 */ /* 0x000fe80000100800 */
[----:B----4-:R-:W-:Y:S04]  /*22fe0*/  STL [R1+0x1040], R58 ;  /* 0x0010403a01007387 */ /* 0x010fe80000100800 */
[----:B------:R-:W-:Y:S04]  /*22ff0*/  STL [R1+0x103c], R59 ;  /* 0x00103c3b01007387 */ /* 0x000fe80000100800 */
[----:B------:R-:W4:Y:S04]  /*23000*/  @P4 LDG.E.U16 R62, desc[UR16][R58.64] ;  /* 0x000000103a3e4981 */ /* 0x000f28000c1e1500 */
[----:B------:R-:W4:Y:S04]  /*23010*/  @P4 LDG.E.U16 R65, desc[UR16][R56.64] ;  /* 0x0000001038414981 */ /* 0x000f28000c1e1500 */
[----:B------:R-:W-:Y:S04]  /*23020*/  STL.64 [R1+0x250], R6 ;  /* 0x0002500601007387 */ /* 0x000fe80000100a00 */
[----:B------:R-:W-:Y:S04]  /*23030*/  STL [R1+0x1048], R56 ;  /* 0x0010483801007387 */ /* 0x000fe80000100800 */
[----:B------:R-:W-:Y:S04]  /*23040*/  STL [R1+0x1044], R57 ;  /* 0x0010443901007387 */ /* 0x000fe80000100800 */
[----:B------:R-:W4:Y:S01]  /*23050*/  LDL.LU.64 R52, [R1+0x1378] ;  /* 0x0013780001347983 */ /* 0x000f220000300a00 */
[----:B------:R-:W-:-:S02]  /*23060*/  ISETP.GT.AND P0, PT, R4, 0x5c, PT ;  /* 0x0000005c0400780c */ /* 0x000fc40003f04270 */
[----:B------:R-:W-:Y:S01]  /*23070*/  ISETP.GT.AND P4, PT, R4, 0x64, PT ;  /* 0x000000640400780c */ /* 0x000fe20003f84270 */
[----:B------:R-:W4:Y:S04]  /*23080*/  @P5 LDG.E.U16 R81, desc[UR16][R48.64] ;  /* 0x0000001030515981 */ /* 0x000f28000c1e1500 */
[----:B--2---:R-:W-:Y:S04]  /*23090*/  STL.64 [R1+0x2b8], R8 ;  /* 0x0002b80801007387 */ /* 0x004fe80000100a00 */
[----:B---3--:R0:W-:Y:S04]  /*230a0*/  STL.64 [R1+0x2c0], R10 ;  /* 0x0002c00a01007387 */ /* 0x0081e80000100a00 */
[----:B------:R-:W2:Y:S04]  /*230b0*/  @P0 LDG.E.U16 R71, desc[UR16][R38.64] ;  /* 0x0000001026470981 */ /* 0x000ea8000c1e1500 */
[----:B------:R-:W3:Y:S04]  /*230c0*/  @P0 LDG.E.U16 R70, desc[UR16][R46.64] ;  /* 0x000000102e460981 */ /* 0x000ee8000c1e1500 */
[----:B------:R-:W2:Y:S01]  /*230d0*/  @P4 LDG.E.U16 R73, desc[UR16][R44.64] ;  /* 0x000000102c494981 */ /* 0x000ea2000c1e1500 */
[----:B------:R-:W-:-:S03]  /*230e0*/  PRMT R82, RZ, 0x7610, R82 ;  /* 0x00007610ff527816 */ /* 0x000fc60000000052 */
[----:B------:R-:W2:Y:S04]  /*230f0*/  @P4 LDG.E.U16 R72, desc[UR16][R42.64] ;  /* 0x000000102a484981 */ /* 0x000ea8000c1e1500 */
[----:B------:R-:W-:Y:S04]  /*23100*/  STL [R1+0x1050], R54 ;  /* 0x0010503601007387 */ /* 0x000fe80000100800 */
[----:B------:R-:W-:Y:S04]  /*23110*/  STL [R1+0x104c], R55 ;  /* 0x00104c3701007387 */ /* 0x000fe80000100800 */
[----:B----4-:R-:W-:Y:S04]  /*23120*/  STL [R1+0x1058], R52 ;  /* 0x0010583401007387 */ /* 0x010fe80000100800 */
[----:B------:R-:W-:Y:S04]  /*23130*/  STL [R1+0x1054], R53 ;  /* 0x0010543501007387 */ /* 0x000fe80000100800 */
[----:B------:R-:W4:Y:S04]  /*23140*/  LDL.LU.64 R48, [R1+0x1370] ;  /* 0x0013700001307983 */ /* 0x000f280000300a00 */
[----:B------:R-:W2:Y:S04]  /*23150*/  LDL.LU.64 R38, [R1+0x1368] ;  /* 0x0013680001267983 */ /* 0x000ea80000300a00 */
[----:B------:R-:W2:Y:S04]  /*23160*/  LDL.LU.64 R46, [R1+0x1360] ;  /* 0x00136000012e7983 */ /* 0x000ea80000300a00 */
[----:B------:R-:W3:Y:S01]  /*23170*/  LDL.LU.64 R44, [R1+0x1358] ;  /* 0x00135800012c7983 */ /* 0x000ee20000300a00 */
[----:B------:R-:W-:-:S03]  /*23180*/  ISETP.GT.AND P0, PT, R4, 0x55, PT ;  /* 0x000000550400780c */ /* 0x000fc60003f04270 */
[----:B------:R-:W3:Y:S04]  /*23190*/  LDL.LU.64 R42, [R1+0x1350] ;  /* 0x00135000012a7983 */ /* 0x000ee80000300a00 */
[----:B------:R-:W-:Y:S04]  /*231a0*/  STL [R1+0x1060], R50 ;  /* 0x0010603201007387 */ /* 0x000fe80000100800 */
[----:B------:R-:W-:Y:S04]  /*231b0*/  STL [R1+0x105c], R51 ;  /* 0x00105c3301007387 */ /* 0x000fe80000100800 */
[----:B------:R-:W3:Y:S04]  /*231c0*/  @P0 LDG.E.U16 R82, desc[UR16][R40.64] ;  /* 0x0000001028520981 */ /* 0x000ee8000c1e1500 */
[----:B----4-:R-:W-:Y:S04]  /*231d0*/  STL [R1+0x1068], R48 ;  /* 0x0010683001007387 */ /* 0x010fe80000100800 */
[----:B------:R-:W-:Y:S04]  /*231e0*/  STL [R1+0x1064], R49 ;  /* 0x0010643101007387 */ /* 0x000fe80000100800 */
[----:B--2---:R-:W-:Y:S04]  /*231f0*/  STL [R1+0x1070], R46 ;  /* 0x0010702e01007387 */ /* 0x004fe80000100800 */
[----:B------:R-:W-:Y:S04]  /*23200*/  STL [R1+0x106c], R47 ;  /* 0x00106c2f01007387 */ /* 0x000fe80000100800 */
[----:B---3--:R-:W-:Y:S04]  /*23210*/  STL [R1+0x1078], R44 ;  /* 0x0010782c01007387 */ /* 0x008fe80000100800 */
[----:B------:R-:W-:Y:S04]  /*23220*/  STL [R1+0x1074], R45 ;  /* 0x0010742d01007387 */ /* 0x000fe80000100800 */
[----:B------:R-:W2:Y:S01]  /*23230*/  LDL.LU.64 R40, [R1+0x1348] ;  /* 0x0013480001287983 */ /* 0x000ea20000300a00 */
[----:B------:R-:W-:-:S02]  /*23240*/  ISETP.GT.AND P3, PT, R4, 0x7b, PT ;  /* 0x0000007b0400780c */ /* 0x000fc40003f64270 */
[----:B------:R-:W-:Y:S02]  /*23250*/  PRMT R74, RZ, 0x7610, R74 ;  /* 0x00007610ff4a7816 */ /* 0x000fe4000000004a */
[----:B------:R-:W-:-:S09]  /*23260*/  PRMT R77, RZ, 0x7610, R77 ;  /* 0x00007610ff4d7816 */ /* 0x000fd2000000004d */
[----:B------:R-:W3:Y:S04]  /*23270*/  @P3 LDG.E.U16 R64, desc[UR16][R54.64] ;  /* 0x0000001036403981 */ /* 0x000ee8000c1e1500 */
[----:B------:R-:W4:Y:S01]  /*23280*/  @P3 LDG.E.U16 R67, desc[UR16][R52.64] ;  /* 0x0000001034433981 */ /* 0x000f22000c1e1500 */
[C---:B------:R-:W-:Y:S02]  /*23290*/  ISETP.GT.AND P3, PT, R4.reuse, 0x74, PT ;  /* 0x000000740400780c */ /* 0x040fe40003f64270 */
[----:B------:R-:W-:Y:S02]  /*232a0*/  ISETP.GT.AND P5, PT, R4, 0x5d, PT ;  /* 0x0000005d0400780c */ /* 0x000fe40003fa4270 */
[----:B------:R-:W-:Y:S01]  /*232b0*/  PRMT R85, RZ, 0x7610, R85 ;  /* 0x00007610ff557816 */ /* 0x000fe20000000055 */
[----:B------:R-:W-:Y:S01]  /*232c0*/  STL [R1+0x1080], R42 ;  /* 0x0010802a01007387 */ /* 0x000fe20000100800 */
[----:B------:R-:W-:-:S07]  /*232d0*/  PRMT R84, RZ, 0x7610, R84 ;  /* 0x00007610ff547816 */ /* 0x000fce0000000054 */
[----:B------:R-:W3:Y:S04]  /*232e0*/  @P3 LDG.E.U16 R74, desc[UR16][R46.64] ;  /* 0x000000102e4a3981 */ /* 0x000ee8000c1e1500 */
[----:B------:R-:W3:Y:S01]  /*232f0*/  @P3 LDG.E.U16 R77, desc[UR16][R44.64] ;  /* 0x000000102c4d3981 */ /* 0x000ee2000c1e1500 */
[----:B------:R-:W-:Y:S02]  /*23300*/  ISETP.GT.AND P3, PT, R4, 0x65, PT ;  /* 0x000000650400780c */ /* 0x000fe40003f64270 */
[----:B------:R-:W-:Y:S01]  /*23310*/  PRMT R93, RZ, 0x7610, R93 ;  /* 0x00007610ff5d7816 */ /* 0x000fe2000000005d */
[----:B------:R-:W-:Y:S01]  /*23320*/  STL [R1+0x107c], R43 ;  /* 0x00107c2b01007387 */ /* 0x000fe20000100800 */
[----:B------:R-:W-:-:S03]  /*23330*/  PRMT R92, RZ, 0x7610, R92 ;  /* 0x00007610ff5c7816 */ /* 0x000fc6000000005c */
[----:B------:R-:W3:Y:S01]  /*23340*/  @P0 LDG.E.U16 R85, desc[UR16][R36.64] ;  /* 0x0000001024550981 */ /* 0x000ee2000c1e1500 */
[----:B------:R-:W-:Y:S02]  /*23350*/  ISETP.GT.AND P0, PT, R4, 0x3f, PT ;  /* 0x0000003f0400780c */ /* 0x000fe40003f04270 */
[----:B------:R-:W-:Y:S01]  /*23360*/  PRMT R91, RZ, 0x7610, R91 ;  /* 0x00007610ff5b7816 */ /* 0x000fe2000000005b */
[----:B------:R-:W3:Y:S01]  /*23370*/  @P5 LDG.E.U16 R84, desc[UR16][R34.64] ;  /* 0x0000001022545981 */ /* 0x000ee2000c1e1500 */
[----:B------:R-:W-:-:S03]  /*23380*/  PRMT R2, RZ, 0x7610, R2 ;  /* 0x00007610ff027816 */ /* 0x000fc60000000002 */
[----:B------:R-:W3:Y:S04]  /*23390*/  @P5 LDG.E.U16 R93, desc[UR16][R32.64] ;  /* 0x00000010205d5981 */ /* 0x000ee8000c1e1500 */
[----:B------:R-:W3:Y:S04]  /*233a0*/  @P3 LDG.E.U16 R92, desc[UR16][R30.64] ;  /* 0x000000101e5c3981 */ /* 0x000ee8000c1e1500 */
[----:B------:R-:W3:Y:S04]  /*233b0*/  @P3 LDG.E.U16 R91, desc[UR16][R28.64] ;  /* 0x000000101c5b3981 */ /* 0x000ee8000c1e1500 */
[----:B------:R-:W3:Y:S04]  /*233c0*/  @P0 LDG.E.U16 R2, desc[UR16][R10.64] ;  /* 0x000000100a020981 */ /* 0x000ee8000c1e1500 */
[----:B--2---:R-:W-:Y:S04]  /*233d0*/  STL [R1+0x1088], R40 ;  /* 0x0010882801007387 */ /* 0x004fe80000100800 */
[----:B------:R-:W-:Y:S04]  /*233e0*/  STL [R1+0x1084], R41 ;  /* 0x0010842901007387 */ /* 0x000fe80000100800 */
[----:B------:R-:W2:Y:S04]  /*233f0*/  LDL.LU.64 R36, [R1+0x1340] ;  /* 0x0013400001247983 */ /* 0x000ea80000300a00 */
[----:B------:R-:W3:Y:S04]  /*23400*/  LDL.LU.64 R34, [R1+0x1338] ;  /* 0x0013380001227983 */ /* 0x000ee80000300a00 */
[----:B------:R-:W3:Y:S04]  /*23410*/  LDL.LU.64 R32, [R1+0x1330] ;  /* 0x0013300001207983 */ /* 0x000ee80000300a00 */
[----:B------:R-:W4:Y:S04]  /*23420*/  LDL.LU.64 R30, [R1+0x1328] ;  /* 0x00132800011e7983 */ /* 0x000f280000300a00 */
[----:B------:R-:W4:Y:S04]  /*23430*/  LDL.LU.64 R28, [R1+0x1320] ;  /* 0x00132000011c7983 */ /* 0x000f280000300a00 */
[----:B------:R-:W-:Y:S04]  /*23440*/  STL [R1+0x1090], R38 ;  /* 0x0010902601007387 */ /* 0x000fe80000100800 */
[----:B------:R-:W-:Y:S01]  /*23450*/  STL [R1+0x108c], R39 ;  /* 0x00108c2701007387 */ /* 0x000fe20000100800 */
[----:B------:R-:W-:-:S02]  /*23460*/  ISETP.GT.AND P5, PT, R4, 0x46, PT ;  /* 0x000000460400780c */ /* 0x000fc40003fa4270 */
[----:B------:R-:W-:Y:S02]  /*23470*/  PRMT R5, RZ, 0x7610, R5 ;  /* 0x00007610ff057816 */ /* 0x000fe40000000005 */
[----:B------:R-:W-:-:S04]  /*23480*/  PRMT R0, RZ, 0x7610, R0 ;  /* 0x00007610ff007816 */ /* 0x000fc80000000000 */
[----:B------:R-:W4:Y:S05]  /*23490*/  @P0 LDG.E.U16 R5, desc[UR16][R8.64] ;  /* 0x0000001008050981 */ /* 0x000f2a000c1e1500 */
[----:B------:R-:W4:Y:S04]  /*234a0*/  @P5 LDG.E.U16 R0, desc[UR16][R6.64] ;  /* 0x0000001006005981 */ /* 0x000f28000c1e1500 */
[----:B--2---:R-:W-:Y:S04]  /*234b0*/  STL [R1+0x1098], R36 ;  /* 0x0010982401007387 */ /* 0x004fe80000100800 */
[----:B------:R-:W-:Y:S04]  /*234c0*/  STL [R1+0x1094], R37 ;  /* 0x0010942501007387 */ /* 0x000fe80000100800 */
[----:B---3--:R-:W-:Y:S04]  /*234d0*/  STL [R1+0x10a0], R34 ;  /* 0x0010a02201007387 */ /* 0x008fe80000100800 */
[----:B------:R-:W-:Y:S04]  /*234e0*/  STL [R1+0x109c], R35 ;  /* 0x00109c2301007387 */ /* 0x000fe80000100800 */
[----:B------:R-:W-:Y:S04]  /*234f0*/  STL [R1+0x10a8], R32 ;  /* 0x0010a82001007387 */ /* 0x000fe80000100800 */
[----:B------:R-:W-:Y:S04]  /*23500*/  STL [R1+0x10a4], R33 ;  /* 0x0010a42101007387 */ /* 0x000fe80000100800 */
[----:B----4-:R-:W-:Y:S04]  /*23510*/  STL [R1+0x10b4], R30 ;  /* 0x0010b41e01007387 */ /* 0x010fe80000100800 */
[----:B------:R-:W-:Y:S04]  /*23520*/  STL [R1+0x10ac], R31 ;  /* 0x0010ac1f01007387 */ /* 0x000fe80000100800 */
[----:B------:R-:W-:Y:S04]  /*23530*/  STL [R1+0x10bc], R28 ;  /* 0x0010bc1c01007387 */ /* 0x000fe80000100800 */
[----:B------:R-:W-:Y:S04]  /*23540*/  STL [R1+0x10b8], R29 ;  /* 0x0010b81d01007387 */ /* 0x000fe80000100800 */
[----:B0-----:R-:W2:Y:S04]  /*23550*/  LDL.LU.64 R10, [R1+0x1318] ;  /* 0x00131800010a7983 */ /* 0x001ea80000300a00 */
[----:B------:R0:W-:Y:S04]  /*23560*/  STL [R1+0xc5c], R2 ;  /* 0x000c5c0201007387 */ /* 0x0001e80000100800 */
[----:B0-----:R-:W3:Y:S04]  /*23570*/  LDL.LU R2, [R1+0x1310] ;  /* 0x0013100001027983 */ /* 0x001ee80000300800 */
[----:B------:R-:W4:Y:S04]  /*23580*/  LDL.LU.64 R8, [R1+0x1308] ;  /* 0x0013080001087983 */ /* 0x000f280000300a00 */
[----:B------:R0:W-:Y:S04]  /*23590*/  STL [R1+0xc58], R5 ;  /* 0x000c580501007387 */ /* 0x0001e80000100800 */
[----:B0-----:R-:W2:Y:S04]  /*235a0*/  LDL.LU R5, [R1+0x1300] ;  /* 0x0013000001057983 */ /* 0x001ea80000300800 */
[----:B------:R-:W2:Y:S04]  /*235b0*/  LDL.LU.64 R6, [R1+0x12f8] ;  /* 0x0012f80001067983 */ /* 0x000ea80000300a00 */
[----:B------:R0:W-:Y:S04]  /*235c0*/  STL [R1+0xc54], R0 ;  /* 0x000c540001007387 */ /* 0x0001e80000100800 */
[----:B0-----:R-:W2:Y:S01]  /*235d0*/  LDL.LU R0, [R1+0x12f0] ;  /* 0x0012f00001007983 */ /* 0x001ea20000300800 */
[----:B---3--:R-:W-:-:S06]  /*235e0*/  PRMT R2, RZ, 0x7610, R2 ;  /* 0x00007610ff027816 */ /* 0x008fcc0000000002 */
[----:B------:R-:W3:Y:S04]  /*235f0*/  @P5 LDG.E.U16 R2, desc[UR16][R20.64] ;  /* 0x0000001014025981 */ /* 0x000ee8000c1e1500 */
[----:B------:R-:W4:Y:S01]  /*23600*/  LDL.LU.64 R20, [R1+0x12e8] ;  /* 0x0012e80001147983 */ /* 0x000f220000300a00 */
[----:B------:R-:W-:Y:S02]  /*23610*/  ISETP.GT.AND P4, PT, R4, 0x7c, PT ;  /* 0x0000007c0400780c */ /* 0x000fe40003f84270 */
[----:B------:R-:W-:Y:S02]  /*23620*/  PRMT R76, RZ, 0x7610, R76 ;  /* 0x00007610ff4c7816 */ /* 0x000fe4000000004c */
[----:B------:R-:W-:-:S09]  /*23630*/  PRMT R79, RZ, 0x7610, R79 ;  /* 0x00007610ff4f7816 */ /* 0x000fd2000000004f */
[----:B------:R-:W4:Y:S04]  /*23640*/  @P4 LDG.E.U16 R76, desc[UR16][R42.64] ;  /* 0x000000102a4c4981 */ /* 0x000f28000c1e1500 */
[----:B------:R-:W4:Y:S01]  /*23650*/  @P4 LDG.E.U16 R79, desc[UR16][R40.64] ;  /* 0x00000010284f4981 */ /* 0x000f22000c1e1500 */
[----:B------:R-:W-:Y:S02]  /*23660*/  ISETP.GT.AND P4, PT, R4, 0x75, PT ;  /* 0x000000750400780c */ /* 0x000fe40003f84270 */
[----:B------:R-:W-:Y:S02]  /*23670*/  PRMT R88, RZ, 0x7610, R88 ;  /* 0x00007610ff587816 */ /* 0x000fe40000000058 */
[----:B------:R-:W-:-:S09]  /*23680*/  PRMT R86, RZ, 0x7610, R86 ;  /* 0x00007610ff567816 */ /* 0x000fd20000000056 */
[----:B------:R-:W4:Y:S04]  /*23690*/  @P4 LDG.E.U16 R88, desc[UR16][R34.64] ;  /* 0x0000001022584981 */ /* 0x000f28000c1e1500 */
[----:B------:R-:W4:Y:S01]  /*236a0*/  @P4 LDG.E.U16 R86, desc[UR16][R32.64] ;  /* 0x0000001020564981 */ /* 0x000f22000c1e1500 */
[----:B------:R-:W-:Y:S02]  /*236b0*/  ISETP.GT.AND P4, PT, R4, 0x47, PT ;  /* 0x000000470400780c */ /* 0x000fe40003f84270 */
[----:B--2---:R-:W-:-:S11]  /*236c0*/  PRMT R0, RZ, 0x7610, R0 ;  /* 0x00007610ff007816 */ /* 0x004fd60000000000 */
[----:B------:R-:W2:Y:S04]  /*236d0*/  @P4 LDG.E.U16 R0, desc[UR16][R24.64] ;  /* 0x0000001018004981 */ /* 0x000ea8000c1e1500 */
[----:B---3--:R0:W-:Y:S01]  /*236e0*/  STL [R1+0xc50], R2 ;  /* 0x000c500201007387 */ /* 0x0081e20000100800 */
[----:B----4-:R-:W-:-:S03]  /*236f0*/  PRMT R21, RZ, 0x7610, R21 ;  /* 0x00007610ff157816 */ /* 0x010fc60000000015 */
[----:B0-----:R-:W3:Y:S04]  /*23700*/  LDL.LU R2, [R1+0x12e0] ;  /* 0x0012e00001027983 */ /* 0x001ee80000300800 */
[----:B------:R-:W4:Y:S01]  /*23710*/  @P4 LDG.E.U16 R21, desc[UR16][R26.64] ;  /* 0x000000101a154981 */ /* 0x000f22000c1e1500 */
[----:B------:R-:W-:Y:S02]  /*23720*/  ISETP.GT.AND P6, PT, R4, 0x6c, PT ;  /* 0x0000006c0400780c */ /* 0x000fe40003fc4270 */
[----:B------:R-:W-:Y:S02]  /*23730*/  PRMT R78, RZ, 0x7610, R78 ;  /* 0x00007610ff4e7816 */ /* 0x000fe4000000004e */
[----:B------:R-:W-:Y:S02]  /*23740*/  PRMT R75, RZ, 0x7610, R75 ;  /* 0x00007610ff4b7816 */ /* 0x000fe4000000004b */
[----:B------:R-:W-:-:S02]  /*23750*/  PRMT R90, RZ, 0x7610, R90 ;  /* 0x00007610ff5a7816 */ /* 0x000fc4000000005a */
[----:B------:R-:W-:Y:S01]  /*23760*/  PRMT R3, RZ, 0x7610, R3 ;  /* 0x00007610ff037816 */ /* 0x000fe20000000003 */
[----:B------:R-:W2:Y:S04]  /*23770*/  LDL.LU.64 R26, [R1+0x12d8] ;  /* 0x0012d800011a7983 */ /* 0x000ea80000300a00 */
[----:B------:R-:W2:Y:S04]  /*23780*/  @P6 LDG.E.U16 R78, desc[UR16][R50.64] ;  /* 0x00000010324e6981 */ /* 0x000ea8000c1e1500 */
[----:B------:R-:W2:Y:S01]  /*23790*/  @P6 LDG.E.U16 R75, desc[UR16][R48.64] ;  /* 0x00000010304b6981 */ /* 0x000ea2000c1e1500 */
[----:B------:R-:W-:-:S13]  /*237a0*/  ISETP.GT.AND P6, PT, R4, 0x6d, PT ;  /* 0x0000006d0400780c */ /* 0x000fda0003fc4270 */
[----:B------:R-:W2:Y:S04]  /*237b0*/  @P6 LDG.E.U16 R90, desc[UR16][R38.64] ;  /* 0x00000010265a6981 */ /* 0x000ea8000c1e1500 */
[----:B------:R-:W2:Y:S01]  /*237c0*/  @P6 LDG.E.U16 R3, desc[UR16][R36.64] ;  /* 0x0000001024036981 */ /* 0x000ea2000c1e1500 */
[C---:B------:R-:W-:Y:S02]  /*237d0*/  ISETP.GT.AND P6, PT, R4.reuse, 0x4e, PT ;  /* 0x0000004e0400780c */ /* 0x040fe40003fc4270 */
[----:B---3--:R-:W-:Y:S01]  /*237e0*/  PRMT R2, RZ, 0x7610, R2 ;  /* 0x00007610ff027816 */ /* 0x008fe20000000002 */
[----:B----4-:R0:W-:Y:S10]  /*237f0*/  STL [R1+0xc4c], R21 ;  /* 0x000c4c1501007387 */ /* 0x0101f40000100800 */
[----:B------:R-:W3:Y:S04]  /*23800*/  @P6 LDG.E.U16 R2, desc[UR16][R12.64] ;  /* 0x000000100c026981 */ /* 0x000ee8000c1e1500 */
[----:B0-----:R-:W4:Y:S04]  /*23810*/  LDL.LU R21, [R1+0x12d0] ;  /* 0x0012d00001157983 */ /* 0x001f280000300800 */
[----:B------:R-:W4:Y:S04]  /*23820*/  LDL.LU.64 R24, [R1+0x12c8] ;  /* 0x0012c80001187983 */ /* 0x000f280000300a00 */
[----:B--2---:R0:W-:Y:S04]  /*23830*/  STL [R1+0xc48], R0 ;  /* 0x000c480001007387 */ /* 0x0041e80000100800 */
[----:B0-----:R-:W2:Y:S04]  /*23840*/  LDL.LU R0, [R1+0x12c0] ;  /* 0x0012c00001007983 */ /* 0x001ea80000300800 */
[----:B------:R-:W4:Y:S01]  /*23850*/  LDL.LU.64 R12, [R1+0x12b8] ;  /* 0x0012b800010c7983 */ /* 0x000f220000300a00 */
[----:B------:R-:W-:-:S03]  /*23860*/  ISETP.GT.AND P0, PT, R4, 0x4f, PT ;  /* 0x0000004f0400780c */ /* 0x000fc60003f04270 */
[----:B---3--:R0:W-:Y:S04]  /*23870*/  STL [R1+0xc44], R2 ;  /* 0x000c440201007387 */ /* 0x0081e80000100800 */
[----:B0-----:R-:W3:Y:S01]  /*23880*/  LDL.LU R2, [R1+0x12b0] ;  /* 0x0012b00001027983 */ /* 0x001ee20000300800 */
[----:B--2---:R-:W-:Y:S02]  /*23890*/  PRMT R0, RZ, 0x7610, R0 ;  /* 0x00007610ff007816 */ /* 0x004fe40000000000 */
[----:B----4-:R-:W-:-:S04]  /*238a0*/  PRMT R13, RZ, 0x7610, R13 ;  /* 0x00007610ff0d7816 */ /* 0x010fc8000000000d */
[----:B------:R-:W2:Y:S04]  /*238b0*/  @P0 LDG.E.U16 R0, desc[UR16][R22.64] ;  /* 0x0000001016000981 */ /* 0x000ea8000c1e1500 */
[----:B------:R-:W4:Y:S04]  /*238c0*/  @P6 LDG.E.U16 R13, desc[UR16][R14.64] ;  /* 0x000000100e0d6981 */ /* 0x000f28000c1e1500 */
[----:B------:R-:W2:Y:S01]  /*238d0*/  LDL.LU.64 R14, [R1+0x12a8] ;  /* 0x0012a800010e7983 */ /* 0x000ea20000300a00 */
[----:B---3--:R-:W-:-:S06]  /*238e0*/  PRMT R2, RZ, 0x7610, R2 ;  /* 0x00007610ff027816 */ /* 0x008fcc0000000002 */
[----:B------:R-:W3:Y:S04]  /*238f0*/  @P0 LDG.E.U16 R2, desc[UR16][R26.64] ;  /* 0x000000101a020981 */ /* 0x000ee8000c1e1500 */
[----:B----4-:R0:W-:Y:S04]  /*23900*/  STL [R1+0xc40], R13 ;  /* 0x000c400d01007387 */ /* 0x0101e80000100800 */
[----:B0-----:R-:W4:Y:S04]  /*23910*/  LDL.LU R13, [R1+0x12a0] ;  /* 0x0012a000010d7983 */ /* 0x001f280000300800 */
[----:B------:R-:W4:Y:S04]  /*23920*/  LDL.LU.64 R22, [R1+0x1298] ;  /* 0x0012980001167983 */ /* 0x000f280000300a00 */
[----:B--2---:R0:W-:Y:S04]  /*23930*/  STL [R1+0xc3c], R0 ;  /* 0x000c3c0001007387 */ /* 0x0041e80000100800 */
[----:B0-----:R-:W2:Y:S04]  /*23940*/  LDL.LU R0, [R1+0x1290] ;  /* 0x0012900001007983 */ /* 0x001ea80000300800 */
[----:B------:R-:W2:Y:S01]  /*23950*/  LDL.LU.64 R26, [R1+0x1288] ;  /* 0x00128800011a7983 */ /* 0x000ea20000300a00 */
[----:B------:R-:W-:-:S02]  /*23960*/  ISETP.GT.AND P3, PT, R4, 0x7d, PT ;  /* 0x0000007d0400780c */ /* 0x000fc40003f64270 */
[----:B------:R-:W-:Y:S02]  /*23970*/  PRMT R89, RZ, 0x7610, R89 ;  /* 0x00007610ff597816 */ /* 0x000fe40000000059 */
[----:B------:R-:W-:-:S09]  /*23980*/  PRMT R87, RZ, 0x7610, R87 ;  /* 0x00007610ff577816 */ /* 0x000fd20000000057 */
[----:B------:R-:W4:Y:S04]  /*23990*/  @P3 LDG.E.U16 R89, desc[UR16][R30.64] ;  /* 0x000000101e593981 */ /* 0x000f28000c1e1500 */
[----:B------:R0:W4:Y:S01]  /*239a0*/  @P3 LDG.E.U16 R87, desc[UR16][R28.64] ;  /* 0x000000101c573981 */ /* 0x000122000c1e1500 */
[----:B------:R-:W-:-:S03]  /*239b0*/  ISETP.GT.AND P3, PT, R4, 0x56, PT ;  /* 0x000000560400780c */ /* 0x000fc60003f64270 */
[----:B---3--:R1:W-:Y:S04]  /*239c0*/  STL [R1+0xc38], R2 ;  /* 0x000c380201007387 */ /* 0x0083e80000100800 */
[----:B-1----:R-:W3:Y:S01]  /*239d0*/  LDL.LU R2, [R1+0x1280] ;  /* 0x0012800001027983 */ /* 0x002ee20000300800 */
[----:B--2---:R-:W-:-:S06]  /*239e0*/  PRMT R27, RZ, 0x7610, R27 ;  /* 0x00007610ff1b7816 */ /* 0x004fcc000000001b */
[----:B------:R-:W2:Y:S01]  /*239f0*/  @P3 LDG.E.U16 R27, desc[UR16][R20.64] ;  /* 0x00000010141b3981 */ /* 0x000ea2000c1e1500 */
[----:B------:R-:W-:Y:S02]  /*23a00*/  ISETP.GT.AND P4, PT, R4, 0x57, PT ;  /* 0x000000570400780c */ /* 0x000fe40003f84270 */
[----:B------:R-:W-:-:S06]  /*23a10*/  PRMT R0, RZ, 0x7610, R0 ;  /* 0x00007610ff007816 */ /* 0x000fcc0000000000 */
[----:B------:R-:W4:Y:S04]  /*23a20*/  @P3 LDG.E.U16 R0, desc[UR16][R24.64] ;  /* 0x0000001018003981 */ /* 0x000f28000c1e1500 */
[----:B------:R-:W4:Y:S01]  /*23a30*/  LDL.LU.64 R20, [R1+0x1278] ;  /* 0x0012780001147983 */ /* 0x000f220000300a00 */
[----:B---3--:R-:W-:-:S06]  /*23a40*/  PRMT R2, RZ, 0x7610, R2 ;  /* 0x00007610ff027816 */ /* 0x008fcc0000000002 */
[----:B------:R-:W3:Y:S04]  /*23a50*/  @P4 LDG.E.U16 R2, desc[UR16][R14.64] ;  /* 0x000000100e024981 */ /* 0x000ee8000c1e1500 */
[----:B--2---:R1:W-:Y:S04]  /*23a60*/  STL [R1+0xc34], R27 ;  /* 0x000c341b01007387 */ /* 0x0043e80000100800 */
[----:B-1----:R-:W2:Y:S04]  /*23a70*/  LDL.LU R27, [R1+0x1270] ;  /* 0x00127000011b7983 */ /* 0x002ea80000300800 */
[----:B------:R-:W2:Y:S01]  /*23a80*/  LDL.LU.64 R24, [R1+0x1268] ;  /* 0x0012680001187983 */ /* 0x000ea20000300a00 */
[----:B------:R-:W-:-:S02]  /*23a90*/  ISETP.GT.AND P5, PT, R4, 0x5e, PT ;  /* 0x0000005e0400780c */ /* 0x000fc40003fa4270 */
[----:B------:R-:W-:Y:S02]  /*23aa0*/  ISETP.GT.AND P0, PT, R4, 0x5f, PT ;  /* 0x0000005f0400780c */ /* 0x000fe40003f04270 */
[----:B------:R-:W-:Y:S01]  /*23ab0*/  PRMT R83, RZ, 0x7610, R83 ;  /* 0x00007610ff537816 */ /* 0x000fe20000000053 */
[----:B----4-:R1:W-:Y:S01]  /*23ac0*/  STL [R1+0xc30], R0 ;  /* 0x000c300001007387 */ /* 0x0103e20000100800 */
[----:B------:R-:W-:Y:S02]  /*23ad0*/  PRMT R19, RZ, 0x7610, R19 ;  /* 0x00007610ff137816 */ /* 0x000fe40000000013 */
[----:B------:R-:W-:Y:S02]  /*23ae0*/  PRMT R18, RZ, 0x7610, R18 ;  /* 0x00007610ff127816 */ /* 0x000fe40000000012 */
[----:B------:R-:W-:Y:S01]  /*23af0*/  PRMT R17, RZ, 0x7610, R17 ;  /* 0x00007610ff117816 */ /* 0x000fe20000000011 */
[----:B------:R-:W4:Y:S01]  /*23b00*/  @P4 LDG.E.U16 R83, desc[UR16][R12.64] ;  /* 0x000000100c534981 */ /* 0x000f22000c1e1500 */
[----:B------:R-:W-:-:S03]  /*23b10*/  PRMT R16, RZ, 0x7610, R16 ;  /* 0x00007610ff107816 */ /* 0x000fc60000000010 */
[----:B-1----:R-:W4:Y:S04]  /*23b20*/  LDL.LU R0, [R1+0x1260] ;  /* 0x0012600001007983 */ /* 0x002f280000300800 */
[----:B------:R-:W4:Y:S04]  /*23b30*/  LDL.LU.64 R14, [R1+0x1258] ;  /* 0x00125800010e7983 */ /* 0x000f280000300a00 */
[----:B------:R-:W4:Y:S04]  /*23b40*/  @P5 LDG.E.U16 R19, desc[UR16][R22.64] ;  /* 0x0000001016135981 */ /* 0x000f28000c1e1500 */
[----:B------:R-:W4:Y:S04]  /*23b50*/  @P5 LDG.E.U16 R18, desc[UR16][R20.64] ;  /* 0x0000001014125981 */ /* 0x000f28000c1e1500 */
[----:B---3--:R1:W-:Y:S04]  /*23b60*/  STL [R1+0xc2c], R2 ;  /* 0x000c2c0201007387 */ /* 0x0083e80000100800 */
[----:B-1----:R-:W3:Y:S04]  /*23b70*/  LDL.LU R2, [R1+0x1250] ;  /* 0x0012500001027983 */ /* 0x002ee80000300800 */
[----:B------:R-:W3:Y:S04]  /*23b80*/  LDL.LU.64 R12, [R1+0x1248] ;  /* 0x00124800010c7983 */ /* 0x000ee80000300a00 */
[----:B------:R-:W3:Y:S04]  /*23b90*/  LDL.LU.64 R22, [R1+0x1240] ;  /* 0x0012400001167983 */ /* 0x000ee80000300a00 */
[----:B------:R-:W3:Y:S04]  /*23ba0*/  LDL.LU.64 R20, [R1+0x1238] ;  /* 0x0012380001147983 */ /* 0x000ee80000300a00 */
[----:B--2---:R-:W2:Y:S04]  /*23bb0*/  @P0 LDG.E.U16 R17, desc[UR16][R26.64] ;  /* 0x000000101a110981 */ /* 0x004ea8000c1e1500 */
[----:B------:R-:W2:Y:S04]  /*23bc0*/  @P0 LDG.E.U16 R16, desc[UR16][R24.64] ;  /* 0x0000001018100981 */ /* 0x000ea8000c1e1500 */
[----:B------:R-:W2:Y:S04]  /*23bd0*/  LDL.LU.64 R26, [R1+0x1230] ;  /* 0x00123000011a7983 */ /* 0x000ea80000300a00 */
[----:B------:R-:W2:Y:S01]  /*23be0*/  LDL.LU.64 R24, [R1+0x1228] ;  /* 0x0012280001187983 */ /* 0x000ea20000300a00 */
[----:B------:R-:W-:-:S02]  /*23bf0*/  ISETP.GT.AND P5, PT, R4, 0x6e, PT ;  /* 0x0000006e0400780c */ /* 0x000fc40003fa4270 */
[----:B------:R-:W-:Y:S02]  /*23c00*/  PRMT R5, RZ, 0x7610, R5 ;  /* 0x00007610ff057816 */ /* 0x000fe40000000005 */
[----:B------:R-:W-:Y:S02]  /*23c10*/  PRMT R6, RZ, 0x7610, R6 ;  /* 0x00007610ff067816 */ /* 0x000fe40000000006 */
[C---:B------:R-:W-:Y:S02]  /*23c20*/  ISETP.GT.AND P4, PT, R4.reuse, 0x67, PT ;  /* 0x000000670400780c */ /* 0x040fe40003f84270 */
[----:B------:R-:W-:Y:S02]  /*23c30*/  ISETP.GT.AND P3, PT, R4, 0x66, PT ;  /* 0x000000660400780c */ /* 0x000fe40003f64270 */
[----:B------:R-:W-:Y:S02]  /*23c40*/  PRMT R9, RZ, 0x7610, R9 ;  /* 0x00007610ff097816 */ /* 0x000fe40000000009 */
[----:B------:R-:W-:-:S02]  /*23c50*/  PRMT R11, RZ, 0x7610, R11 ;  /* 0x00007610ff0b7816 */ /* 0x000fc4000000000b */
[----:B------:R-:W-:Y:S02]  /*23c60*/  PRMT R8, RZ, 0x7610, R8 ;  /* 0x00007610ff087816 */ /* 0x000fe40000000008 */
[----:B------:R-:W-:-:S05]  /*23c70*/  PRMT R10, RZ, 0x7610, R10 ;  /* 0x00007610ff0a7816 */ /* 0x000fca000000000a */
[----:B----4-:R-:W4:Y:S01]  /*23c80*/  @P3 LDG.E.U16 R11, desc[UR16][R14.64] ;  /* 0x000000100e0b3981 */ /* 0x010f22000c1e1500 */
[----:B------:R-:W-:-:S03]  /*23c90*/  PRMT R7, RZ, 0x7610, R7 ;  /* 0x00007610ff077816 */ /* 0x000fc60000000007 */
[----:B------:R-:W4:Y:S04]  /*23ca0*/  LDL.LU.64 R14, [R1+0x1220] ;  /* 0x00122000010e7983 */ /* 0x000f280000300a00 */
[----:B---3--:R-:W3:Y:S04]  /*23cb0*/  @P3 LDG.E.U16 R10, desc[UR16][R12.64] ;  /* 0x000000100c0a3981 */ /* 0x008ee8000c1e1500 */
[----:B------:R-:W3:Y:S04]  /*23cc0*/  @P4 LDG.E.U16 R9, desc[UR16][R22.64] ;  /* 0x0000001016094981 */ /* 0x000ee8000c1e1500 */
[----:B------:R-:W3:Y:S04]  /*23cd0*/  @P4 LDG.E.U16 R8, desc[UR16][R20.64] ;  /* 0x0000001014084981 */ /* 0x000ee8000c1e1500 */
[----:B------:R-:W3:Y:S04]  /*23ce0*/  LDL.LU.64 R12, [R1+0x1218] ;  /* 0x00121800010c7983 */ /* 0x000ee80000300a00 */
[----:B------:R-:W3:Y:S04]  /*23cf0*/  LDL.LU.64 R22, [R1+0x1210] ;  /* 0x0012100001167983 */ /* 0x000ee80000300a00 */
[----:B------:R-:W3:Y:S04]  /*23d00*/  LDL.LU.64 R20, [R1+0x1208] ;  /* 0x0012080001147983 */ /* 0x000ee80000300a00 */
[----:B--2---:R-:W2:Y:S04]  /*23d10*/  @P5 LDG.E.U16 R6, desc[UR16][R26.64] ;  /* 0x000000101a065981 */ /* 0x004ea8000c1e1500 */
[----:B------:R-:W2:Y:S04]  /*23d20*/  @P5 LDG.E.U16 R5, desc[UR16][R24.64] ;  /* 0x0000001018055981 */ /* 0x000ea8000c1e1500 */
[----:B------:R1:W-:Y:S04]  /*23d30*/  STL [R1+0xc28], R83 ;  /* 0x000c285301007387 */ /* 0x0003e80000100800 */
[----:B------:R-:W-:Y:S04]  /*23d40*/  STL [R1+0x10c4], R26 ;  /* 0x0010c41a01007387 */ /* 0x000fe80000100800 */
[----:B------:R-:W-:Y:S04]  /*23d50*/  STL.S16 [R1+0xbfc], R7 ;  /* 0x000bfc0701007387 */ /* 0x000fe80000100600 */
[----:B------:R-:W-:Y:S04]  /*23d60*/  STL [R1+0x10c0], R27 ;  /* 0x0010c01b01007387 */ /* 0x000fe80000100800 */
[----:B------:R-:W-:Y:S04]  /*23d70*/  STL [R1+0xc24], R19 ;  /* 0x000c241301007387 */ /* 0x000fe80000100800 */
[----:B-1----:R-:W3:Y:S04]  /*23d80*/  LDL.LU R83, [R1+0xf48] ;  /* 0x000f480001537983 */ /* 0x002ee80000300800 */
[----:B------:R-:W-:Y:S04]  /*23d90*/  STL [R1+0xc20], R18 ;  /* 0x000c201201007387 */ /* 0x000fe80000100800 */
[----:B--2---:R1:W-:Y:S04]  /*23da0*/  STL [R1+0xc00], R5 ;  /* 0x000c000501007387 */ /* 0x0043e80000100800 */
[----:B-1----:R-:W2:Y:S04]  /*23db0*/  LDL.LU R5, [R1+0xf58] ;  /* 0x000f580001057983 */ /* 0x002ea80000300800 */
[----:B------:R-:W2:Y:S04]  /*23dc0*/  LDL.LU R7, [R1+0xf4c] ;  /* 0x000f4c0001077983 */ /* 0x000ea80000300800 */
[----:B------:R1:W-:Y:S04]  /*23dd0*/  STL [R1+0xc04], R6 ;  /* 0x000c040601007387 */ /* 0x0003e80000100800 */
[----:B-1----:R-:W2:Y:S04]  /*23de0*/  LDL.LU R6, [R1+0xf5c] ;  /* 0x000f5c0001067983 */ /* 0x002ea80000300800 */
[----:B------:R1:W-:Y:S04]  /*23df0*/  STL [R1+0xc1c], R17 ;  /* 0x000c1c1101007387 */ /* 0x0003e80000100800 */
[----:B-1----:R-:W2:Y:S04]  /*23e00*/  LDL.LU R17, [R1+0xf50] ;  /* 0x000f500001117983 */ /* 0x002ea80000300800 */
[----:B------:R1:W-:Y:S04]  /*23e10*/  STL [R1+0xc18], R16 ;  /* 0x000c181001007387 */ /* 0x0003e80000100800 */
[----:B-1----:R-:W2:Y:S04]  /*23e20*/  LDL.LU R16, [R1+0xf60] ;  /* 0x000f600001107983 */ /* 0x002ea80000300800 */
[----:B------:R-:W2:Y:S04]  /*23e30*/  LDL.LU R19, [R1+0xf54] ;  /* 0x000f540001137983 */ /* 0x000ea80000300800 */
[----:B------:R-:W2:Y:S04]  /*23e40*/  LDL.LU R18, [R1+0xf64] ;  /* 0x000f640001127983 */ /* 0x000ea80000300800 */
[----:B---3--:R1:W-:Y:S04]  /*23e50*/  STL [R1+0xc0c], R9 ;  /* 0x000c0c0901007387 */ /* 0x0083e80000100800 */
[----:B-1----:R-:W3:Y:S04]  /*23e60*/  LDL.LU R9, [R1+0xf68] ;  /* 0x000f680001097983 */ /* 0x002ee80000300800 */
[----:B----4-:R-:W-:Y:S04]  /*23e70*/  STL [R1+0xc14], R11 ;  /* 0x000c140b01007387 */ /* 0x010fe80000100800 */
[----:B------:R1:W-:Y:S04]  /*23e80*/  STL [R1+0xc08], R8 ;  /* 0x000c080801007387 */ /* 0x0003e80000100800 */
[----:B-1----:R-:W3:Y:S04]  /*23e90*/  LDL.LU R8, [R1+0xf70] ;  /* 0x000f700001087983 */ /* 0x002ee80000300800 */
[----:B------:R-:W4:Y:S04]  /*23ea0*/  LDL.LU R11, [R1+0xf6c] ;  /* 0x000f6c00010b7983 */ /* 0x000f280000300800 */
[----:B------:R1:W-:Y:S04]  /*23eb0*/  STL [R1+0xc10], R10 ;  /* 0x000c100a01007387 */ /* 0x0003e80000100800 */
[----:B-1----:R-:W4:Y:S04]  /*23ec0*/  LDL.LU R10, [R1+0xf74] ;  /* 0x000f7400010a7983 */ /* 0x002f280000300800 */
[----:B------:R-:W-:Y:S04]  /*23ed0*/  STL [R1+0x10cc], R24 ;  /* 0x0010cc1801007387 */ /* 0x000fe80000100800 */
[----:B------:R1:W-:Y:S04]  /*23ee0*/  STL [R1+0x10c8], R25 ;  /* 0x0010c81901007387 */ /* 0x0003e80000100800 */
[----:B-1----:R-:W2:Y:S01]  /*23ef0*/  LDL.LU R25, [R1+0xbfc] ;  /* 0x000bfc0001197983 */ /* 0x002ea20000300800 */
[----:B------:R-:W-:-:S02]  /*23f00*/  ISETP.GT.AND P0, PT, R4, 0x6f, PT ;  /* 0x0000006f0400780c */ /* 0x000fc40003f04270 */
[----:B------:R-:W-:-:S11]  /*23f10*/  PRMT R26, RZ, 0x7610, R26 ;  /* 0x00007610ff1a7816 */ /* 0x000fd6000000001a */
[----:B------:R-:W3:Y:S04]  /*23f20*/  @P0 LDG.E.U16 R26, desc[UR16][R12.64] ;  /* 0x000000100c1a0981 */ /* 0x000ee8000c1e1500 */
[----:B--2---:R-:W2:Y:S01]  /*23f30*/  @P0 LDG.E.U16 R25, desc[UR16][R14.64] ;  /* 0x000000100e190981 */ /* 0x004ea2000c1e1500 */
[C---:B------:R-:W-:Y:S02]  /*23f40*/  ISETP.GT.AND P4, PT, R4.reuse, 0x77, PT ;  /* 0x000000770400780c */ /* 0x040fe40003f84270 */
[----:B------:R-:W-:Y:S02]  /*23f50*/  PRMT R27, RZ, 0x7610, R27 ;  /* 0x00007610ff1b7816 */ /* 0x000fe4000000001b */
[----:B0-----:R-:W-:Y:S02]  /*23f60*/  PRMT R28, RZ, 0x7610, R28 ;  /* 0x00007610ff1c7816 */ /* 0x001fe4000000001c */
[----:B------:R-:W-:-:S02]  /*23f70*/  ISETP.GT.AND P3, PT, R4, 0x76, PT ;  /* 0x000000760400780c */ /* 0x000fc40003f64270 */
[----:B------:R-:W-:-:S05]  /*23f80*/  ISETP.GT.AND P5, PT, R4, 0x7e, PT ;  /* 0x0000007e0400780c */ /* 0x000fca0003fa4270 */
[----:B----4-:R-:W4:Y:S04]  /*23f90*/  @P4 LDG.E.U16 R27, desc[UR16][R10.64] ;  /* 0x000000100a1b4981 */ /* 0x010f28000c1e1500 */
[----:B---3--:R-:W3:Y:S01]  /*23fa0*/  @P4 LDG.E.U16 R28, desc[UR16][R8.64] ;  /* 0x00000010081c4981 */ /* 0x008ee2000c1e1500 */
[----:B------:R-:W-:Y:S02]  /*23fb0*/  ISETP.GT.AND P0, PT, R4, 0x7f, PT ;  /* 0x0000007f0400780c */ /* 0x000fe40003f04270 */
[----:B------:R-:W-:-:S11]  /*23fc0*/  PRMT R29, RZ, 0x7610, R29 ;  /* 0x00007610ff1d7816 */ /* 0x000fd6000000001d */
[----:B------:R-:W3:Y:S04]  /*23fd0*/  @P0 LDG.E.U16 R29, desc[UR16][R6.64] ;  /* 0x00000010061d0981 */ /* 0x000ee8000c1e1500 */
[----:B--2---:R0:W-:Y:S04]  /*23fe0*/  STL [R1+0x10d8], R25 ;  /* 0x0010d81901007387 */ /* 0x0041e80000100800 */
[----:B------:R-:W-:Y:S04]  /*23ff0*/  STL [R1+0x10d4], R14 ;  /* 0x0010d40e01007387 */ /* 0x000fe80000100800 */
[----:B------:R-:W-:Y:S01]  /*24000*/  STL [R1+0x10d0], R15 ;  /* 0x0010d00f01007387 */ /* 0x000fe20000100800 */
[----:B0-----:R-:W-:-:S03]  /*24010*/  PRMT R25, RZ, 0x7610, R25 ;  /* 0x00007610ff197816 */ /* 0x001fc60000000019 */
[----:B------:R-:W-:Y:S04]  /*24020*/  STL [R1+0x10e4], R26 ;  /* 0x0010e41a01007387 */ /* 0x000fe80000100800 */
[----:B------:R-:W-:Y:S04]  /*24030*/  STL [R1+0x10e0], R12 ;  /* 0x0010e00c01007387 */ /* 0x000fe80000100800 */
[----:B------:R0:W-:Y:S04]  /*24040*/  STL [R1+0x10dc], R13 ;  /* 0x0010dc0d01007387 */ /* 0x0001e80000100800 */
[----:B------:R-:W2:Y:S01]  /*24050*/  @P3 LDG.E.U16 R25, desc[UR16][R20.64] ;  /* 0x0000001014193981 */ /* 0x000ea2000c1e1500 */
[----:B0-----:R-:W-:-:S06]  /*24060*/  PRMT R13, RZ, 0x7610, R13 ;  /* 0x00007610ff0d7816 */ /* 0x001fcc000000000d */
[----:B------:R-:W2:Y:S01]  /*24070*/  @P5 LDG.E.U16 R13, desc[UR16][R18.64] ;  /* 0x00000010120d5981 */ /* 0x000ea2000c1e1500 */
[----:B------:R-:W-:-:S06]  /*24080*/  PRMT R12, RZ, 0x7610, R12 ;  /* 0x00007610ff0c7816 */ /* 0x000fcc000000000c */
[----:B------:R-:W2:Y:S01]  /*24090*/  @P5 LDG.E.U16 R12, desc[UR16][R16.64] ;  /* 0x00000010100c5981 */ /* 0x000ea2000c1e1500 */
[----:B------:R-:W0:Y:S03]  /*240a0*/  S2R R24, SR_TID.X ;  /* 0x0000000000187919 */ /* 0x000e260000002100 */
[----:B------:R-:W-:Y:S04]  /*240b0*/  STL [R1+0x10ec], R22 ;  /* 0x0010ec1601007387 */ /* 0x000fe80000100800 */
[----:B------:R-:W-:Y:S04]  /*240c0*/  STL [R1+0x10e8], R23 ;  /* 0x0010e81701007387 */ /* 0x000fe80000100800 */
[----:B------:R-:W-:Y:S04]  /*240d0*/  STL [R1+0x10f4], R20 ;  /* 0x0010f41401007387 */ /* 0x000fe80000100800 */
[----:B------:R-:W-:Y:S04]  /*240e0*/  STL [R1+0x10f0], R21 ;  /* 0x0010f01501007387 */ /* 0x000fe80000100800 */
[----:B----4-:R-:W-:Y:S04]  /*240f0*/  STL [R1+0x1100], R27 ;  /* 0x0011001b01007387 */ /* 0x010fe80000100800 */
[----:B------:R-:W-:Y:S04]  /*24100*/  STL [R1+0x10fc], R10 ;  /* 0x0010fc0a01007387 */ /* 0x000fe80000100800 */
[----:B------:R-:W-:Y:S04]  /*24110*/  STL [R1+0x10f8], R11 ;  /* 0x0010f80b01007387 */ /* 0x000fe80000100800 */
[----:B---3--:R-:W-:Y:S04]  /*24120*/  STL [R1+0x110c], R28 ;  /* 0x00110c1c01007387 */ /* 0x008fe80000100800 */
[----:B------:R-:W-:Y:S04]  /*24130*/  STL [R1+0x1108], R8 ;  /* 0x0011080801007387 */ /* 0x000fe80000100800 */
[----:B------:R-:W-:Y:S04]  /*24140*/  STL [R1+0x1104], R9 ;  /* 0x0011040901007387 */ /* 0x000fe80000100800 */
[----:B------:R-:W-:Y:S04]  /*24150*/  STL [R1+0x1114], R18 ;  /* 0x0011141201007387 */ /* 0x000fe80000100800 */
[----:B------:R1:W-:Y:S01]  /*24160*/  STL [R1+0x1110], R19 ;  /* 0x0011101301007387 */ /* 0x0003e20000100800 */
[----:B------:R-:W-:-:S02]  /*24170*/  PRMT R30, RZ, 0x7610, R30 ;  /* 0x00007610ff1e7816 */ /* 0x000fc4000000001e */
[----:B0-----:R-:W-:Y:S02]  /*24180*/  LOP3.LUT R24, R24, 0x7f, RZ, 0xc0, !PT ;  /* 0x0000007f18187812 */ /* 0x001fe400078ec0ff */
[----:B------:R-:W-:Y:S02]  /*24190*/  PRMT R0, RZ, 0x7610, R0 ;  /* 0x00007610ff007816 */ /* 0x000fe40000000000 */
[----:B------:R-:W3:Y:S04]  /*241a0*/  @P3 LDG.E.U16 R30, desc[UR16][R22.64] ;  /* 0x00000010161e3981 */ /* 0x000ee8000c1e1500 */
[----:B-1----:R-:W4:Y:S04]  /*241b0*/  LDL.LU R19, [R1+0x920] ;  /* 0x0009200001137983 */ /* 0x002f280000300800 */
[----:B------:R-:W3:Y:S04]  /*241c0*/  LDL.LU R18, [R1+0x91c] ;  /* 0x00091c0001127983 */ /* 0x000ee80000300800 */
[----:B------:R-:W3:Y:S04]  /*241d0*/  LDL.LU R9, [R1+0x8f0] ;  /* 0x0008f00001097983 */ /* 0x000ee80000300800 */
[----:B------:R-:W3:Y:S01]  /*241e0*/  LDL.LU R8, [R1+0x8ec] ;  /* 0x0008ec0001087983 */ /* 0x000ee20000300800 */
[----:B------:R-:W-:Y:S01]  /*241f0*/  ISETP.GE.AND P3, PT, R24, R4, PT ;  /* 0x000000041800720c */ /* 0x000fe20003f66270 */
[----:B------:R-:W-:-:S02]  /*24200*/  IMAD.MOV.U32 R4, RZ, RZ, R5 ;  /* 0x000000ffff047224 */ /* 0x000fc400078e0005 */
[----:B------:R-:W-:-:S05]  /*24210*/  IMAD.MOV.U32 R5, RZ, RZ, R83 ;  /* 0x000000ffff057224 */ /* 0x000fca00078e0053 */
[----:B------:R-:W3:Y:S01]  /*24220*/  @P0 LDG.E.U16 R0, desc[UR16][R4.64] ;  /* 0x0000001004000981 */ /* 0x000ee2000c1e1500 */
[----:B------:R-:W-:Y:S06]  /*24230*/  BAR.SYNC.DEFER_BLOCKING 0x0 ;  /* 0x0000000000007b1d */ /* 0x000fec0000010000 */
[----:B--2---:R-:W-:Y:S04]  /*24240*/  STL [R1+0xbf0], R25 ;  /* 0x000bf01901007387 */ /* 0x004fe80000100800 */
[----:B------:R0:W-:Y:S04]  /*24250*/  STL [R1+0xbe4], R13 ;  /* 0x000be40d01007387 */ /* 0x0001e80000100800 */
        /* <DEDUP_REMOVED lines=11> */
[----:B------:R0:W-:Y:S04]  /*24310*/  STL [R1+0xbe0], R12 ;  /* 0x000be00c01007387 */ /* 0x0001e80000100800 */
[----:B0-----:R-:W2:Y:S04]  /*24320*/  LDL.LU R12, [R1+0x7cc] ;  /* 0x0007cc00010c7983 */ /* 0x001ea80000300800 */
[----:B------:R-:W2:Y:S04]  /*24330*/  LDL.LU R26, [R1+0x7a0] ;  /* 0x0007a000011a7983 */ /* 0x000ea80000300800 */
[----:B------:R-:W2:Y:S04]  /*24340*/  LDL.LU R25, [R1+0x79c] ;  /* 0x00079c0001197983 */ /* 0x000ea80000300800 */
[----:B------:R-:W2:Y:S04]  /*24350*/  LDL.LU R24, [R1+0x770] ;  /* 0x0007700001187983 */ /* 0x000ea80000300800 */
[----:B------:R-:W2:Y:S04]  /*24360*/  LDL.LU R83, [R1+0x76c] ;  /* 0x00076c0001537983 */ /* 0x000ea80000300800 */
[----:B------:R0:W-:Y:S04]  /*24370*/  STL [R1+0x111c], R16 ;  /* 0x00111c1001007387 */ /* 0x0001e80000100800 */
[----:B0-----:R-:W2:Y:S04]  /*24380*/  LDL.LU R16, [R1+0x954] ;  /* 0x0009540001107983 */ /* 0x001ea80000300800 */
        /* <DEDUP_REMOVED lines=8> */
[----:B---3--:R0:W-:Y:S04]  /*24410*/  STL [R1+0x1134], R0 ;  /* 0x0011340001007387 */ /* 0x0081e80000100800 */
[----:B0-----:R-:W3:Y:S04]  /*24420*/  LDL.LU R0, [R1+0x9c8] ;  /* 0x0009c80001007983 */ /* 0x001ee80000300800 */
[----:B------:R-:W-:Y:S04]  /*24430*/  STL [R1+0x1130], R4 ;  /* 0x0011300401007387 */ /* 0x000fe80000100800 */
[----:B------:R-:W-:Y:S04]  /*24440*/  STL [R1+0x112c], R5 ;  /* 0x00112c0501007387 */ /* 0x000fe80000100800 */
[----:B----4-:R-:W-:Y:S04]  /*24450*/  STS.U16 [R2+UR5+0x10c00], R19 ;  /* 0x010c001302007988 */ /* 0x010fe80008000405 */
[----:B------:R-:W-:Y:S04]  /*24460*/  STS.U16 [R2+UR5+0x18c00], R18 ;  /* 0x018c001202007988 */ /* 0x000fe80008000405 */
[----:B------:R-:W-:Y:S04]  /*24470*/  STS.U16 [R2+UR5+0x11000], R9 ;  /* 0x0110000902007988 */ /* 0x000fe80008000405 */
[----:B------:R-:W-:Y:S04]  /*24480*/  STS.U16 [R2+UR5+0x19000], R8 ;  /* 0x0190000802007988 */ /* 0x000fe80008000405 */
[----:B--2---:R0:W-:Y:S04]  /*24490*/  STS.U16 [R2+UR5+0x11400], R13 ;  /* 0x0114000d02007988 */ /* 0x0041e80008000405 */
[----:B------:R1:W-:Y:S04]  /*244a0*/  STS.U16 [R2+UR5+0x19400], R15 ;  /* 0x0194000f02007988 */ /* 0x0003e80008000405 */
[----:B0-----:R-:W2:Y:S04]  /*244b0*/  LDL.LU R13, [R1+0x740] ;  /* 0x00074000010d7983 */ /* 0x001ea80000300800 */
[----:B-1----:R-:W4:Y:S04]  /*244c0*/  LDL.LU R15, [R1+0x73c] ;  /* 0x00073c00010f7983 */ /* 0x002f280000300800 */
[----:B------:R0:W-:Y:S04]  /*244d0*/  STS.U16 [R2+UR5+0x11800], R14 ;  /* 0x0118000e02007988 */ /* 0x0001e80008000405 */
[----:B0-----:R-:W4:Y:S04]  /*244e0*/  LDL.LU R14, [R1+0x710] ;  /* 0x00071000010e7983 */ /* 0x001f280000300800 */
[----:B------:R-:W-:Y:S04]  /*244f0*/  STS.U16 [R2+UR5+0x19800], R28 ;  /* 0x0198001c02007988 */ /* 0x000fe80008000405 */
[----:B------:R0:W-:Y:S04]  /*24500*/  STS.U16 [R2+UR5+0x1ac00], R25 ;  /* 0x01ac001902007988 */ /* 0x0001e80008000405 */
[----:B------:R1:W-:Y:S04]  /*24510*/  STS.U16 [R2+UR5+0x13000], R24 ;  /* 0x0130001802007988 */ /* 0x0003e80008000405 */
[----:B0-----:R-:W4:Y:S04]  /*24520*/  LDL.LU R25, [R1+0x70c] ;  /* 0x00070c0001197983 */ /* 0x001f280000300800 */
[----:B-1----:R-:W4:Y:S04]  /*24530*/  LDL.LU R24, [R1+0x6e0] ;  /* 0x0006e00001187983 */ /* 0x002f280000300800 */
[----:B------:R-:W-:Y:S04]  /*24540*/  STS.U16 [R2+UR5+0x18800], R16 ;  /* 0x0188001002007988 */ /* 0x000fe80008000405 */
[----:B------:R-:W-:Y:S04]  /*24550*/  STS.U16 [R2+UR5+0x1a800], R12 ;  /* 0x01a8000c02007988 */ /* 0x000fe80008000405 */
[----:B------:R-:W-:Y:S04]  /*24560*/  STS.U16 [R2+UR5+0x10800], R17 ;  /* 0x0108001102007988 */ /* 0x000fe80008000405 */
[----:B------:R-:W-:Y:S04]  /*24570*/  STS.U16 [R2+UR5+0x12c00], R26 ;  /* 0x012c001a02007988 */ /* 0x000fe80008000405 */
[----:B------:R-:W-:Y:S04]  /*24580*/  STS.U16 [R2+UR5+0x18400], R29 ;  /* 0x0184001d02007988 */ /* 0x000fe80008000405 */
[----:B------:R-:W-:Y:S04]  /*24590*/  STS.U16 [R2+UR5+0x10400], R6 ;  /* 0x0104000602007988 */ /* 0x000fe80008000405 */
        /* <DEDUP_REMOVED lines=14> */
[----:B0-----:R-:W4:Y:S04]  /*24680*/  LDL.LU R83, [R1+0x8b4] ;  /* 0x0008b40001537983 */ /* 0x001f280000300800 */
[----:B------:R0:W-:Y:S04]  /*24690*/  STS.U16 [R2+UR5+0x11c00], R11 ;  /* 0x011c000b02007988 */ /* 0x0001e80008000405 */
[----:B------:R1:W-:Y:S04]  /*246a0*/  STS.U16 [R2+UR5+0x19c00], R10 ;  /* 0x019c000a02007988 */ /* 0x0003e80008000405 */
[----:B------:R3:W-:Y:S04]  /*246b0*/  STS.U16 [R2+UR5+0x12000], R27 ;  /* 0x0120001b02007988 */ /* 0x0007e80008000405 */
[----:B0-----:R-:W4:Y:S04]  /*246c0*/  LDL.LU R11, [R1+0x888] ;  /* 0x00088800010b7983 */ /* 0x001f280000300800 */
[----:B-1----:R-:W4:Y:S04]  /*246d0*/  LDL.LU R10, [R1+0x884] ;  /* 0x00088400010a7983 */ /* 0x002f280000300800 */
[----:B------:R0:W-:Y:S04]  /*246e0*/  STS.U16 [R2+UR5+0x1a000], R21 ;  /* 0x01a0001502007988 */ /* 0x0001e80008000405 */
[----:B---3--:R-:W3:Y:S04]  /*246f0*/  LDL.LU R27, [R1+0x858] ;  /* 0x00085800011b7983 */ /* 0x008ee80000300800 */
[----:B------:R1:W-:Y:S04]  /*24700*/  STS.U16 [R2+UR5+0x12400], R20 ;  /* 0x0124001402007988 */ /* 0x0003e80008000405 */
[----:B0-----:R-:W3:Y:S04]  /*24710*/  LDL.LU R21, [R1+0x854] ;  /* 0x0008540001157983 */ /* 0x001ee80000300800 */
[----:B------:R0:W-:Y:S04]  /*24720*/  STS.U16 [R2+UR5+0x1a400], R23 ;  /* 0x01a4001702007988 */ /* 0x0001e80008000405 */
[----:B-1----:R-:W3:Y:S04]  /*24730*/  LDL.LU R20, [R1+0x828] ;  /* 0x0008280001147983 */ /* 0x002ee80000300800 */
[----:B------:R1:W-:Y:S04]  /*24740*/  STS.U16 [R2+UR5+0x12800], R22 ;  /* 0x0128001602007988 */ /* 0x0003e80008000405 */
[----:B0-----:R-:W3:Y:S04]  /*24750*/  LDL.LU R23, [R1+0x824] ;  /* 0x0008240001177983 */ /* 0x001ee80000300800 */
[----:B-1----:R-:W3:Y:S04]  /*24760*/  LDL.LU R22, [R1+0x7f8] ;  /* 0x0007f80001167983 */ /* 0x002ee80000300800 */
[----:B------:R0:W-:Y:S02]  /*24770*/  STS.U16 [R2+UR5+0x10000], R0 ;  /* 0x0100000002007988 */ /* 0x0001e40008000405 */
[----:B0-----:R-:W-:-:S02]  /*24780*/  LOP3.LUT R0, R2, 0x10, RZ, 0x3c, !PT ;  /* 0x0000001002007812 */ /* 0x001fc400078e3cff */
[----:B--2---:R0:W-:Y:S04]  /*24790*/  STS.U16 [R2+UR5+0x13400], R13 ;  /* 0x0134000d02007988 */ /* 0x0041e80008000405 */
[----:B----4-:R1:W-:Y:S04]  /*247a0*/  STS.U16 [R2+UR5+0x1b400], R15 ;  /* 0x01b4000f02007988 */ /* 0x0103e80008000405 */
[----:B0-----:R-:W2:Y:S04]  /*247b0*/  LDL.LU R13, [R1+0x7f4] ;  /* 0x0007f400010d7983 */ /* 0x001ea80000300800 */
[----:B-1----:R-:W4:Y:S04]  /*247c0*/  LDL.LU R15, [R1+0x7c8] ;  /* 0x0007c800010f7983 */ /* 0x002f280000300800 */
[----:B------:R0:W-:Y:S04]  /*247d0*/  STS.U16 [R2+UR5+0x13800], R14 ;  /* 0x0138000e02007988 */ /* 0x0001e80008000405 */
[----:B0-----:R-:W4:Y:S04]  /*247e0*/  LDL.LU R14, [R1+0x7c4] ;  /* 0x0007c400010e7983 */ /* 0x001f280000300800 */
        /* <DEDUP_REMOVED lines=15> */
[----:B------:R1:W-:Y:S04]  /*248e0*/  STS.U16 [R0+UR5+0x11480], R26 ;  /* 0x0114801a00007988 */ /* 0x0003e80008000405 */
[----:B0-----:R-:W4:Y:S04]  /*248f0*/  LDL.LU R12, [R1+0x768] ;  /* 0x00076800010c7983 */ /* 0x001f280000300800 */
[----:B------:R0:W-:Y:S04]  /*24900*/  STS.U16 [R0+UR5+0x19480], R83 ;  /* 0x0194805300007988 */ /* 0x0001e80008000405 */
[----:B-1----:R-:W4:Y:S04]  /*24910*/  LDL.LU R26, [R1+0x764] ;  /* 0x00076400011a7983 */ /* 0x002f280000300800 */
[----:B0-----:R-:W4:Y:S04]  /*24920*/  LDL.LU R83, [R1+0x738] ;  /* 0x0007380001537983 */ /* 0x001f280000300800 */
[----:B------:R-:W-:Y:S04]  /*24930*/  STS.U16 [R0+UR5+0x11880], R11 ;  /* 0x0118800b00007988 */ /* 0x000fe80008000405 */
[----:B------:R-:W-:Y:S04]  /*24940*/  STS.U16 [R0+UR5+0x19880], R10 ;  /* 0x0198800a00007988 */ /* 0x000fe80008000405 */
[----:B------:R-:W4:Y:S04]  /*24950*/  LDL.LU R4, [R1+0x734] ;  /* 0x0007340001047983 */ /* 0x000f280000300800 */
[----:B---3--:R-:W-:Y:S04]  /*24960*/  STS.U16 [R0+UR5+0x11c80], R27 ;  /* 0x011c801b00007988 */ /* 0x008fe80008000405 */
[----:B------:R-:W3:Y:S04]  /*24970*/  LDL.LU R7, [R1+0x708] ;  /* 0x0007080001077983 */ /* 0x000ee80000300800 */
[----:B------:R-:W-:Y:S04]  /*24980*/  STS.U16 [R0+UR5+0x19c80], R21 ;  /* 0x019c801500007988 */ /* 0x000fe80008000405 */
[----:B------:R-:W-:Y:S04]  /*24990*/  STS.U16 [R0+UR5+0x12080], R20 ;  /* 0x0120801400007988 */ /* 0x000fe80008000405 */
[----:B------:R-:W-:Y:S04]  /*249a0*/  STS.U16 [R0+UR5+0x1a080], R23 ;  /* 0x01a0801700007988 */ /* 0x000fe80008000405 */
[----:B------:R-:W-:Y:S04]  /*249b0*/  STS.U16 [R0+UR5+0x12480], R22 ;  /* 0x0124801600007988 */ /* 0x000fe80008000405 */
[----:B--2---:R-:W-:Y:S04]  /*249c0*/  STS.U16 [R0+UR5+0x1a480], R13 ;  /* 0x01a4800d00007988 */ /* 0x004fe80008000405 */
[----:B----4-:R0:W-:Y:S04]  /*249d0*/  STS.U16 [R0+UR5+0x12880], R15 ;  /* 0x0128800f00007988 */ /* 0x0101e80008000405 */
[----:B0-----:R-:W2:Y:S04]  /*249e0*/  LDL.LU R15, [R1+0x704] ;  /* 0x00070400010f7983 */ /* 0x001ea80000300800 */
        /* <DEDUP_REMOVED lines=12> */
[----:B0-----:R-:W4:Y:S04]  /*24ab0*/  LDL.LU R14, [R1+0x8e0] ;  /* 0x0008e000010e7983 */ /* 0x001f280000300800 */
[----:B------:R0:W-:Y:S04]  /*24ac0*/  STS.U16 [R0+UR5+0x1ac80], R24 ;  /* 0x01ac801800007988 */ /* 0x0001e80008000405 */
[----:B-1----:R-:W4:Y:S04]  /*24ad0*/  LDL.LU R25, [R1+0x8dc] ;  /* 0x0008dc0001197983 */ /* 0x002f280000300800 */
        /* <DEDUP_REMOVED lines=9> */
[----:B------:R1:W-:Y:S04]  /*24b70*/  STS.U16 [R0+UR5+0x1b080], R26 ;  /* 0x01b0801a00007988 */ /* 0x0003e80008000405 */
[----:B0-----:R-:W4:Y:S04]  /*24b80*/  LDL.LU R12, [R1+0x7f0] ;  /* 0x0007f000010c7983 */ /* 0x001f280000300800 */
[----:B------:R0:W-:Y:S04]  /*24b90*/  STS.U16 [R0+UR5+0x13480], R83 ;  /* 0x0134805300007988 */ /* 0x0001e80008000405 */
[----:B-1----:R-:W4:Y:S04]  /*24ba0*/  LDL.LU R26, [R1+0x7ec] ;  /* 0x0007ec00011a7983 */ /* 0x002f280000300800 */
[----:B0-----:R-:W4:Y:S04]  /*24bb0*/  LDL.LU R83, [R1+0x7c0] ;  /* 0x0007c00001537983 */ /* 0x001f280000300800 */
[----:B------:R0:W-:Y:S04]  /*24bc0*/  STS.U16 [R0+UR5+0x1b480], R4 ;  /* 0x01b4800400007988 */ /* 0x0001e80008000405 */
[----:B---3--:R-:W-:Y:S01]  /*24bd0*/  STS.U16 [R0+UR5+0x13880], R7 ;  /* 0x0138800700007988 */ /* 0x008fe20008000405 */
[----:B0-----:R-:W-:-:S03]  /*24be0*/  LOP3.LUT R4, R2, 0x20, RZ, 0x3c, !PT ;  /* 0x0000002002047812 */ /* 0x001fc600078e3cff */
[----:B--2---:R0:W-:Y:S04]  /*24bf0*/  STS.U16 [R0+UR5+0x1b880], R15 ;  /* 0x01b8800f00007988 */ /* 0x0041e80008000405 */
        /* <DEDUP_REMOVED lines=9> */
[----:B0-----:R-:W2:Y:S04]  /*24c90*/  LDL.LU R15, [R1+0x7bc] ;  /* 0x0007bc00010f7983 */ /* 0x001ea80000300800 */
[----:B------:R-:W-:Y:S04]  /*24ca0*/  STS.U16 [R4+UR5+0x18d00], R11 ;  /* 0x018d000b04007988 */ /* 0x000fe80008000405 */
[----:B------:R0:W-:Y:S04]  /*24cb0*/  STS.U16 [R4+UR5+0x11100], R14 ;  /* 0x0111000e04007988 */ /* 0x0001e80008000405 */
[----:B------:R1:W-:Y:S04]  /*24cc0*/  STS.U16 [R4+UR5+0x19100], R25 ;  /* 0x0191001904007988 */ /* 0x0003e80008000405 */
[----:B0-----:R-:W3:Y:S04]  /*24cd0*/  LDL.LU R14, [R1+0x790] ;  /* 0x00079000010e7983 */ /* 0x001ee80000300800 */
        /* <DEDUP_REMOVED lines=8> */
[----:B-1----:R-:W4:Y:S04]  /*24d60*/  LDL.LU R25, [R1+0x78c] ;  /* 0x00078c0001197983 */ /* 0x002f280000300800 */
[----:B0-----:R-:W4:Y:S04]  /*24d70*/  LDL.LU R24, [R1+0x760] ;  /* 0x0007600001187983 */ /* 0x001f280000300800 */
        /* <DEDUP_REMOVED lines=26> */
[----:B--2---:R0:W-:Y:S04]  /*24f20*/  STS.U16 [R4+UR5+0x1a900], R15 ;  /* 0x01a9000f04007988 */ /* 0x0041e80008000405 */
[----:B0-----:R-:W2:Y:S04]  /*24f30*/  LDL.LU R15, [R1+0x818] ;  /* 0x00081800010f7983 */ /* 0x001ea80000300800 */
[----:B---3--:R0:W-:Y:S04]  /*24f40*/  STS.U16 [R4+UR5+0x12d00], R14 ;  /* 0x012d000e04007988 */ /* 0x0081e80008000405 */
[----:B0-----:R-:W3:Y:S04]  /*24f50*/  LDL.LU R14, [R1+0x814] ;  /* 0x00081400010e7983 */ /* 0x001ee80000300800 */
[----:B----4-:R0:W-:Y:S04]  /*24f60*/  STS.U16 [R4+UR5+0x1ad00], R25 ;  /* 0x01ad001904007988 */ /* 0x0101e80008000405 */
[----:B------:R1:W-:Y:S04]  /*24f70*/  STS.U16 [R4+UR5+0x13100], R24 ;  /* 0x0131001804007988 */ /* 0x0003e80008000405 */
[----:B0-----:R-:W4:Y:S04]  /*24f80*/  LDL.LU R25, [R1+0x7e8] ;  /* 0x0007e80001197983 */ /* 0x001f280000300800 */
[----:B-1----:R-:W4:Y:S04]  /*24f90*/  LDL.LU R24, [R1+0x7e4] ;  /* 0x0007e40001187983 */ /* 0x002f280000300800 */
[----:B------:R-:W-:Y:S04]  /*24fa0*/  STS.U16 [R4+UR5+0x1b100], R83 ;  /* 0x01b1005304007988 */ /* 0x000fe80008000405 */
[----:B------:R-:W-:Y:S04]  /*24fb0*/  STS.U16 [R4+UR5+0x13500], R5 ;  /* 0x0135000504007988 */ /* 0x000fe80008000405 */
[----:B------:R0:W-:Y:S04]  /*24fc0*/  STS.U16 [R4+UR5+0x1b500], R0 ;  /* 0x01b5000004007988 */ /* 0x0001e80008000405 */
[----:B------:R-:W-:Y:S04]  /*24fd0*/  STS.U16 [R4+UR5+0x13900], R7 ;  /* 0x0139000704007988 */ /* 0x000fe80008000405 */
[----:B------:R-:W-:Y:S01]  /*24fe0*/  STS.U16 [R4+UR5+0x1b900], R6 ;  /* 0x01b9000604007988 */ /* 0x000fe20008000405 */
[----:B0-----:R-:W-:-:S03]  /*24ff0*/  LOP3.LUT R0, R2, 0x30, RZ, 0x3c, !PT ;  /* 0x0000003002007812 */ /* 0x001fc600078e3cff */
[----:B------:R-:W-:Y:S04]  /*25000*/  STS.U16 [R4+UR5+0x13d00], R29 ;  /* 0x013d001d04007988 */ /* 0x000fe80008000405 */
[----:B------:R-:W4:Y:S04]  /*25010*/  LDL.LU R83, [R1+0x1200] ;  /* 0x0012000001537983 */ /* 0x000f280000300800 */
[----:B------:R0:W-:Y:S04]  /*25020*/  STS.U16 [R4+UR5+0x1bd00], R17 ;  /* 0x01bd001104007988 */ /* 0x0001e80008000405 */
        /* <DEDUP_REMOVED lines=8> */
[----:B------:R1:W-:Y:S04]  /*250b0*/  STS.U16 [R0+UR5+0x18980], R28 ;  /* 0x0189801c00007988 */ /* 0x0003e80008000405 */
[----:B------:R1:W-:Y:S04]  /*250c0*/  STS.U16 [R0+UR5+0x10d80], R11 ;  /* 0x010d800b00007988 */ /* 0x0003e80008000405 */
[----:B0-----:R-:W4:Y:S04]  /*250d0*/  LDL.LU R18, [R1+0x9a8] ;  /* 0x0009a80001127983 */ /* 0x001f280000300800 */
[----:B------:R0:W-:Y:S04]  /*250e0*/  STS.U16 [R0+UR5+0x18d80], R10 ;  /* 0x018d800a00007988 */ /* 0x0001e80008000405 */
[----:B-1----:R-:W4:Y:S04]  /*250f0*/  LDL.LU R9, [R1+0x9a4] ;  /* 0x0009a40001097983 */ /* 0x002f280000300800 */
[----:B------:R1:W-:Y:S04]  /*25100*/  STS.U16 [R0+UR5+0x11180], R27 ;  /* 0x0111801b00007988 */ /* 0x0003e80008000405 */
[----:B------:R-:W4:Y:S04]  /*25110*/  LDL.LU R8, [R1+0x970] ;  /* 0x0009700001087983 */ /* 0x000f280000300800 */
[----:B------:R0:W-:Y:S04]  /*25120*/  STS.U16 [R0+UR5+0x19180], R21 ;  /* 0x0191801500007988 */ /* 0x0001e80008000405 */
[----:B------:R-:W4:Y:S04]  /*25130*/  LDL.LU R28, [R1+0x96c] ;  /* 0x00096c00011c7983 */ /* 0x000f280000300800 */
[----:B------:R0:W-:Y:S04]  /*25140*/  STS.U16 [R0+UR5+0x11580], R20 ;  /* 0x0115801400007988 */ /* 0x0001e80008000405 */
[----:B------:R-:W4:Y:S04]  /*25150*/  LDL.LU R11, [R1+0x938] ;  /* 0x00093800010b7983 */ /* 0x000f280000300800 */
        /* <DEDUP_REMOVED lines=10> */
[----:B--2---:R2:W-:Y:S04]  /*25200*/  STS.U16 [R0+UR5+0x12180], R15 ;  /* 0x0121800f00007988 */ /* 0x0045e80008000405 */
[----:B0-----:R-:W4:Y:S04]  /*25210*/  LDL.LU R22, [R1+0x8a0] ;  /* 0x0008a00001167983 */ /* 0x001f280000300800 */
[----:B-1----:R-:W4:Y:S04]  /*25220*/  LDL.LU R13, [R1+0x89c] ;  /* 0x00089c00010d7983 */ /* 0x002f280000300800 */
[----:B------:R-:W4:Y:S04]  /*25230*/  LDL.LU R12, [R1+0x870] ;  /* 0x00087000010c7983 */ /* 0x000f280000300800 */
[----:B------:R-:W4:Y:S04]  /*25240*/  LDL.LU R26, [R1+0x86c] ;  /* 0x00086c00011a7983 */ /* 0x000f280000300800 */
[----:B--2---:R-:W2:Y:S04]  /*25250*/  LDL.LU R15, [R1+0x840] ;  /* 0x00084000010f7983 */ /* 0x004ea80000300800 */
[----:B---3--:R0:W-:Y:S04]  /*25260*/  STS.U16 [R0+UR5+0x1a180], R14 ;  /* 0x01a1800e00007988 */ /* 0x0081e80008000405 */
[----:B0-----:R-:W3:Y:S04]  /*25270*/  LDL.LU R14, [R1+0x83c] ;  /* 0x00083c00010e7983 */ /* 0x001ee80000300800 */
[----:B----4-:R0:W-:Y:S04]  /*25280*/  STS.U16 [R0+UR5+0x12580], R25 ;  /* 0x0125801900007988 */ /* 0x0101e80008000405 */
[----:B------:R1:W-:Y:S04]  /*25290*/  STS.U16 [R0+UR5+0x1a580], R24 ;  /* 0x01a5801800007988 */ /* 0x0003e80008000405 */
[----:B0-----:R-:W4:Y:S04]  /*252a0*/  LDL.LU R25, [R1+0x810] ;  /* 0x0008100001197983 */ /* 0x001f280000300800 */
[----:B-1----:R-:W2:Y:S04]  /*252b0*/  LDL.LU R24, [R1+0x80c] ;  /* 0x00080c0001187983 */ /* 0x002ea80000300800 */
[----:B------:R-:W-:Y:S04]  /*252c0*/  STS.U16 [R0+UR5+0x12980], R17 ;  /* 0x0129801100007988 */ /* 0x000fe80008000405 */
[----:B------:R-:W-:Y:S04]  /*252d0*/  STS.U16 [R0+UR5+0x1a980], R16 ;  /* 0x01a9801000007988 */ /* 0x000fe80008000405 */
[----:B------:R-:W-:Y:S04]  /*252e0*/  STS.U16 [R0+UR5+0x12d80], R19 ;  /* 0x012d801300007988 */ /* 0x000fe80008000405 */
[----:B------:R0:W-:Y:S04]  /*252f0*/  STS.U16 [R0+UR5+0x1ad80], R83 ;  /* 0x01ad805300007988 */ /* 0x0001e80008000405 */
[----:B------:R1:W-:Y:S04]  /*25300*/  STS.U16 [R0+UR5+0x13180], R80 ;  /* 0x0131805000007988 */ /* 0x0003e80008000405 */
[----:B------:R1:W-:Y:S04]  /*25310*/  STS.U16 [R0+UR5+0x1b180], R69 ;  /* 0x01b1804500007988 */ /* 0x0003e80008000405 */
[----:B0-----:R-:W4:Y:S04]  /*25320*/  LDL.LU R83, [R1+0x11fc] ;  /* 0x0011fc0001537983 */ /* 0x001f280000300800 */
[----:B-1----:R-:W4:Y:S04]  /*25330*/  LDL.LU R80, [R1+0x11f8] ;  /* 0x0011f80001507983 */ /* 0x002f280000300800 */
[----:B------:R-:W4:Y:S04]  /*25340*/  LDL.LU R69, [R1+0x11f4] ;  /* 0x0011f40001457983 */ /* 0x000f280000300800 */
[----:B------:R0:W-:Y:S04]  /*25350*/  STS.U16 [R0+UR5+0x13580], R66 ;  /* 0x0135804200007988 */ /* 0x0001e80008000405 */
[----:B0-----:R-:W4:Y:S01]  /*25360*/  LDL.LU R66, [R1+0x11f0] ;  /* 0x0011f00001427983 */ /* 0x001f220000300800 */
[----:B------:R-:W-:-:S03]  /*25370*/  LOP3.LUT R4, R2, 0x40, RZ, 0x3c, !PT ;  /* 0x0000004002047812 */ /* 0x000fc600078e3cff */
        /* <DEDUP_REMOVED lines=8> */
[----:B------:R-:W-:Y:S04]  /*25400*/  STS.U16 [R4+UR5+0x10200], R18 ;  /* 0x0102001204007988 */ /* 0x000fe80008000405 */
[----:B0-----:R-:W4:Y:S04]  /*25410*/  LDL.LU R64, [R1+0x11e0] ;  /* 0x0011e00001407983 */ /* 0x001f280000300800 */
[----:B------:R-:W-:Y:S04]  /*25420*/  STS.U16 [R4+UR5+0x18200], R9 ;  /* 0x0182000904007988 */ /* 0x000fe80008000405 */
[----:B-1----:R-:W4:Y:S04]  /*25430*/  LDL.LU R67, [R1+0x11dc] ;  /* 0x0011dc0001437983 */ /* 0x002f280000300800 */
        /* <DEDUP_REMOVED lines=23> */
[----:B--2---:R1:W-:Y:S04]  /*255b0*/  STS.U16 [R4+UR5+0x11e00], R15 ;  /* 0x011e000f04007988 */ /* 0x0043e80008000405 */
[----:B0-----:R-:W2:Y:S04]  /*255c0*/  LDL.LU R26, [R1+0x894] ;  /* 0x00089400011a7983 */ /* 0x001ea80000300800 */
[----:B---3--:R0:W-:Y:S04]  /*255d0*/  STS.U16 [R4+UR5+0x19e00], R14 ;  /* 0x019e000e04007988 */ /* 0x0081e80008000405 */
[----:B-1----:R-:W3:Y:S04]  /*255e0*/  LDL.LU R15, [R1+0x868] ;  /* 0x00086800010f7983 */ /* 0x002ee80000300800 */
[----:B----4-:R1:W-:Y:S04]  /*255f0*/  STS.U16 [R4+UR5+0x12200], R25 ;  /* 0x0122001904007988 */ /* 0x0103e80008000405 */
[----:B0-----:R-:W4:Y:S04]  /*25600*/  LDL.LU R14, [R1+0x864] ;  /* 0x00086400010e7983 */ /* 0x001f280000300800 */
[----:B------:R0:W-:Y:S04]  /*25610*/  STS.U16 [R4+UR5+0x1a200], R24 ;  /* 0x01a2001804007988 */ /* 0x0001e80008000405 */
[----:B-1----:R-:W4:Y:S04]  /*25620*/  LDL.LU R25, [R1+0x838] ;  /* 0x0008380001197983 */ /* 0x002f280000300800 */
[----:B0-----:R-:W4:Y:S04]  /*25630*/  LDL.LU R24, [R1+0x834] ;  /* 0x0008340001187983 */ /* 0x001f280000300800 */
        /* <DEDUP_REMOVED lines=17> */
[----:B------:R-:W4:Y:S01]  /*25750*/  LDL.LU R78, [R1+0x11b8] ;  /* 0x0011b800014e7983 */ /* 0x000f220000300800 */
[----:B------:R-:W-:-:S03]  /*25760*/  LOP3.LUT R0, R2, 0x50, RZ, 0x3c, !PT ;  /* 0x0000005002007812 */ /* 0x000fc600078e3cff */
[----:B------:R0:W-:Y:S04]  /*25770*/  STS.U16 [R4+UR5+0x1b600], R75 ;  /* 0x01b6004b04007988 */ /* 0x0001e80008000405 */
[----:B------:R1:W-:Y:S04]  /*25780*/  STS.U16 [R4+UR5+0x13a00], R74 ;  /* 0x013a004a04007988 */ /* 0x0003e80008000405 */
        /* <DEDUP_REMOVED lines=16> */
[----:B------:R-:W4:Y:S04]  /*25890*/  LDL.LU R77, [R1+0x11ac] ;  /* 0x0011ac00014d7983 */ /* 0x000f280000300800 */
[----:B--2---:R-:W-:Y:S04]  /*258a0*/  STS.U16 [R0+UR5+0x19680], R26 ;  /* 0x0196801a00007988 */ /* 0x004fe80008000405 */
[----:B------:R-:W2:Y:S04]  /*258b0*/  LDL.LU R76, [R1+0x11a8] ;  /* 0x0011a800014c7983 */ /* 0x000ea80000300800 */
[----:B---3--:R-:W-:Y:S04]  /*258c0*/  STS.U16 [R0+UR5+0x11a80], R15 ;  /* 0x011a800f00007988 */ /* 0x008fe80008000405 */
[----:B------:R-:W3:Y:S04]  /*258d0*/  LDL.LU R79, [R1+0x11a4] ;  /* 0x0011a400014f7983 */ /* 0x000ee80000300800 */
[----:B----4-:R-:W-:Y:S04]  /*258e0*/  STS.U16 [R0+UR5+0x19a80], R14 ;  /* 0x019a800e00007988 */ /* 0x010fe80008000405 */
[----:B------:R-:W-:Y:S04]  /*258f0*/  STS.U16 [R0+UR5+0x11e80], R25 ;  /* 0x011e801900007988 */ /* 0x000fe80008000405 */
[----:B------:R-:W-:Y:S04]  /*25900*/  STS.U16 [R0+UR5+0x19e80], R24 ;  /* 0x019e801800007988 */ /* 0x000fe80008000405 */
[----:B------:R0:W-:Y:S04]  /*25910*/  STS.U16 [R0+UR5+0x12280], R78 ;  /* 0x0122804e00007988 */ /* 0x0001e80008000405 */
[----:B------:R1:W-:Y:S04]  /*25920*/  STS.U16 [R0+UR5+0x1a280], R81 ;  /* 0x01a2805100007988 */ /* 0x0003e80008000405 */
[----:B------:R4:W-:Y:S04]  /*25930*/  STS.U16 [R0+UR5+0x12680], R80 ;  /* 0x0126805000007988 */ /* 0x0009e80008000405 */
[----:B0-----:R-:W2:Y:S04]  /*25940*/  LDL.LU R78, [R1+0x11a0] ;  /* 0x0011a000014e7983 */ /* 0x001ea80000300800 */
[----:B-1----:R-:W2:Y:S04]  /*25950*/  LDL.LU R81, [R1+0x119c] ;  /* 0x00119c0001517983 */ /* 0x002ea80000300800 */
[----:B----4-:R-:W4:Y:S04]  /*25960*/  LDL.LU R80, [R1+0x1198] ;  /* 0x0011980001507983 */ /* 0x010f280000300800 */
[----:B------:R0:W-:Y:S04]  /*25970*/  STS.U16 [R0+UR5+0x1a680], R83 ;  /* 0x01a6805300007988 */ /* 0x0001e80008000405 */
[----:B------:R1:W-:Y:S04]  /*25980*/  STS.U16 [R0+UR5+0x12a80], R82 ;  /* 0x012a805200007988 */ /* 0x0003e80008000405 */
[----:B------:R1:W-:Y:S04]  /*25990*/  STS.U16 [R0+UR5+0x1aa80], R85 ;  /* 0x01aa805500007988 */ /* 0x0003e80008000405 */
[----:B0-----:R-:W2:Y:S04]  /*259a0*/  LDL.LU R83, [R1+0x1194] ;  /* 0x0011940001537983 */ /* 0x001ea80000300800 */
[----:B-1----:R-:W2:Y:S04]  /*259b0*/  LDL.LU R82, [R1+0x1190] ;  /* 0x0011900001527983 */ /* 0x002ea80000300800 */
[----:B------:R-:W2:Y:S04]  /*259c0*/  LDL.LU R85, [R1+0x118c] ;  /* 0x00118c0001557983 */ /* 0x000ea80000300800 */
        /* <DEDUP_REMOVED lines=11> */
[----:B---3--:R-:W3:Y:S04]  /*25a80*/  LDL.LU R3, [R1+0x1174] ;  /* 0x0011740001037983 */ /* 0x008ee80000300800 */
[----:B------:R0:W-:Y:S04]  /*25a90*/  STS.U16 [R0+UR5+0x13a80], R88 ;  /* 0x013a805800007988 */ /* 0x0001e80008000405 */
[----:B------:R1:W-:Y:S04]  /*25aa0*/  STS.U16 [R0+UR5+0x1ba80], R86 ;  /* 0x01ba805600007988 */ /* 0x0003e80008000405 */
[----:B------:R1:W-:Y:S04]  /*25ab0*/  STS.U16 [R0+UR5+0x13e80], R89 ;  /* 0x013e805900007988 */ /* 0x0003e80008000405 */
[----:B0-----:R-:W2:Y:S04]  /*25ac0*/  LDL.LU R88, [R1+0x1170] ;  /* 0x0011700001587983 */ /* 0x001ea80000300800 */
[----:B-1----:R-:W2:Y:S04]  /*25ad0*/  LDL.LU R86, [R1+0x116c] ;  /* 0x00116c0001567983 */ /* 0x002ea80000300800 */
[----:B------:R-:W2:Y:S04]  /*25ae0*/  LDL.LU R89, [R1+0x1168] ;  /* 0x0011680001597983 */ /* 0x000ea80000300800 */
[----:B------:R0:W-:Y:S04]  /*25af0*/  STS.U16 [R0+UR5+0x1be80], R87 ;  /* 0x01be805700007988 */ /* 0x0001e80008000405 */
[----:B0-----:R-:W2:Y:S04]  /*25b00*/  LDL.LU R87, [R1+0x1164] ;  /* 0x0011640001577983 */ /* 0x001ea80000300800 */
[----:B------:R-:W2:Y:S04]  /*25b10*/  LDL R10, [R1+0x9ec] ;  /* 0x0009ec00010a7983 */ /* 0x000ea80000100800 */
[----:B------:R-:W3:Y:S04]  /*25b20*/  LDL R9, [R1+0x9f0] ;  /* 0x0009f00001097983 */ /* 0x000ee80000100800 */
[----:B------:R-:W4:Y:S04]  /*25b30*/  LDL R8, [R1+0xa2c] ;  /* 0x000a2c0001087983 */ /* 0x000f280000100800 */
[----:B------:R-:W4:Y:S04]  /*25b40*/  LDL R7, [R1+0xa30] ;  /* 0x000a300001077983 */ /* 0x000f280000100800 */
[----:B------:R-:W4:Y:S04]  /*25b50*/  LDL R6, [R1+0xa6c] ;  /* 0x000a6c0001067983 */ /* 0x000f280000100800 */
[----:B------:R-:W4:Y:S01]  /*25b60*/  LDL R5, [R1+0xa70] ;  /* 0x000a700001057983 */ /* 0x000f220000100800 */
[----:B------:R-:W-:-:S02]  /*25b70*/  PRMT R31, RZ, 0x7610, R31 ;  /* 0x00007610ff1f7816 */ /* 0x000fc4000000001f */
[----:B------:R-:W-:Y:S02]  /*25b80*/  PRMT R32, RZ, 0x7610, R32 ;  /* 0x00007610ff207816 */ /* 0x000fe40000000020 */
[----:B------:R-:W-:Y:S02]  /*25b90*/  PRMT R33, RZ, 0x7610, R33 ;  /* 0x00007610ff217816 */ /* 0x000fe40000000021 */
[----:B------:R-:W-:Y:S01]  /*25ba0*/  LOP3.LUT R0, R2, 0x60, RZ, 0x3c, !PT ;  /* 0x0000006002007812 */ /* 0x000fe200078e3cff */
[----:B--2---:R-:W-:Y:S01]  /*25bb0*/  @!P3 IMAD.MOV.U32 R11, RZ, RZ, R10 ;  /* 0x000000ffff0bb224 */ /* 0x004fe200078e000a */
[----:B---3--:R-:W-:-:S05]  /*25bc0*/  @!P3 MOV R10, R9 ;  /* 0x00000009000ab202 */ /* 0x008fca0000000f00 */
[----:B------:R4:W2:Y:S02]  /*25bd0*/  @!P3 LDG.E.U16 R31, desc[UR16][R10.64] ;  /* 0x000000100a1fb981 */ /* 0x0008a4000c1e1500 */
[----:B----4-:R-:W-:Y:S02]  /*25be0*/  @!P3 IMAD.MOV.U32 R10, RZ, RZ, R7 ;  /* 0x000000ffff0ab224 */ /* 0x010fe400078e0007 */
[----:B------:R-:W-:-:S05]  /*25bf0*/  @!P3 IMAD.MOV.U32 R11, RZ, RZ, R8 ;  /* 0x000000ffff0bb224 */ /* 0x000fca00078e0008 */
[----:B------:R0:W3:Y:S04]  /*25c00*/  @!P3 LDG.E.U16 R32, desc[UR16][R10.64] ;  /* 0x000000100a20b981 */ /* 0x0000e8000c1e1500 */
[----:B------:R1:W-:Y:S01]  /*25c10*/  STS.U16 [R0+UR5+0x10300], R86 ;  /* 0x0103005600007988 */ /* 0x0003e20008000405 */
[----:B0-----:R-:W-:Y:S02]  /*25c20*/  @!P3 IMAD.MOV.U32 R10, RZ, RZ, R5 ;  /* 0x000000ffff0ab224 */ /* 0x001fe400078e0005 */
[----:B------:R-:W-:Y:S01]  /*25c30*/  @!P3 IMAD.MOV.U32 R11, RZ, RZ, R6 ;  /* 0x000000ffff0bb224 */ /* 0x000fe200078e0006 */
[----:B------:R0:W-:Y:S04]  /*25c40*/  STS.U16 [R0+UR5+0x18300], R89 ;  /* 0x0183005900007988 */ /* 0x0001e80008000405 */
[----:B------:R-:W4:Y:S04]  /*25c50*/  @!P3 LDG.E.U16 R33, desc[UR16][R10.64] ;  /* 0x000000100a21b981 */ /* 0x000f28000c1e1500 */
        /* <DEDUP_REMOVED lines=14> */
[----:B------:R-:W4:Y:S04]  /*25d40*/  LDL R4, [R1+0xaac] ;  /* 0x000aac0001047983 */ /* 0x000f280000100800 */
[----:B------:R-:W4:Y:S04]  /*25d50*/  LDL R0, [R1+0xab0] ;  /* 0x000ab00001007983 */ /* 0x000f280000100800 */
[----:B--2---:R0:W-:Y:S04]  /*25d60*/  STL [R1+0x1138], R31 ;  /* 0x0011381f01007387 */ /* 0x0041e80000100800 */
[----:B------:R-:W2:Y:S04]  /*25d70*/  LDL R8, [R1+0xaec] ;  /* 0x000aec0001087983 */ /* 0x000ea80000100800 */
[----:B------:R-:W2:Y:S04]  /*25d80*/  LDL R7, [R1+0xaf0] ;  /* 0x000af00001077983 */ /* 0x000ea80000100800 */
[----:B---3--:R1:W-:Y:S04]  /*25d90*/  STL [R1+0x113c], R32 ;  /* 0x00113c2001007387 */ /* 0x0083e80000100800 */
[----:B------:R-:W3:Y:S04]  /*25da0*/  LDL R6, [R1+0xb2c] ;  /* 0x000b2c0001067983 */ /* 0x000ee80000100800 */
[----:B------:R-:W3:Y:S04]  /*25db0*/  LDL R5, [R1+0xb30] ;  /* 0x000b300001057983 */ /* 0x000ee80000100800 */
[----:B----4-:R4:W-:Y:S04]  /*25dc0*/  STL [R1+0x1140], R33 ;  /* 0x0011402101007387 */ /* 0x0109e80000100800 */
[----:B------:R-:W4:Y:S04]  /*25dd0*/  LDL R12, [R1+0xb6c] ;  /* 0x000b6c00010c7983 */ /* 0x000f280000100800 */
[----:B------:R-:W4:Y:S04]  /*25de0*/  LDL R11, [R1+0xb70] ;  /* 0x000b7000010b7983 */ /* 0x000f280000100800 */
[----:B------:R-:W4:Y:S04]  /*25df0*/  LDL R10, [R1+0xbac] ;  /* 0x000bac00010a7983 */ /* 0x000f280000100800 */
[----:B------:R-:W4:Y:S01]  /*25e00*/  LDL R9, [R1+0xbb0] ;  /* 0x000bb00001097983 */ /* 0x000f220000100800 */
[----:B------:R-:W-:-:S02]  /*25e10*/  PRMT R34, RZ, 0x7610, R34 ;  /* 0x00007610ff227816 */ /* 0x000fc40000000022 */
[----:B------:R-:W-:Y:S01]  /*25e20*/  PRMT R44, RZ, 0x7610, R44 ;  /* 0x00007610ff2c7816 */ /* 0x000fe2000000002c */
[----:B0-----:R-:W4:Y:S01]  /*25e30*/  LDL R31, [R1+0xb24] ;  /* 0x000b2400011f7983 */ /* 0x001f220000100800 */
[----:B------:R-:W-:Y:S02]  /*25e40*/  PRMT R37, RZ, 0x7610, R37 ;  /* 0x00007610ff257816 */ /* 0x000fe40000000025 */
[----:B------:R-:W-:Y:S01]  /*25e50*/  PRMT R38, RZ, 0x7610, R38 ;  /* 0x00007610ff267816 */ /* 0x000fe20000000026 */
[----:B------:R-:W1:Y:S01]  /*25e60*/  LDL R29, [R1+0xb28] ;  /* 0x000b2800011d7983 */ /* 0x000e620000100800 */
[----:B------:R-:W-:-:S03]  /*25e70*/  @!P3 IMAD.MOV.U32 R15, RZ, RZ, R4 ;  /* 0x000000ffff0fb224 */ /* 0x000fc600078e0004 */
[----:B------:R-:W4:Y:S01]  /*25e80*/  LDL R4, [R1+0x9f4] ;  /* 0x0009f40001047983 */ /* 0x000f220000100800 */
[----:B------:R-:W-:-:S03]  /*25e90*/  @!P3 IMAD.MOV.U32 R14, RZ, RZ, R0 ;  /* 0x000000ffff0eb224 */ /* 0x000fc600078e0000 */
[----:B------:R-:W4:Y:S04]  /*25ea0*/  LDL R0, [R1+0x9f8] ;  /* 0x0009f80001007983 */ /* 0x000f280000100800 */
[----:B------:R2:W4:Y:S02]  /*25eb0*/  @!P3 LDG.E.U16 R34, desc[UR16][R14.64] ;  /* 0x000000100e22b981 */ /* 0x000524000c1e1500 */
[----:B--2---:R-:W-:Y:S02]  /*25ec0*/  @!P3 IMAD.MOV.U32 R15, RZ, RZ, R8 ;  /* 0x000000ffff0fb224 */ /* 0x004fe400078e0008 */
[----:B------:R-:W2:Y:S01]  /*25ed0*/  LDL R8, [R1+0xa34] ;  /* 0x000a340001087983 */ /* 0x000ea20000100800 */
[----:B------:R-:W-:-:S03]  /*25ee0*/  @!P3 IMAD.MOV.U32 R14, RZ, RZ, R7 ;  /* 0x000000ffff0eb224 */ /* 0x000fc600078e0007 */
[----:B------:R-:W2:Y:S04]  /*25ef0*/  LDL R7, [R1+0xa38] ;  /* 0x000a380001077983 */ /* 0x000ea80000100800 */
[----:B------:R3:W2:Y:S02]  /*25f00*/  @!P3 LDG.E.U16 R44, desc[UR16][R14.64] ;  /* 0x000000100e2cb981 */ /* 0x0006a4000c1e1500 */
[----:B---3--:R-:W-:Y:S02]  /*25f10*/  @!P3 IMAD.MOV.U32 R15, RZ, RZ, R6 ;  /* 0x000000ffff0fb224 */ /* 0x008fe400078e0006 */
[----:B------:R-:W-:Y:S01]  /*25f20*/  @!P3 IMAD.MOV.U32 R14, RZ, RZ, R5 ;  /* 0x000000ffff0eb224 */ /* 0x000fe200078e0005 */
[----:B------:R-:W3:Y:S04]  /*25f30*/  LDL R6, [R1+0xa74] ;  /* 0x000a740001067983 */ /* 0x000ee80000100800 */
[----:B------:R-:W3:Y:S01]  /*25f40*/  LDL R5, [R1+0xa78] ;  /* 0x000a780001057983 */ /* 0x000ee20000100800 */
[----:B----4-:R-:W-:-:S02]  /*25f50*/  @!P3 IMAD.MOV.U32 R13, RZ, RZ, R12 ;  /* 0x000000ffff0db224 */ /* 0x010fc400078e000c */
[----:B------:R-:W-:Y:S02]  /*25f60*/  @!P3 IMAD.MOV.U32 R12, RZ, RZ, R11 ;  /* 0x000000ffff0cb224 */ /* 0x000fe400078e000b */
[----:B------:R-:W-:Y:S02]  /*25f70*/  @!P3 IMAD.MOV.U32 R11, RZ, RZ, R10 ;  /* 0x000000ffff0bb224 */ /* 0x000fe400078e000a */
[----:B------:R-:W-:Y:S01]  /*25f80*/  @!P3 IMAD.MOV.U32 R10, RZ, RZ, R9 ;  /* 0x000000ffff0ab224 */ /* 0x000fe200078e0009 */
[----:B------:R-:W-:Y:S01]  /*25f90*/  PRMT R36, RZ, 0x7610, R36 ;  /* 0x00007610ff247816 */ /* 0x000fe20000000024 */
[----:B------:R-:W4:Y:S04]  /*25fa0*/  LDL R9, [R1+0xb78] ;  /* 0x000b780001097983 */ /* 0x000f280000100800 */
[----:B------:R0:W4:Y:S01]  /*25fb0*/  @!P3 LDG.E.U16 R37, desc[UR16][R10.64] ;  /* 0x000000100a25b981 */ /* 0x000122000c1e1500 */
[----:B------:R-:W-:-:S03]  /*25fc0*/  PRMT R39, RZ, 0x7610, R39 ;  /* 0x00007610ff277816 */ /* 0x000fc60000000027 */
[----:B------:R-:W4:Y:S01]  /*25fd0*/  @!P3 LDG.E.U16 R36, desc[UR16][R12.64] ;  /* 0x000000100c24b981 */ /* 0x000f22000c1e1500 */
[----:B------:R-:W-:-:S06]  /*25fe0*/  PRMT R35, RZ, 0x7610, R35 ;  /* 0x00007610ff237816 */ /* 0x000fcc0000000023 */
[----:B------:R-:W4:Y:S04]  /*25ff0*/  @!P3 LDG.E.U16 R35, desc[UR16][R14.64] ;  /* 0x000000100e23b981 */ /* 0x000f28000c1e1500 */
[----:B------:R-:W4:Y:S01]  /*26000*/  LDL R12, [R1+0xb34] ;  /* 0x000b3400010c7983 */ /* 0x000f220000100800 */
[----:B0-----:R-:W-:-:S03]  /*26010*/  @!P3 IMAD.MOV.U32 R11, RZ, RZ, R4 ;  /* 0x000000ffff0bb224 */ /* 0x001fc600078e0004 */
[----:B------:R-:W4:Y:S01]  /*26020*/  LDL R4, [R1+0xab4] ;  /* 0x000ab40001047983 */ /* 0x000f220000100800 */
[----:B------:R-:W-:-:S03]  /*26030*/  @!P3 IMAD.MOV.U32 R10, RZ, RZ, R0 ;  /* 0x000000ffff0ab224 */ /* 0x000fc600078e0000 */
[----:B------:R-:W4:Y:S04]  /*26040*/  LDL R0, [R1+0xab8] ;  /* 0x000ab80001007983 */ /* 0x000f280000100800 */
[----:B------:R2:W4:Y:S01]  /*26050*/  @!P3 LDG.E.U16 R38, desc[UR16][R10.64] ;  /* 0x000000100a26b981 */ /* 0x000522000c1e1500 */
[----:B------:R-:W-:Y:S01]  /*26060*/  PRMT R40, RZ, 0x7610, R40 ;  /* 0x00007610ff287816 */ /* 0x000fe20000000028 */
[----:B--2---:R-:W-:Y:S02]  /*26070*/  @!P3 IMAD.MOV.U32 R11, RZ, RZ, R8 ;  /* 0x000000ffff0bb224 */ /* 0x004fe400078e0008 */
[----:B------:R-:W2:Y:S01]  /*26080*/  LDL R8, [R1+0xaf4] ;  /* 0x000af40001087983 */ /* 0x000ea20000100800 */
[----:B------:R-:W-:-:S03]  /*26090*/  @!P3 IMAD.MOV.U32 R10, RZ, RZ, R7 ;  /* 0x000000ffff0ab224 */ /* 0x000fc600078e0007 */
[----:B------:R-:W2:Y:S04]  /*260a0*/  LDL R7, [R1+0xaf8] ;  /* 0x000af80001077983 */ /* 0x000ea80000100800 */
[----:B------:R-:W2:Y:S04]  /*260b0*/  @!P3 LDG.E.U16 R39, desc[UR16][R10.64] ;  /* 0x000000100a27b981 */ /* 0x000ea8000c1e1500 */
[----:B------:R-:W2:Y:S04]  /*260c0*/  LDL R11, [R1+0xb38] ;  /* 0x000b3800010b7983 */ /* 0x000ea80000100800 */
[----:B------:R-:W2:Y:S01]  /*260d0*/  LDL R10, [R1+0xb74] ;  /* 0x000b7400010a7983 */ /* 0x000ea20000100800 */
[----:B---3--:R-:W-:-:S02]  /*260e0*/  @!P3 IMAD.MOV.U32 R14, RZ, RZ, R5 ;  /* 0x000000ffff0eb224 */ /* 0x008fc400078e0005 */
[----:B------:R-:W-:Y:S01]  /*260f0*/  @!P3 IMAD.MOV.U32 R15, RZ, RZ, R6 ;  /* 0x000000ffff0fb224 */ /* 0x000fe200078e0006 */
[----:B------:R-:W3:Y:S04]  /*26100*/  LDL R5, [R1+0xbb8] ;  /* 0x000bb80001057983 */ /* 0x000ee80000100800 */
[----:B------:R-:W3:Y:S04]  /*26110*/  LDL R6, [R1+0xbb4] ;  /* 0x000bb40001067983 */ /* 0x000ee80000100800 */
[----:B------:R4:W3:Y:S02]  /*26120*/  @!P3 LDG.E.U16 R40, desc[UR16][R14.64] ;  /* 0x000000100e28b981 */ /* 0x0008e4000c1e1500 */
[----:B----4-:R-:W-:-:S02]  /*26130*/  @!P3 IMAD.MOV.U32 R15, RZ, RZ, R4 ;  /* 0x000000ffff0fb224 */ /* 0x010fc400078e0004 */
[----:B------:R-:W4:Y:S01]  /*26140*/  LDL R4, [R1+0x9fc] ;  /* 0x0009fc0001047983 */ /* 0x000f220000100800 */
[----:B------:R-:W-:-:S03]  /*26150*/  @!P3 IMAD.MOV.U32 R14, RZ, RZ, R0 ;  /* 0x000000ffff0eb224 */ /* 0x000fc600078e0000 */
[----:B------:R-:W4:Y:S01]  /*26160*/  LDL R0, [R1+0xa00] ;  /* 0x000a000001007983 */ /* 0x000f220000100800 */
[----:B------:R-:W-:Y:S01]  /*26170*/  PRMT R41, RZ, 0x7610, R41 ;  /* 0x00007610ff297816 */ /* 0x000fe20000000029 */
[----:B------:R-:W-:-:S05]  /*26180*/  @!P3 IMAD.MOV.U32 R13, RZ, RZ, R12 ;  /* 0x000000ffff0db224 */ /* 0x000fca00078e000c */
[----:B------:R2:W4:Y:S01]  /*26190*/  @!P3 LDG.E.U16 R41, desc[UR16][R14.64] ;  /* 0x000000100e29b981 */ /* 0x000522000c1e1500 */
[----:B------:R-:W-:Y:S02]  /*261a0*/  PRMT R43, RZ, 0x7610, R43 ;  /* 0x00007610ff2b7816 */ /* 0x000fe4000000002b */
[----:B------:R-:W-:Y:S01]  /*261b0*/  PRMT R45, RZ, 0x7610, R45 ;  /* 0x00007610ff2d7816 */ /* 0x000fe2000000002d */
[----:B--2---:R-:W-:Y:S02]  /*261c0*/  @!P3 IMAD.MOV.U32 R15, RZ, RZ, R8 ;  /* 0x000000ffff0fb224 */ /* 0x004fe400078e0008 */
[----:B------:R-:W2:Y:S01]  /*261d0*/  LDL R8, [R1+0xa3c] ;  /* 0x000a3c0001087983 */ /* 0x000ea20000100800 */
[----:B------:R-:W-:-:S03]  /*261e0*/  @!P3 IMAD.MOV.U32 R14, RZ, RZ, R7 ;  /* 0x000000ffff0eb224 */ /* 0x000fc600078e0007 */
[----:B------:R-:W2:Y:S01]  /*261f0*/  LDL R7, [R1+0xa40] ;  /* 0x000a400001077983 */ /* 0x000ea20000100800 */
[----:B------:R-:W-:Y:S02]  /*26200*/  @!P3 IMAD.MOV.U32 R12, RZ, RZ, R11 ;  /* 0x000000ffff0cb224 */ /* 0x000fe400078e000b */
[----:B------:R-:W-:Y:S02]  /*26210*/  @!P3 IMAD.MOV.U32 R11, RZ, RZ, R10 ;  /* 0x000000ffff0bb224 */ /* 0x000fe400078e000a */
[----:B------:R-:W-:Y:S01]  /*26220*/  @!P3 IMAD.MOV.U32 R10, RZ, RZ, R9 ;  /* 0x000000ffff0ab224 */ /* 0x000fe200078e0009 */
[----:B------:R-:W-:Y:S01]  /*26230*/  PRMT R42, RZ, 0x7610, R42 ;  /* 0x00007610ff2a7816 */ /* 0x000fe2000000002a */
[----:B------:R-:W2:Y:S04]  /*26240*/  LDL R9, [R1+0xb40] ;  /* 0x000b400001097983 */ /* 0x000ea80000100800 */
[----:B------:R3:W2:Y:S01]  /*26250*/  @!P3 LDG.E.U16 R43, desc[UR16][R10.64] ;  /* 0x000000100a2bb981 */ /* 0x0006a2000c1e1500 */
[----:B------:R-:W-:-:S03]  /*26260*/  PRMT R46, RZ, 0x7610, R46 ;  /* 0x00007610ff2e7816 */ /* 0x000fc6000000002e */
[----:B------:R-:W2:Y:S01]  /*26270*/  @!P3 LDG.E.U16 R42, desc[UR16][R12.64] ;  /* 0x000000100c2ab981 */ /* 0x000ea2000c1e1500 */
[----:B---3--:R-:W-:Y:S01]  /*26280*/  @!P3 IMAD.MOV.U32 R10, RZ, RZ, R5 ;  /* 0x000000ffff0ab224 */ /* 0x008fe200078e0005 */
[----:B------:R-:W-:Y:S02]  /*26290*/  @!P3 MOV R11, R6 ;  /* 0x00000006000bb202 */ /* 0x000fe40000000f00 */
[----:B------:R-:W3:Y:S04]  /*262a0*/  LDL R5, [R1+0xa80] ;  /* 0x000a800001057983 */ /* 0x000ee80000100800 */
[----:B------:R-:W3:Y:S04]  /*262b0*/  LDL R6, [R1+0xa7c] ;  /* 0x000a7c0001067983 */ /* 0x000ee80000100800 */
[----:B------:R4:W3:Y:S01]  /*262c0*/  @!P3 LDG.E.U16 R45, desc[UR16][R10.64] ;  /* 0x000000100a2db981 */ /* 0x0008e2000c1e1500 */
[----:B------:R-:W-:-:S03]  /*262d0*/  PRMT R52, RZ, 0x7610, R52 ;  /* 0x00007610ff347816 */ /* 0x000fc60000000034 */
[----:B------:R-:W3:Y:S04]  /*262e0*/  LDL R12, [R1+0xafc] ;  /* 0x000afc00010c7983 */ /* 0x000ee80000100800 */
[----:B------:R2:W3:Y:S01]  /*262f0*/  @!P3 LDG.E.U16 R52, desc[UR16][R14.64] ;  /* 0x000000100e34b981 */ /* 0x0004e2000c1e1500 */
[----:B----4-:R-:W-:-:S03]  /*26300*/  @!P3 IMAD.MOV.U32 R11, RZ, RZ, R4 ;  /* 0x000000ffff0bb224 */ /* 0x010fc600078e0004 */
[----:B------:R-:W4:Y:S01]  /*26310*/  LDL R4, [R1+0xabc] ;  /* 0x000abc0001047983 */ /* 0x000f220000100800 */
[----:B------:R-:W-:-:S03]  /*26320*/  @!P3 IMAD.MOV.U32 R10, RZ, RZ, R0 ;  /* 0x000000ffff0ab224 */ /* 0x000fc600078e0000 */
[----:B------:R-:W4:Y:S04]  /*26330*/  LDL R0, [R1+0xac0] ;  /* 0x000ac00001007983 */ /* 0x000f280000100800 */
[----:B------:R-:W4:Y:S04]  /*26340*/  @!P3 LDG.E.U16 R46, desc[UR16][R10.64] ;  /* 0x000000100a2eb981 */ /* 0x000f28000c1e1500 */
[----:B------:R-:W4:Y:S04]  /*26350*/  LDL R11, [R1+0xb00] ;  /* 0x000b0000010b7983 */ /* 0x000f280000100800 */
[----:B------:R-:W4:Y:S01]  /*26360*/  LDL R10, [R1+0xb3c] ;  /* 0x000b3c00010a7983 */ /* 0x000f220000100800 */
[----:B------:R-:W-:-:S02]  /*26370*/  PRMT R47, RZ, 0x7610, R47 ;  /* 0x00007610ff2f7816 */ /* 0x000fc4000000002f */
[----:B------:R-:W-:Y:S01]  /*26380*/  PRMT R48, RZ, 0x7610, R48 ;  /* 0x00007610ff307816 */ /* 0x000fe20000000030 */
[----:B--2---:R-:W-:Y:S02]  /*26390*/  @!P3 IMAD.MOV.U32 R15, RZ, RZ, R8 ;  /* 0x000000ffff0fb224 */ /* 0x004fe400078e0008 */
[----:B------:R-:W2:Y:S01]  /*263a0*/  LDL R8, [R1+0xb7c] ;  /* 0x000b7c0001087983 */ /* 0x000ea20000100800 */
[----:B------:R-:W-:-:S03]  /*263b0*/  @!P3 IMAD.MOV.U32 R14, RZ, RZ, R7 ;  /* 0x000000ffff0eb224 */ /* 0x000fc600078e0007 */
[----:B------:R-:W2:Y:S04]  /*263c0*/  LDL R7, [R1+0xb80] ;  /* 0x000b800001077983 */ /* 0x000ea80000100800 */
[----:B------:R3:W2:Y:S02]  /*263d0*/  @!P3 LDG.E.U16 R47, desc[UR16][R14.64] ;  /* 0x000000100e2fb981 */ /* 0x0006a4000c1e1500 */
[----:B---3--:R-:W-:Y:S02]  /*263e0*/  @!P3 IMAD.MOV.U32 R14, RZ, RZ, R5 ;  /* 0x000000ffff0eb224 */ /* 0x008fe400078e0005 */
[----:B------:R-:W3:Y:S01]  /*263f0*/  LDL R5, [R1+0xbc0] ;  /* 0x000bc00001057983 */ /* 0x000ee20000100800 */
[----:B------:R-:W-:-:S03]  /*26400*/  @!P3 IMAD.MOV.U32 R15, RZ, RZ, R6 ;  /* 0x000000ffff0fb224 */ /* 0x000fc600078e0006 */
[----:B------:R-:W3:Y:S04]  /*26410*/  LDL R6, [R1+0xbbc] ;  /* 0x000bbc0001067983 */ /* 0x000ee80000100800 */
[----:B------:R4:W3:Y:S02]  /*26420*/  @!P3 LDG.E.U16 R48, desc[UR16][R14.64] ;  /* 0x000000100e30b981 */ /* 0x0008e4000c1e1500 */
[----:B----4-:R-:W-:Y:S02]  /*26430*/  @!P3 IMAD.MOV.U32 R15, RZ, RZ, R4 ;  /* 0x000000ffff0fb224 */ /* 0x010fe400078e0004 */
[----:B------:R-:W4:Y:S01]  /*26440*/  LDL R4, [R1+0xa04] ;  /* 0x000a040001047983 */ /* 0x000f220000100800 */
[----:B------:R-:W-:-:S03]  /*26450*/  @!P3 IMAD.MOV.U32 R14, RZ, RZ, R0 ;  /* 0x000000ffff0eb224 */ /* 0x000fc600078e0000 */
[----:B------:R-:W4:Y:S01]  /*26460*/  LDL R0, [R1+0xa08] ;  /* 0x000a080001007983 */ /* 0x000f220000100800 */
[----:B------:R-:W-:Y:S01]  /*26470*/  @!P3 IMAD.MOV.U32 R13, RZ, RZ, R12 ;  /* 0x000000ffff0db224 */ /* 0x000fe200078e000c */
[----:B------:R-:W-:Y:S01]  /*26480*/  PRMT R50, RZ, 0x7610, R50 ;  /* 0x00007610ff327816 */ /* 0x000fe20000000032 */
[----:B------:R-:W-:Y:S02]  /*26490*/  @!P3 IMAD.MOV.U32 R12, RZ, RZ, R11 ;  /* 0x000000ffff0cb224 */ /* 0x000fe400078e000b */
[----:B------:R-:W-:Y:S02]  /*264a0*/  @!P3 IMAD.MOV.U32 R11, RZ, RZ, R10 ;  /* 0x000000ffff0bb224 */ /* 0x000fe400078e000a */
[----:B------:R-:W-:Y:S01]  /*264b0*/  @!P3 IMAD.MOV.U32 R10, RZ, RZ, R9 ;  /* 0x000000ffff0ab224 */ /* 0x000fe200078e0009 */
[----:B------:R-:W-:Y:S01]  /*264c0*/  PRMT R51, RZ, 0x7610, R51 ;  /* 0x00007610ff337816 */ /* 0x000fe20000000033 */
[----:B------:R-:W4:Y:S04]  /*264d0*/  LDL R9, [R1+0xb08] ;  /* 0x000b080001097983 */ /* 0x000f280000100800 */
[----:B------:R2:W4:Y:S01]  /*264e0*/  @!P3 LDG.E.U16 R50, desc[UR16][R10.64] ;  /* 0x000000100a32b981 */ /* 0x000522000c1e1500 */
[----:B------:R-:W-:-:S02]  /*264f0*/  PRMT R60, RZ, 0x7610, R60 ;  /* 0x00007610ff3c7816 */ /* 0x000fc4000000003c */
[----:B------:R-:W-:Y:S02]  /*26500*/  PRMT R53, RZ, 0x7610, R53 ;  /* 0x00007610ff357816 */ /* 0x000fe40000000035 */
[----:B------:R-:W-:Y:S02]  /*26510*/  PRMT R49, RZ, 0x7610, R49 ;  /* 0x00007610ff317816 */ /* 0x000fe40000000031 */
[----:B------:R-:W4:Y:S04]  /*26520*/  @!P3 LDG.E.U16 R60, desc[UR16][R12.64] ;  /* 0x000000100c3cb981 */ /* 0x000f28000c1e1500 */
[----:B------:R-:W4:Y:S04]  /*26530*/  @!P3 LDG.E.U16 R49, desc[UR16][R14.64] ;  /* 0x000000100e31b981 */ /* 0x000f28000c1e1500 */
[----:B------:R-:W4:Y:S01]  /*26540*/  LDL R12, [R1+0xac4] ;  /* 0x000ac400010c7983 */ /* 0x000f220000100800 */
[----:B--2---:R-:W-:-:S03]  /*26550*/  @!P3 IMAD.MOV.U32 R11, RZ, RZ, R8 ;  /* 0x000000ffff0bb224 */ /* 0x004fc600078e0008 */
        /* <DEDUP_REMOVED lines=8> */
[----:B------:R-:W3:Y:S04]  /*265e0*/  @!P3 LDG.E.U16 R53, desc[UR16][R10.64] ;  /* 0x000000100a35b981 */ /* 0x000ee8000c1e1500 */
[----:B------:R-:W3:Y:S04]  /*265f0*/  LDL R11, [R1+0xac8] ;  /* 0x000ac800010b7983 */ /* 0x000ee80000100800 */
[----:B------:R-:W3:Y:S01]  /*26600*/  LDL R10, [R1+0xb04] ;  /* 0x000b0400010a7983 */ /* 0x000ee20000100800 */
[----:B----4-:R-:W-:-:S03]  /*26610*/  @!P3 IMAD.MOV.U32 R15, RZ, RZ, R4 ;  /* 0x000000ffff0fb224 */ /* 0x010fc600078e0004 */
[----:B------:R-:W4:Y:S01]  /*26620*/  LDL R4, [R1+0xb44] ;  /* 0x000b440001047983 */ /* 0x000f220000100800 */
[----:B------:R-:W-:-:S03]  /*26630*/  @!P3 IMAD.MOV.U32 R14, RZ, RZ, R0 ;  /* 0x000000ffff0eb224 */ /* 0x000fc600078e0000 */
[----:B------:R-:W4:Y:S01]  /*26640*/  LDL R0, [R1+0xb48] ;  /* 0x000b480001007983 */ /* 0x000f220000100800 */
[----:B------:R-:W-:-:S06]  /*26650*/  PRMT R54, RZ, 0x7610, R54 ;  /* 0x00007610ff367816 */ /* 0x000fcc0000000036 */
[----:B------:R2:W4:Y:S01]  /*26660*/  @!P3 LDG.E.U16 R54, desc[UR16][R14.64] ;  /* 0x000000100e36b981 */ /* 0x000522000c1e1500 */
[----:B------:R-:W-:Y:S02]  /*26670*/  PRMT R55, RZ, 0x7610, R55 ;  /* 0x00007610ff377816 */ /* 0x000fe40000000037 */
[----:B------:R-:W-:Y:S01]  /*26680*/  PRMT R68, RZ, 0x7610, R68 ;  /* 0x00007610ff447816 */ /* 0x000fe20000000044 */
[----:B------:R-:W-:Y:S02]  /*26690*/  @!P3 IMAD.MOV.U32 R13, RZ, RZ, R12 ;  /* 0x000000ffff0db224 */ /* 0x000fe400078e000c */
        /* <DEDUP_REMOVED lines=8> */
[----:B------:R-:W3:Y:S01]  /*26720*/  LDL R6, [R1+0x9d8] ;  /* 0x0009d80001067983 */ /* 0x000ee20000100800 */
[----:B------:R-:W-:Y:S02]  /*26730*/  @!P3 IMAD.MOV.U32 R12, RZ, RZ, R11 ;  /* 0x000000ffff0cb224 */ /* 0x000fe400078e000b */
[----:B------:R-:W-:Y:S02]  /*26740*/  @!P3 IMAD.MOV.U32 R11, RZ, RZ, R10 ;  /* 0x000000ffff0bb224 */ /* 0x000fe400078e000a */
[----:B------:R-:W-:Y:S01]  /*26750*/  @!P3 IMAD.MOV.U32 R10, RZ, RZ, R9 ;  /* 0x000000ffff0ab224 */ /* 0x000fe200078e0009 */
[----:B------:R-:W-:Y:S01]  /*26760*/  PRMT R58, RZ, 0x7610, R58 ;  /* 0x00007610ff3a7816 */ /* 0x000fe2000000003a */
[----:B------:R-:W3:Y:S04]  /*26770*/  LDL R9, [R1+0xad0] ;  /* 0x000ad00001097983 */ /* 0x000ee80000100800 */
[----:B------:R4:W3:Y:S02]  /*26780*/  @!P3 LDG.E.U16 R68, desc[UR16][R10.64] ;  /* 0x000000100a44b981 */ /* 0x0008e4000c1e1500 */
[----:B----4-:R-:W-:-:S02]  /*26790*/  @!P3 IMAD.MOV.U32 R11, RZ, RZ, R4 ;  /* 0x000000ffff0bb224 */ /* 0x010fc400078e0004 */
[----:B------:R-:W4:Y:S01]  /*267a0*/  LDL R4, [R1+0xa0c] ;  /* 0x000a0c0001047983 */ /* 0x000f220000100800 */
[----:B------:R-:W-:-:S03]  /*267b0*/  @!P3 IMAD.MOV.U32 R10, RZ, RZ, R0 ;  /* 0x000000ffff0ab224 */ /* 0x000fc600078e0000 */
[----:B------:R-:W4:Y:S01]  /*267c0*/  LDL R0, [R1+0xa10] ;  /* 0x000a100001007983 */ /* 0x000f220000100800 */
[----:B------:R-:W-:Y:S02]  /*267d0*/  PRMT R57, RZ, 0x7610, R57 ;  /* 0x00007610ff397816 */ /* 0x000fe40000000039 */
[----:B------:R-:W-:Y:S01]  /*267e0*/  PRMT R59, RZ, 0x7610, R59 ;  /* 0x00007610ff3b7816 */ /* 0x000fe2000000003b */
[----:B------:R2:W4:Y:S01]  /*267f0*/  @!P3 LDG.E.U16 R58, desc[UR16][R10.64] ;  /* 0x000000100a3ab981 */ /* 0x000522000c1e1500 */
[----:B------:R-:W-:-:S03]  /*26800*/  PRMT R56, RZ, 0x7610, R56 ;  /* 0x00007610ff387816 */ /* 0x000fc60000000038 */
[----:B------:R-:W4:Y:S04]  /*26810*/  @!P3 LDG.E.U16 R57, desc[UR16][R12.64] ;  /* 0x000000100c39b981 */ /* 0x000f28000c1e1500 */
[----:B------:R3:W4:Y:S04]  /*26820*/  @!P3 LDG.E.U16 R56, desc[UR16][R14.64] ;  /* 0x000000100e38b981 */ /* 0x000728000c1e1500 */
[----:B------:R-:W4:Y:S01]  /*26830*/  LDL R12, [R1+0xa8c] ;  /* 0x000a8c00010c7983 */ /* 0x000f220000100800 */
[----:B------:R-:W-:Y:S02]  /*26840*/  PRMT R61, RZ, 0x7610, R61 ;  /* 0x00007610ff3d7816 */ /* 0x000fe4000000003d */
[----:B--2---:R-:W-:-:S02]  /*26850*/  @!P3 MOV R11, R8 ;  /* 0x00000008000bb202 */ /* 0x004fc40000000f00 */
[----:B------:R-:W2:Y:S01]  /*26860*/  LDL R8, [R1+0xa4c] ;  /* 0x000a4c0001087983 */ /* 0x000ea20000100800 */
[----:B------:R-:W-:-:S03]  /*26870*/  @!P3 IMAD.MOV.U32 R10, RZ, RZ, R7 ;  /* 0x000000ffff0ab224 */ /* 0x000fc600078e0007 */
[----:B------:R-:W2:Y:S04]  /*26880*/  LDL R7, [R1+0xa50] ;  /* 0x000a500001077983 */ /* 0x000ea80000100800 */
[----:B------:R-:W2:Y:S04]  /*26890*/  @!P3 LDG.E.U16 R59, desc[UR16][R10.64] ;  /* 0x000000100a3bb981 */ /* 0x000ea8000c1e1500 */
[----:B------:R-:W2:Y:S04]  /*268a0*/  LDL R11, [R1+0xa90] ;  /* 0x000a9000010b7983 */ /* 0x000ea80000100800 */
[----:B------:R-:W2:Y:S01]  /*268b0*/  LDL R10, [R1+0xacc] ;  /* 0x000acc00010a7983 */ /* 0x000ea20000100800 */
[----:B---3--:R-:W-:-:S03]  /*268c0*/  @!P3 IMAD.MOV.U32 R14, RZ, RZ, R5 ;  /* 0x000000ffff0eb224 */ /* 0x008fc600078e0005 */
        /* <DEDUP_REMOVED lines=8> */
[----:B------:R-:W-:Y:S02]  /*26950*/  PRMT R62, RZ, 0x7610, R62 ;  /* 0x00007610ff3e7816 */ /* 0x000fe4000000003e */
[----:B------:R-:W-:-:S04]  /*26960*/  PRMT R65, RZ, 0x7610, R65 ;  /* 0x00007610ff417816 */ /* 0x000fc80000000041 */
[----:B------:R2:W4:Y:S01]  /*26970*/  @!P3 LDG.E.U16 R62, desc[UR16][R14.64] ;  /* 0x000000100e3eb981 */ /* 0x000522000c1e1500 */
[----:B------:R-:W-:Y:S01]  /*26980*/  @!P3 IMAD.MOV.U32 R13, RZ, RZ, R12 ;  /* 0x000000ffff0db224 */ /* 0x000fe200078e000c */
        /* <DEDUP_REMOVED lines=13> */
[----:B---3--:R-:W-:-:S03]  /*26a60*/  @!P3 IMAD.MOV.U32 R10, RZ, RZ, R5 ;  /* 0x000000ffff0ab224 */ /* 0x008fc600078e0005 */
[----:B------:R-:W3:Y:S01]  /*26a70*/  LDL R5, [R1+0xbc8] ;  /* 0x000bc80001057983 */ /* 0x000ee20000100800 */
[----:B------:R-:W-:-:S03]  /*26a80*/  @!P3 IMAD.MOV.U32 R11, RZ, RZ, R6 ;  /* 0x000000ffff0bb224 */ /* 0x000fc600078e0006 */
[----:B------:R-:W3:Y:S04]  /*26a90*/  LDL R6, [R1+0x9dc] ;  /* 0x0009dc0001067983 */ /* 0x000ee80000100800 */
[----:B------:R4:W3:Y:S01]  /*26aa0*/  @!P3 LDG.E.U16 R76, desc[UR16][R10.64] ;  /* 0x000000100a4cb981 */ /* 0x0008e2000c1e1500 */
[----:B------:R-:W-:-:S03]  /*26ab0*/  PRMT R63, RZ, 0x7610, R63 ;  /* 0x00007610ff3f7816 */ /* 0x000fc6000000003f */
[----:B------:R-:W3:Y:S01]  /*26ac0*/  LDL R12, [R1+0xa54] ;  /* 0x000a5400010c7983 */ /* 0x000ee20000100800 */
[----:B------:R-:W-:-:S03]  /*26ad0*/  PRMT R67, RZ, 0x7610, R67 ;  /* 0x00007610ff437816 */ /* 0x000fc60000000043 */
        /* <DEDUP_REMOVED lines=8> */
[----:B------:R-:W-:Y:S01]  /*26b60*/  PRMT R69, RZ, 0x7610, R69 ;  /* 0x00007610ff457816 */ /* 0x000fe20000000045 */
[----:B--2---:R-:W-:-:S02]  /*26b70*/  @!P3 IMAD.MOV.U32 R15, RZ, RZ, R8 ;  /* 0x000000ffff0fb224 */ /* 0x004fc400078e0008 */
        /* <DEDUP_REMOVED lines=14> */
[----:B------:R-:W-:Y:S02]  /*26c60*/  PRMT R72, RZ, 0x7610, R72 ;  /* 0x00007610ff487816 */ /* 0x000fe40000000048 */
[----:B------:R-:W-:Y:S01]  /*26c70*/  PRMT R73, RZ, 0x7610, R73 ;  /* 0x00007610ff497816 */ /* 0x000fe20000000049 */
        /* <DEDUP_REMOVED lines=23> */
[----:B----4-:R-:W-:-:S03]  /*26df0*/  @!P3 MOV R15, R4 ;  /* 0x00000004000fb202 */ /* 0x010fc60000000f00 */
[----:B------:R-:W4:Y:S01]  /*26e00*/  LDL R4, [R1+0xa9c] ;  /* 0x000a9c0001047983 */ /* 0x000f220000100800 */
[----:B------:R-:W-:-:S03]  /*26e10*/  @!P3 IMAD.MOV.U32 R14, RZ, RZ, R0 ;  /* 0x000000ffff0eb224 */ /* 0x000fc600078e0000 */
[----:B------:R-:W4:Y:S01]  /*26e20*/  LDL R0, [R1+0xaa0] ;  /* 0x000aa00001007983 */ /* 0x000f220000100800 */
[----:B------:R-:W-:Y:S02]  /*26e30*/  PRMT R74, RZ, 0x7610, R74 ;  /* 0x00007610ff4a7816 */ /* 0x000fe4000000004a */
[----:B------:R-:W-:-:S04]  /*26e40*/  PRMT R75, RZ, 0x7610, R75 ;  /* 0x00007610ff4b7816 */ /* 0x000fc8000000004b */
[----:B------:R2:W4:Y:S01]  /*26e50*/  @!P3 LDG.E.U16 R74, desc[UR16][R14.64] ;  /* 0x000000100e4ab981 */ /* 0x000522000c1e1500 */
        /* <DEDUP_REMOVED lines=13> */
[----:B------:R-:W-:-:S05]  /*26f30*/  @!P3 IMAD.MOV.U32 R10, RZ, RZ, R9 ;  /* 0x000000ffff0ab224 */ /* 0x000fca00078e0009 */
[----:B------:R4:W3:Y:S02]  /*26f40*/  @!P3 LDG.E.U16 R79, desc[UR16][R10.64] ;  /* 0x000000100a4fb981 */ /* 0x0008e4000c1e1500 */
[----:B----4-:R-:W-:Y:S02]  /*26f50*/  @!P3 IMAD.MOV.U32 R11, RZ, RZ, R4 ;  /* 0x000000ffff0bb224 */ /* 0x010fe400078e0004 */
[----:B------:R-:W4:Y:S01]  /*26f60*/  LDL R4, [R1+0xb5c] ;  /* 0x000b5c0001047983 */ /* 0x000f220000100800 */
[----:B------:R-:W-:-:S03]  /*26f70*/  @!P3 IMAD.MOV.U32 R10, RZ, RZ, R0 ;  /* 0x000000ffff0ab224 */ /* 0x000fc600078e0000 */
[----:B------:R-:W4:Y:S01]  /*26f80*/  LDL R0, [R1+0xb60] ;  /* 0x000b600001007983 */ /* 0x000f220000100800 */
[----:B------:R-:W-:Y:S02]  /*26f90*/  PRMT R77, RZ, 0x7610, R77 ;  /* 0x00007610ff4d7816 */ /* 0x000fe4000000004d */
[----:B------:R-:W-:Y:S02]  /*26fa0*/  PRMT R78, RZ, 0x7610, R78 ;  /* 0x00007610ff4e7816 */ /* 0x000fe4000000004e */
[----:B------:R-:W-:Y:S02]  /*26fb0*/  PRMT R80, RZ, 0x7610, R80 ;  /* 0x00007610ff507816 */ /* 0x000fe40000000050 */
[----:B------:R-:W-:Y:S01]  /*26fc0*/  PRMT R81, RZ, 0x7610, R81 ;  /* 0x00007610ff517816 */ /* 0x000fe20000000051 */
[----:B------:R-:W4:Y:S01]  /*26fd0*/  @!P3 LDG.E.U16 R77, desc[UR16][R14.64] ;  /* 0x000000100e4db981 */ /* 0x000f22000c1e1500 */
[----:B------:R-:W-:-:S03]  /*26fe0*/  PRMT R90, RZ, 0x7610, R90 ;  /* 0x00007610ff5a7816 */ /* 0x000fc6000000005a */
[----:B------:R-:W4:Y:S04]  /*26ff0*/  @!P3 LDG.E.U16 R78, desc[UR16][R12.64] ;  /* 0x000000100c4eb981 */ /* 0x000f28000c1e1500 */
[----:B------:R-:W4:Y:S04]  /*27000*/  @!P3 LDG.E.U16 R80, desc[UR16][R10.64] ;  /* 0x000000100a50b981 */ /* 0x000f28000c1e1500 */
[----:B------:R-:W4:Y:S04]  /*27010*/  LDL R14, [R1+0xb9c] ;  /* 0x000b9c00010e7983 */ /* 0x000f280000100800 */
[----:B------:R-:W4:Y:S04]  /*27020*/  LDL R13, [R1+0xba0] ;  /* 0x000ba000010d7983 */ /* 0x000f280000100800 */
[----:B------:R-:W4:Y:S04]  /*27030*/  LDL R12, [R1+0x9e4] ;  /* 0x0009e400010c7983 */ /* 0x000f280000100800 */
[----:B------:R-:W4:Y:S04]  /*27040*/  LDL R11, [R1+0xbd0] ;  /* 0x000bd000010b7983 */ /* 0x000f280000100800 */
[----:B------:R-:W4:Y:S01]  /*27050*/  LDL R10, [R1+0xa24] ;  /* 0x000a2400010a7983 */ /* 0x000f220000100800 */
[----:B--2---:R-:W-:-:S02]  /*27060*/  @!P3 IMAD.MOV.U32 R9, RZ, RZ, R8 ;  /* 0x000000ffff09b224 */ /* 0x004fc400078e0008 */
[----:B------:R-:W-:Y:S02]  /*27070*/  @!P3 IMAD.MOV.U32 R8, RZ, RZ, R7 ;  /* 0x000000ffff08b224 */ /* 0x000fe400078e0007 */
        /* <DEDUP_REMOVED lines=16> */
[----:B------:R-:W4:Y:S01]  /*27180*/  @!P3 LDG.E.U16 R82, desc[UR16][R16.64] ;  /* 0x000000101052b981 */ /* 0x000f22000c1e1500 */
[----:B------:R-:W-:-:S03]  /*27190*/  PRMT R87, RZ, 0x7610, R87 ;  /* 0x00007610ff577816 */ /* 0x000fc60000000057 */
[----:B------:R-:W4:Y:S01]  /*271a0*/  LDL R17, [R1+0xb64] ;  /* 0x000b640001117983 */ /* 0x000f220000100800 */
[----:B------:R-:W-:Y:S02]  /*271b0*/  @!P3 IMAD.MOV.U32 R15, RZ, RZ, R14 ;  /* 0x000000ffff0fb224 */ /* 0x000fe400078e000e */
[----:B------:R-:W-:Y:S02]  /*271c0*/  @!P3 IMAD.MOV.U32 R14, RZ, RZ, R13 ;  /* 0x000000ffff0eb224 */ /* 0x000fe400078e000d */
[----:B------:R-:W-:Y:S02]  /*271d0*/  @!P3 IMAD.MOV.U32 R13, RZ, RZ, R12 ;  /* 0x000000ffff0db224 */ /* 0x000fe400078e000c */
[----:B------:R-:W-:Y:S02]  /*271e0*/  @!P3 IMAD.MOV.U32 R12, RZ, RZ, R11 ;  /* 0x000000ffff0cb224 */ /* 0x000fe400078e000b */
[----:B------:R-:W-:Y:S01]  /*271f0*/  @!P3 IMAD.MOV.U32 R11, RZ, RZ, R10 ;  /* 0x000000ffff0bb224 */ /* 0x000fe200078e000a */
[----:B------:R-:W-:-:S02]  /*27200*/  PRMT R86, RZ, 0x7610, R86 ;  /* 0x00007610ff567816 */ /* 0x000fc40000000056 */
[----:B------:R-:W-:Y:S02]  /*27210*/  PRMT R85, RZ, 0x7610, R85 ;  /* 0x00007610ff557816 */ /* 0x000fe40000000055 */
[----:B------:R-:W-:-:S04]  /*27220*/  PRMT R83, RZ, 0x7610, R83 ;  /* 0x00007610ff537816 */ /* 0x000fc80000000053 */
[----:B------:R-:W4:Y:S04]  /*27230*/  @!P3 LDG.E.U16 R85, desc[UR16][R12.64] ;  /* 0x000000100c55b981 */ /* 0x000f28000c1e1500 */
[----:B------:R-:W4:Y:S01]  /*27240*/  @!P3 LDG.E.U16 R83, desc[UR16][R14.64] ;  /* 0x000000100e53b981 */ /* 0x000f22000c1e1500 */
[----:B--2---:R-:W-:Y:S02]  /*27250*/  @!P3 IMAD.MOV.U32 R10, RZ, RZ, R9 ;  /* 0x000000ffff0ab224 */ /* 0x004fe400078e0009 */
[----:B------:R-:W-:-:S03]  /*27260*/  @!P3 IMAD.MOV.U32 R9, RZ, RZ, R8 ;  /* 0x000000ffff09b224 */ /* 0x000fc600078e0008 */
[----:B------:R-:W2:Y:S01]  /*27270*/  @!P3 LDG.E.U16 R86, desc[UR16][R10.64] ;  /* 0x000000100a56b981 */ /* 0x000ea2000c1e1500 */
[----:B------:R-:W-:-:S05]  /*27280*/  @!P3 IMAD.MOV.U32 R8, RZ, RZ, R7 ;  /* 0x000000ffff08b224 */ /* 0x000fca00078e0007 */
[----:B------:R-:W2:Y:S01]  /*27290*/  @!P3 LDG.E.U16 R87, desc[UR16][R8.64] ;  /* 0x000000100857b981 */ /* 0x000ea2000c1e1500 */
[----:B---3--:R-:W-:Y:S02]  /*272a0*/  @!P3 IMAD.MOV.U32 R7, RZ, RZ, R6 ;  /* 0x000000ffff07b224 */ /* 0x008fe400078e0006 */
[----:B------:R-:W-:-:S05]  /*272b0*/  @!P3 IMAD.MOV.U32 R6, RZ, RZ, R5 ;  /* 0x000000ffff06b224 */ /* 0x000fca00078e0005 */
[----:B------:R-:W3:Y:S04]  /*272c0*/  @!P3 LDG.E.U16 R88, desc[UR16][R6.64] ;  /* 0x000000100658b981 */ /* 0x000ee8000c1e1500 */
[----:B------:R-:W2:Y:S04]  /*272d0*/  LDL R7, [R1+0xb68] ;  /* 0x000b680001077983 */ /* 0x000ea80000100800 */
[----:B------:R-:W3:Y:S01]  /*272e0*/  LDL R6, [R1+0xba4] ;  /* 0x000ba40001067983 */ /* 0x000ee20000100800 */
[----:B----4-:R-:W-:Y:S02]  /*272f0*/  @!P3 IMAD.MOV.U32 R5, RZ, RZ, R4 ;  /* 0x000000ffff05b224 */ /* 0x010fe400078e0004 */
[----:B------:R-:W-:-:S02]  /*27300*/  @!P3 IMAD.MOV.U32 R4, RZ, RZ, R0 ;  /* 0x000000ffff04b224 */ /* 0x000fc400078e0000 */
[----:B------:R-:W4:Y:S04]  /*27310*/  LDL R0, [R1+0x9e8] ;  /* 0x0009e80001007983 */ /* 0x000f280000100800 */
[----:B------:R-:W4:Y:S04]  /*27320*/  @!P3 LDG.E.U16 R89, desc[UR16][R4.64] ;  /* 0x000000100459b981 */ /* 0x000f28000c1e1500 */
[----:B------:R-:W4:Y:S04]  /*27330*/  LDL R5, [R1+0xba8] ;  /* 0x000ba80001057983 */ /* 0x000f280000100800 */
[----:B------:R-:W4:Y:S04]  /*27340*/  LDL R4, [R1+0x9d4] ;  /* 0x0009d40001047983 */ /* 0x000f280000100800 */
        /* <DEDUP_REMOVED lines=19> */
[----:B------:R-:W-:Y:S01]  /*27480*/  PRMT R93, RZ, 0x7610, R93 ;  /* 0x00007610ff5d7816 */ /* 0x000fe2000000005d */
[----:B-1----:R-:W-:Y:S01]  /*27490*/  @!P3 IMAD.MOV.U32 R32, RZ, RZ, R29 ;  /* 0x000000ffff20b224 */ /* 0x002fe200078e001d */
[----:B------:R-:W-:Y:S01]  /*274a0*/  @!P3 MOV R33, R31 ;  /* 0x0000001f0021b202 */ /* 0x000fe20000000f00 */
[----:B------:R-:W4:Y:S01]  /*274b0*/  LDL.LU R24, [R1+0xc00] ;  /* 0x000c000001187983 */ /* 0x000f220000300800 */
[----:B------:R-:W-:-:S03]  /*274c0*/  PRMT R92, RZ, 0x7610, R92 ;  /* 0x00007610ff5c7816 */ /* 0x000fc6000000005c */
[----:B------:R0:W4:Y:S01]  /*274d0*/  @!P3 LDG.E.U16 R93, desc[UR16][R32.64] ;  /* 0x00000010205db981 */ /* 0x000122000c1e1500 */
[----:B------:R-:W-:Y:S02]  /*274e0*/  PRMT R3, RZ, 0x7610, R3 ;  /* 0x00007610ff037816 */ /* 0x000fe40000000003 */
[----:B------:R-:W-:Y:S01]  /*274f0*/  PRMT R91, RZ, 0x7610, R91 ;  /* 0x00007610ff5b7816 */ /* 0x000fe2000000005b */
[----:B0-----:R-:W-:Y:S01]  /*27500*/  @!P3 IMAD.MOV.U32 R33, RZ, RZ, R17 ;  /* 0x000000ffff21b224 */ /* 0x001fe200078e0011 */
[----:B------:R-:W-:Y:S01]  /*27510*/  LOP3.LUT R31, R2, 0x60, RZ, 0x3c, !PT ;  /* 0x00000060021f7812 */ /* 0x000fe200078e3cff */
[----:B--2---:R-:W-:Y:S02]  /*27520*/  @!P3 IMAD.MOV.U32 R32, RZ, RZ, R7 ;  /* 0x000000ffff20b224 */ /* 0x004fe400078e0007 */
[----:B---3--:R-:W-:-:S03]  /*27530*/  @!P3 IMAD.MOV.U32 R7, RZ, RZ, R6 ;  /* 0x000000ffff07b224 */ /* 0x008fc600078e0006 */
[----:B------:R-:W2:Y:S04]  /*27540*/  @!P3 LDG.E.U16 R92, desc[UR16][R32.64] ;  /* 0x00000010205cb981 */ /* 0x000ea8000c1e1500 */
[----:B------:R-:W3:Y:S04]  /*27550*/  LDL.LU R33, [R1+0xbf0] ;  /* 0x000bf00001217983 */ /* 0x000ee80000300800 */
[----:B------:R-:W2:Y:S01]  /*27560*/  LDL.LU R32, [R1+0xbe4] ;  /* 0x000be40001207983 */ /* 0x000ea20000300800 */
[----:B----4-:R-:W-:Y:S02]  /*27570*/  @!P3 IMAD.MOV.U32 R6, RZ, RZ, R5 ;  /* 0x000000ffff06b224 */ /* 0x010fe400078e0005 */
[----:B------:R-:W-:-:S03]  /*27580*/  @!P3 IMAD.MOV.U32 R5, RZ, RZ, R4 ;  /* 0x000000ffff05b224 */ /* 0x000fc600078e0004 */
[----:B------:R-:W4:Y:S01]  /*27590*/  @!P3 LDG.E.U16 R91, desc[UR16][R6.64] ;  /* 0x00000010065bb981 */ /* 0x000f22000c1e1500 */
[----:B------:R-:W-:-:S03]  /*275a0*/  @!P3 IMAD.MOV.U32 R4, RZ, RZ, R0 ;  /* 0x000000ffff04b224 */ /* 0x000fc600078e0000 */
[----:B------:R-:W4:Y:S04]  /*275b0*/  LDL.LU R0, [R1+0xbe0] ;  /* 0x000be00001007983 */ /* 0x000f280000300800 */
[----:B------:R-:W4:Y:S04]  /*275c0*/  @!P3 LDG.E.U16 R3, desc[UR16][R4.64] ;  /* 0x000000100403b981 */ /* 0x000f28000c1e1500 */
[----:B------:R0:W-:Y:S04]  /*275d0*/  STS.U16 [R31+UR5+0x11300], R16 ;  /* 0x011300101f007988 */ /* 0x0001e80008000405 */
[----:B------:R-:W4:Y:S04]  /*275e0*/  LDL.LU R4, [R1+0xcb4] ;  /* 0x000cb40001047983 */ /* 0x000f280000300800 */
[----:B------:R-:W4:Y:S04]  /*275f0*/  LDL.LU R5, [R1+0xcb0] ;  /* 0x000cb00001057983 */ /* 0x000f280000300800 */
[----:B------:R-:W4:Y:S04]  /*27600*/  LDL.LU R29, [R1+0xcac] ;  /* 0x000cac00011d7983 */ /* 0x000f280000300800 */
[----:B------:R-:W4:Y:S04]  /*27610*/  LDL.LU R6, [R1+0xca8] ;  /* 0x000ca80001067983 */ /* 0x000f280000300800 */
[----:B------:R-:W-:Y:S04]  /*27620*/  STS.U16 [R31+UR5+0x19300], R19 ;  /* 0x019300131f007988 */ /* 0x000fe80008000405 */
[----:B------:R-:W4:Y:S04]  /*27630*/  LDL.LU R7, [R1+0xca4] ;  /* 0x000ca40001077983 */ /* 0x000f280000300800 */
[----:B------:R1:W-:Y:S04]  /*27640*/  STS.U16 [R31+UR5+0x11700], R18 ;  /* 0x011700121f007988 */ /* 0x0003e80008000405 */
[----:B0-----:R-:W4:Y:S04]  /*27650*/  LDL.LU R16, [R1+0xca0] ;  /* 0x000ca00001107983 */ /* 0x001f280000300800 */
[----:B------:R-:W-:Y:S04]  /*27660*/  STS.U16 [R31+UR5+0x19700], R9 ;  /* 0x019700091f007988 */ /* 0x000fe80008000405 */
[----:B------:R-:W4:Y:S04]  /*27670*/  LDL.LU R17, [R1+0xc9c] ;  /* 0x000c9c0001117983 */ /* 0x000f280000300800 */
[----:B------:R-:W-:Y:S04]  /*27680*/  STS.U16 [R31+UR5+0x11b00], R8 ;  /* 0x011b00081f007988 */ /* 0x000fe80008000405 */
[----:B-1----:R-:W4:Y:S04]  /*27690*/  LDL.LU R18, [R1+0xc98] ;  /* 0x000c980001127983 */ /* 0x002f280000300800 */
[----:B------:R0:W-:Y:S04]  /*276a0*/  STS.U16 [R31+UR5+0x19b00], R28 ;  /* 0x019b001c1f007988 */ /* 0x0001e80008000405 */
[----:B------:R-:W4:Y:S04]  /*276b0*/  LDL.LU R19, [R1+0xc8c] ;  /* 0x000c8c0001137983 */ /* 0x000f280000300800 */
[----:B------:R-:W-:Y:S04]  /*276c0*/  STS.U16 [R31+UR5+0x11f00], R11 ;  /* 0x011f000b1f007988 */ /* 0x000fe80008000405 */
[----:B0-----:R-:W4:Y:S04]  /*276d0*/  LDL.LU R28, [R1+0xc88] ;  /* 0x000c8800011c7983 */ /* 0x001f280000300800 */
[----:B------:R-:W-:Y:S04]  /*276e0*/  STS.U16 [R31+UR5+0x19f00], R10 ;  /* 0x019f000a1f007988 */ /* 0x000fe80008000405 */
[----:B------:R-:W4:Y:S04]  /*276f0*/  LDL.LU R8, [R1+0xc7c] ;  /* 0x000c7c0001087983 */ /* 0x000f280000300800 */
[----:B------:R0:W-:Y:S04]  /*27700*/  STS.U16 [R31+UR5+0x12300], R27 ;  /* 0x0123001b1f007988 */ /* 0x0001e80008000405 */
[----:B------:R-:W4:Y:S04]  /*27710*/  LDL.LU R9, [R1+0xc78] ;  /* 0x000c780001097983 */ /* 0x000f280000300800 */
[----:B------:R-:W-:Y:S04]  /*27720*/  STS.U16 [R31+UR5+0x1a300], R21 ;  /* 0x01a300151f007988 */ /* 0x000fe80008000405 */
[----:B0-----:R-:W4:Y:S04]  /*27730*/  LDL.LU R27, [R1+0xc6c] ;  /* 0x000c6c00011b7983 */ /* 0x001f280000300800 */
[----:B------:R0:W-:Y:S04]  /*27740*/  STS.U16 [R31+UR5+0x12700], R20 ;  /* 0x012700141f007988 */ /* 0x0001e80008000405 */
        /* <DEDUP_REMOVED lines=17> */
[----:B0-----:R-:W4:Y:S04]  /*27860*/  LDL.LU R25, [R1+0xc1c] ;  /* 0x000c1c0001197983 */ /* 0x001f280000300800 */
[----:B------:R0:W-:Y:S04]  /*27870*/  STS.U16 [R31+UR5+0x1b700], R24 ;  /* 0x01b700181f007988 */ /* 0x0001e80008000405 */
[----:B------:R-:W4:Y:S04]  /*27880*/  LDL.LU R14, [R1+0xc18] ;  /* 0x000c1800010e7983 */ /* 0x000f280000300800 */
[----:B------:R1:W-:Y:S04]  /*27890*/  STS.U16 [R31+UR5+0x13b00], R30 ;  /* 0x013b001e1f007988 */ /* 0x0003e80008000405 */
[----:B------:R-:W4:Y:S04]  /*278a0*/  LDL.LU R15, [R1+0xc0c] ;  /* 0x000c0c00010f7983 */ /* 0x000f280000300800 */
[----:B0-----:R-:W4:Y:S01]  /*278b0*/  LDL.LU R24, [R1+0xc08] ;  /* 0x000c080001187983 */ /* 0x001f220000300800 */
[----:B-1----:R-:W-:-:S03]  /*278c0*/  LOP3.LUT R30, R2, 0x70, RZ, 0x3c, !PT ;  /* 0x00000070021e7812 */ /* 0x002fc600078e3cff */
[----:B---3--:R0:W-:Y:S04]  /*278d0*/  STS.U16 [R31+UR5+0x1bb00], R33 ;  /* 0x01bb00211f007988 */ /* 0x0081e80008000405 */
[----:B--2---:R1:W-:Y:S04]  /*278e0*/  STS.U16 [R31+UR5+0x13f00], R32 ;  /* 0x013f00201f007988 */ /* 0x0043e80008000405 */
[----:B0-----:R-:W2:Y:S04]  /*278f0*/  LDL.LU R33, [R1+0x1140] ;  /* 0x0011400001217983 */ /* 0x001ea80000300800 */
[----:B-1----:R-:W3:Y:S04]  /*27900*/  LDL.LU R32, [R1+0x113c] ;  /* 0x00113c0001207983 */ /* 0x002ee80000300800 */
[----:B----4-:R0:W-:Y:S04]  /*27910*/  STS.U16 [R31+UR5+0x1bf00], R0 ;  /* 0x01bf00001f007988 */ /* 0x0101e80008000405 */
[----:B0-----:R-:W4:Y:S04]  /*27920*/  LDL.LU R31, [R1+0x1138] ;  /* 0x00113800011f7983 */ /* 0x001f280000300800 */
[----:B------:R-:W2:Y:S04]  /*27930*/  LDL.LU R0, [R1+0x1134] ;  /* 0x0011340001007983 */ /* 0x000ea80000300800 */
[----:B------:R0:W-:Y:S04]  /*27940*/  STS.U16 [R30+UR5+0x10380], R4 ;  /* 0x010380041e007988 */ /* 0x0001e80008000405 */
[----:B------:R1:W-:Y:S04]  /*27950*/  STS.U16 [R30+UR5+0x18380], R5 ;  /* 0x018380051e007988 */ /* 0x0003e80008000405 */
[----:B------:R1:W-:Y:S04]  /*27960*/  STS.U16 [R30+UR5+0x10780], R29 ;  /* 0x0107801d1e007988 */ /* 0x0003e80008000405 */
[----:B0-----:R0:W5:Y:S04]  /*27970*/  LDL.LU R4, [R1+0x1130] ;  /* 0x0011300001047983 */ /* 0x0011680000300800 */
[----:B-1----:R0:W5:Y:S04]  /*27980*/  LDL.LU R5, [R1+0x112c] ;  /* 0x00112c0001057983 */ /* 0x0021680000300800 */
[----:B------:R-:W2:Y:S04]  /*27990*/  LDL.LU R29, [R1+0x1128] ;  /* 0x00112800011d7983 */ /* 0x000ea80000300800 */
[----:B------:R1:W-:Y:S04]  /*279a0*/  STS.U16 [R30+UR5+0x18780], R6 ;  /* 0x018780061e007988 */ /* 0x0003e80008000405 */
[----:B------:R0:W-:Y:S04]  /*279b0*/  STS.U16 [R30+UR5+0x10b80], R7 ;  /* 0x010b80071e007988 */ /* 0x0001e80008000405 */
[----:B------:R0:W-:Y:S04]  /*279c0*/  STS.U16 [R30+UR5+0x18b80], R16 ;  /* 0x018b80101e007988 */ /* 0x0001e80008000405 */
[----:B-1----:R1:W5:Y:S04]  /*279d0*/  LDL.LU R6, [R1+0x1124] ;  /* 0x0011240001067983 */ /* 0x0023680000300800 */
[----:B0-----:R1:W5:Y:S04]  /*279e0*/  LDL.LU R7, [R1+0x1120] ;  /* 0x0011200001077983 */ /* 0x0013680000300800 */
[----:B------:R1:W5:Y:S04]  /*279f0*/  LDL.LU R16, [R1+0x111c] ;  /* 0x00111c0001107983 */ /* 0x0003680000300800 */
[----:B------:R0:W-:Y:S04]  /*27a00*/  STS.U16 [R30+UR5+0x10f80], R17 ;  /* 0x010f80111e007988 */ /* 0x0001e80008000405 */
[----:B------:R1:W-:Y:S04]  /*27a10*/  STS.U16 [R30+UR5+0x18f80], R18 ;  /* 0x018f80121e007988 */ /* 0x0003e80008000405 */
[----:B------:R1:W-:Y:S04]  /*27a20*/  STS.U16 [R30+UR5+0x11380], R19 ;  /* 0x011380131e007988 */ /* 0x0003e80008000405 */
[----:B0-----:R0:W5:Y:S04]  /*27a30*/  LDL.LU R17, [R1+0x1118] ;  /* 0x0011180001117983 */ /* 0x0011680000300800 */
[----:B-1----:R0:W5:Y:S04]  /*27a40*/  LDL.LU R18, [R1+0x1114] ;  /* 0x0011140001127983 */ /* 0x0021680000300800 */
[----:B------:R0:W5:Y:S04]  /*27a50*/  LDL.LU R19, [R1+0x1110] ;  /* 0x0011100001137983 */ /* 0x0001680000300800 */
[----:B------:R1:W-:Y:S04]  /*27a60*/  STS.U16 [R30+UR5+0x19380], R28 ;  /* 0x0193801c1e007988 */ /* 0x0003e80008000405 */
[----:B------:R0:W-:Y:S04]  /*27a70*/  STS.U16 [R30+UR5+0x11780], R8 ;  /* 0x011780081e007988 */ /* 0x0001e80008000405 */
[----:B------:R0:W-:Y:S04]  /*27a80*/  STS.U16 [R30+UR5+0x19780], R9 ;  /* 0x019780091e007988 */ /* 0x0001e80008000405 */
[----:B-1----:R-:W2:Y:S04]  /*27a90*/  LDL.LU R28, [R1+0x110c] ;  /* 0x00110c00011c7983 */ /* 0x002ea80000300800 */
[----:B0-----:R0:W5:Y:S04]  /*27aa0*/  LDL.LU R8, [R1+0x1108] ;  /* 0x0011080001087983 */ /* 0x0011680000300800 */
        /* <DEDUP_REMOVED lines=17> */
[----:B-1----:R-:W2:Y:S04]  /*27bc0*/  LDL.LU R26, [R1+0x10e4] ;  /* 0x0010e400011a7983 */ /* 0x002ea80000300800 */
[----:B------:R0:W5:Y:S04]  /*27bd0*/  LDL.LU R12, [R1+0x10e0] ;  /* 0x0010e000010c7983 */ /* 0x0001680000300800 */
[----:B------:R1:W-:Y:S04]  /*27be0*/  STS.U16 [R30+UR5+0x1ab80], R13 ;  /* 0x01ab800d1e007988 */ /* 0x0003e80008000405 */
[----:B------:R0:W-:Y:S04]  /*27bf0*/  STS.U16 [R30+UR5+0x12f80], R25 ;  /* 0x012f80191e007988 */ /* 0x0001e80008000405 */
[----:B-1----:R1:W5:Y:S04]  /*27c00*/  LDL.LU R13, [R1+0x10dc] ;  /* 0x0010dc00010d7983 */ /* 0x0023680000300800 */
[----:B0-----:R-:W2:Y:S04]  /*27c10*/  LDL.LU R25, [R1+0x10d8] ;  /* 0x0010d80001197983 */ /* 0x001ea80000300800 */
[----:B------:R0:W-:Y:S04]  /*27c20*/  STS.U16 [R30+UR5+0x1af80], R14 ;  /* 0x01af800e1e007988 */ /* 0x0001e80008000405 */
[----:B------:R1:W-:Y:S04]  /*27c30*/  STS.U16 [R30+UR5+0x13380], R15 ;  /* 0x0133800f1e007988 */ /* 0x0003e80008000405 */
[----:B------:R1:W-:Y:S04]  /*27c40*/  STS.U16 [R30+UR5+0x1b380], R24 ;  /* 0x01b380181e007988 */ /* 0x0003e80008000405 */
[----:B0-----:R0:W5:Y:S04]  /*27c50*/  LDL.LU R14, [R1+0x10d4] ;  /* 0x0010d400010e7983 */ /* 0x0011680000300800 */
[----:B-1----:R0:W5:Y:S04]  /*27c60*/  LDL.LU R15, [R1+0x10d0] ;  /* 0x0010d000010f7983 */ /* 0x0021680000300800 */
[----:B------:R0:W5:Y:S04]  /*27c70*/  LDL.LU R24, [R1+0x10cc] ;  /* 0x0010cc0001187983 */ /* 0x0001680000300800 */
[----:B--2---:R1:W-:Y:S04]  /*27c80*/  STS.U16 [R30+UR5+0x13780], R25 ;  /* 0x013780191e007988 */ /* 0x0043e80008000405 */
[----:B------:R2:W-:Y:S04]  /*27c90*/  STS.U16 [R30+UR5+0x1b780], R26 ;  /* 0x01b7801a1e007988 */ /* 0x0005e80008000405 */
[----:B------:R0:W-:Y:S04]  /*27ca0*/  STS.U16 [R30+UR5+0x13b80], R27 ;  /* 0x013b801b1e007988 */ /* 0x0001e80008000405 */
[----:B-1----:R1:W5:Y:S04]  /*27cb0*/  LDL.LU R25, [R1+0x10c8] ;  /* 0x0010c80001197983 */ /* 0x0023680000300800 */
[----:B--2---:R1:W5:Y:S04]  /*27cc0*/  LDL.LU R26, [R1+0x10c4] ;  /* 0x0010c400011a7983 */ /* 0x0043680000300800 */
[----:B0-----:R1:W5:Y:S04]  /*27cd0*/  LDL.LU R27, [R1+0x10c0] ;  /* 0x0010c000011b7983 */ /* 0x0013680000300800 */
[----:B------:R0:W-:Y:S04]  /*27ce0*/  STS.U16 [R30+UR5+0x1bb80], R28 ;  /* 0x01bb801c1e007988 */ /* 0x0001e80008000405 */
[----:B------:R2:W-:Y:S04]  /*27cf0*/  STS.U16 [R30+UR5+0x13f80], R29 ;  /* 0x013f801d1e007988 */ /* 0x0005e80008000405 */
[----:B------:R1:W-:Y:S04]  /*27d00*/  STS.U16 [R30+UR5+0x1bf80], R0 ;  /* 0x01bf80001e007988 */ /* 0x0003e80008000405 */
[----:B0-----:R0:W5:Y:S04]  /*27d10*/  LDL.LU R28, [R1+0x10bc] ;  /* 0x0010bc00011c7983 */ /* 0x0011680000300800 */
[----:B--2---:R0:W5:Y:S04]  /*27d20*/  LDL.LU R29, [R1+0x10b8] ;  /* 0x0010b800011d7983 */ /* 0x0041680000300800 */
[----:B-1----:R0:W5:Y:S04]  /*27d30*/  LDL.LU R30, [R1+0x10b4] ;  /* 0x0010b400011e7983 */ /* 0x0021680000300800 */
[----:B------:R-:W2:Y:S04]  /*27d40*/  LDL.LU R0, [R1+0x10b0] ;  /* 0x0010b00001007983 */ /* 0x000ea80000300800 */
[----:B--2---:R1:W-:Y:S04]  /*27d50*/  STS.U16 [R0+UR5+0x25000], R44 ;  /* 0x0250002c00007988 */ /* 0x0043e80008000405 */
[----:B----4-:R2:W-:Y:S01]  /*27d60*/  STS.U16 [R0+UR5+0x24000], R31 ;  /* 0x0240001f00007988 */ /* 0x0105e20008000405 */
[----:B-1----:R-:W-:-:S03]  /*27d70*/  LOP3.LUT R44, R0, 0x10, RZ, 0x3c, !PT ;  /* 0x00000010002c7812 */ /* 0x002fc600078e3cff */
[----:B---3--:R1:W-:Y:S04]  /*27d80*/  STS.U16 [R0+UR5+0x24400], R32 ;  /* 0x0244002000007988 */ /* 0x0083e80008000405 */
        /* <DEDUP_REMOVED lines=10> */
[----:B--2---:R0:W5:Y:S04]  /*27e30*/  LDL.LU R31, [R1+0x10ac] ;  /* 0x0010ac00011f7983 */ /* 0x0041680000300800 */
[----:B-1----:R0:W5:Y:S01]  /*27e40*/  LDL.LU R32, [R1+0x10a8] ;  /* 0x0010a80001207983 */ /* 0x0021620000300800 */
[----:B---3--:R-:W-:-:S03]  /*27e50*/  LOP3.LUT R52, R0, 0x20, RZ, 0x3c, !PT ;  /* 0x0000002000347812 */ /* 0x008fc600078e3cff */
[----:B------:R-:W-:Y:S04]  /*27e60*/  STS.U16 [R44+UR5+0x25480], R42 ;  /* 0x0254802a2c007988 */ /* 0x000fe80008000405 */
[----:B------:R0:W5:Y:S04]  /*27e70*/  LDL.LU R33, [R1+0x10a4] ;  /* 0x0010a40001217983 */ /* 0x0001680000300800 */
        /* <DEDUP_REMOVED lines=12> */
[----:B------:R1:W-:Y:S04]  /*27f40*/  STS.U16 [R52+UR5+0x25100], R60 ;  /* 0x0251003c34007988 */ /* 0x0003e80008000405 */
[----:B------:R0:W5:Y:S04]  /*27f50*/  LDL.LU R40, [R1+0x1088] ;  /* 0x0010880001287983 */ /* 0x0001680000300800 */
[----:B------:R0:W5:Y:S01]  /*27f60*/  LDL.LU R41, [R1+0x1084] ;  /* 0x0010840001297983 */ /* 0x0001620000300800 */
[----:B-1----:R-:W-:-:S03]  /*27f70*/  LOP3.LUT R60, R0, 0x30, RZ, 0x3c, !PT ;  /* 0x00000030003c7812 */ /* 0x002fc600078e3cff */
[----:B------:R0:W5:Y:S04]  /*27f80*/  LDL.LU R42, [R1+0x1080] ;  /* 0x00108000012a7983 */ /* 0x0001680000300800 */
[----:B------:R1:W-:Y:S04]  /*27f90*/  STS.U16 [R52+UR5+0x25500], R50 ;  /* 0x0255003234007988 */ /* 0x0003e80008000405 */
[----:B------:R0:W5:Y:S04]  /*27fa0*/  LDL.LU R43, [R1+0x107c] ;  /* 0x00107c00012b7983 */ /* 0x0001680000300800 */
[----:B------:R2:W-:Y:S04]  /*27fb0*/  STS.U16 [R52+UR5+0x25900], R51 ;  /* 0x0259003334007988 */ /* 0x0005e80008000405 */
        /* <DEDUP_REMOVED lines=12> */
[----:B-1----:R0:W5:Y:S04]  /*28080*/  LDL.LU R50, [R1+0x1060] ;  /* 0x0010600001327983 */ /* 0x0021680000300800 */
[----:B--2---:R0:W5:Y:S01]  /*28090*/  LDL.LU R51, [R1+0x105c] ;  /* 0x00105c0001337983 */ /* 0x0041620000300800 */
[----:B---3--:R-:W-:-:S03]  /*280a0*/  LOP3.LUT R68, R0, 0x40, RZ, 0x3c, !PT ;  /* 0x0000004000447812 */ /* 0x008fc600078e3cff */
[----:B------:R0:W5:Y:S04]  /*280b0*/  LDL.LU R52, [R1+0x1058] ;  /* 0x0010580001347983 */ /* 0x0001680000300800 */
[----:B------:R1:W-:Y:S04]  /*280c0*/  STS.U16 [R60+UR5+0x25580], R58 ;  /* 0x0255803a3c007988 */ /* 0x0003e80008000405 */
        /* <DEDUP_REMOVED lines=10> */
[----:B-1----:R0:W5:Y:S04]  /*28170*/  LDL.LU R58, [R1+0x1040] ;  /* 0x00104000013a7983 */ /* 0x0021680000300800 */
[----:B------:R-:W-:Y:S04]  /*28180*/  STS.U16 [R68+UR5+0x24e00], R65 ;  /* 0x024e004144007988 */ /* 0x000fe80008000405 */
[----:B--2---:R0:W5:Y:S04]  /*28190*/  LDL.LU R59, [R1+0x103c] ;  /* 0x00103c00013b7983 */ /* 0x0041680000300800 */
[----:B------:R1:W-:Y:S04]  /*281a0*/  STS.U16 [R68+UR5+0x25200], R76 ;  /* 0x0252004c44007988 */ /* 0x0003e80008000405 */
[----:B---3--:R0:W5:Y:S04]  /*281b0*/  LDL.LU R60, [R1+0x1038] ;  /* 0x00103800013c7983 */ /* 0x0081680000300800 */
[----:B------:R0:W5:Y:S01]  /*281c0*/  LDL.LU R61, [R1+0x1034] ;  /* 0x00103400013d7983 */ /* 0x0001620000300800 */
[----:B-1----:R-:W-:-:S03]  /*281d0*/  LOP3.LUT R76, R0, 0x50, RZ, 0x3c, !PT ;  /* 0x00000050004c7812 */ /* 0x002fc600078e3cff */
[----:B------:R0:W5:Y:S04]  /*281e0*/  LDL.LU R62, [R1+0x1030] ;  /* 0x00103000013e7983 */ /* 0x0001680000300800 */
[----:B------:R1:W-:Y:S04]  /*281f0*/  STS.U16 [R68+UR5+0x25600], R66 ;  /* 0x0256004244007988 */ /* 0x0003e80008000405 */
[----:B------:R0:W5:Y:S04]  /*28200*/  LDL.LU R63, [R1+0x102c] ;  /* 0x00102c00013f7983 */ /* 0x0001680000300800 */
[----:B------:R2:W-:Y:S04]  /*28210*/  STS.U16 [R68+UR5+0x25a00], R67 ;  /* 0x025a004344007988 */ /* 0x0005e80008000405 */
[----:B------:R0:W5:Y:S04]  /*28220*/  LDL.LU R64, [R1+0x1028] ;  /* 0x0010280001407983 */ /* 0x0001680000300800 */
[----:B------:R3:W-:Y:S04]  /*28230*/  STS.U16 [R68+UR5+0x25e00], R69 ;  /* 0x025e004544007988 */ /* 0x0007e80008000405 */
[----:B------:R0:W5:Y:S04]  /*28240*/  LDL.LU R65, [R1+0x1024] ;  /* 0x0010240001417983 */ /* 0x0001680000300800 */
[----:B------:R4:W-:Y:S04]  /*28250*/  STS.U16 [R76+UR5+0x24280], R70 ;  /* 0x024280464c007988 */ /* 0x0009e80008000405 */
[----:B-1----:R0:W5:Y:S04]  /*28260*/  LDL.LU R66, [R1+0x1020] ;  /* 0x0010200001427983 */ /* 0x0021680000300800 */
[----:B------:R1:W-:Y:S04]  /*28270*/  STS.U16 [R76+UR5+0x24680], R71 ;  /* 0x024680474c007988 */ /* 0x0003e80008000405 */
[----:B--2---:R0:W5:Y:S04]  /*28280*/  LDL.LU R67, [R1+0x101c] ;  /* 0x00101c0001437983 */ /* 0x0041680000300800 */
[----:B------:R-:W-:Y:S04]  /*28290*/  STS.U16 [R76+UR5+0x24a80], R72 ;  /* 0x024a80484c007988 */ /* 0x000fe80008000405 */
[----:B---3--:R0:W5:Y:S04]  /*282a0*/  LDL.LU R68, [R1+0x1018] ;  /* 0x0010180001447983 */ /* 0x0081680000300800 */
[----:B------:R-:W-:Y:S04]  /*282b0*/  STS.U16 [R76+UR5+0x24e80], R73 ;  /* 0x024e80494c007988 */ /* 0x000fe80008000405 */
[----:B------:R0:W5:Y:S04]  /*282c0*/  LDL.LU R69, [R1+0x1014] ;  /* 0x0010140001457983 */ /* 0x0001680000300800 */
[----:B------:R2:W-:Y:S04]  /*282d0*/  STS.U16 [R76+UR5+0x25280], R84 ;  /* 0x025280544c007988 */ /* 0x0005e80008000405 */
[----:B----4-:R0:W5:Y:S04]  /*282e0*/  LDL.LU R70, [R1+0x1010] ;  /* 0x0010100001467983 */ /* 0x0101680000300800 */
[----:B-1----:R0:W5:Y:S01]  /*282f0*/  LDL.LU R71, [R1+0x100c] ;  /* 0x00100c0001477983 */ /* 0x0021620000300800 */
[----:B--2---:R-:W-:-:S03]  /*28300*/  LOP3.LUT R84, R0, 0x60, RZ, 0x3c, !PT ;  /* 0x0000006000547812 */ /* 0x004fc600078e3cff */
[----:B------:R0:W5:Y:S04]  /*28310*/  LDL.LU R72, [R1+0x1008] ;  /* 0x0010080001487983 */ /* 0x0001680000300800 */
[----:B------:R1:W-:Y:S04]  /*28320*/  STS.U16 [R76+UR5+0x25680], R74 ;  /* 0x0256804a4c007988 */ /* 0x0003e80008000405 */
[----:B------:R0:W5:Y:S04]  /*28330*/  LDL.LU R73, [R1+0x1004] ;  /* 0x0010040001497983 */ /* 0x0001680000300800 */
[----:B------:R2:W-:Y:S04]  /*28340*/  STS.U16 [R76+UR5+0x25a80], R75 ;  /* 0x025a804b4c007988 */ /* 0x0005e80008000405 */
[----:B-1----:R0:W5:Y:S04]  /*28350*/  LDL.LU R74, [R1+0x1000] ;  /* 0x00100000014a7983 */ /* 0x0021680000300800 */
[----:B------:R1:W-:Y:S04]  /*28360*/  STS.U16 [R76+UR5+0x25e80], R77 ;  /* 0x025e804d4c007988 */ /* 0x0003e80008000405 */
[----:B--2---:R0:W5:Y:S04]  /*28370*/  LDL.LU R75, [R1+0xffc] ;  /* 0x000ffc00014b7983 */ /* 0x0041680000300800 */
[----:B------:R2:W-:Y:S04]  /*28380*/  STS.U16 [R84+UR5+0x24300], R78 ;  /* 0x0243004e54007988 */ /* 0x0005e80008000405 */
[----:B-1----:R0:W5:Y:S04]  /*28390*/  LDL.LU R76, [R1+0xff8] ;  /* 0x000ff800014c7983 */ /* 0x0021680000300800 */
[----:B------:R1:W-:Y:S04]  /*283a0*/  STS.U16 [R84+UR5+0x24700], R79 ;  /* 0x0247004f54007988 */ /* 0x0003e80008000405 */
[----:B------:R0:W5:Y:S04]  /*283b0*/  LDL.LU R77, [R1+0xff4] ;  /* 0x000ff400014d7983 */ /* 0x0001680000300800 */
[----:B------:R3:W-:Y:S04]  /*283c0*/  STS.U16 [R84+UR5+0x24b00], R80 ;  /* 0x024b005054007988 */ /* 0x0007e80008000405 */
[----:B--2---:R0:W5:Y:S04]  /*283d0*/  LDL.LU R78, [R1+0xff0] ;  /* 0x000ff000014e7983 */ /* 0x0041680000300800 */
[----:B------:R2:W-:Y:S04]  /*283e0*/  STS.U16 [R84+UR5+0x24f00], R81 ;  /* 0x024f005154007988 */ /* 0x0005e80008000405 */
[----:B-1----:R0:W5:Y:S04]  /*283f0*/  LDL.LU R79, [R1+0xfec] ;  /* 0x000fec00014f7983 */ /* 0x0021680000300800 */
[----:B------:R1:W-:Y:S04]  /*28400*/  STS.U16 [R84+UR5+0x25300], R90 ;  /* 0x0253005a54007988 */ /* 0x0003e80008000405 */
[----:B---3--:R0:W5:Y:S04]  /*28410*/  LDL.LU R80, [R1+0xfe8] ;  /* 0x000fe80001507983 */ /* 0x0081680000300800 */
[----:B--2---:R0:W5:Y:S01]  /*28420*/  LDL.LU R81, [R1+0xfe4] ;  /* 0x000fe40001517983 */ /* 0x0041620000300800 */
[----:B-1----:R-:W-:-:S03]  /*28430*/  LOP3.LUT R90, R0, 0x70, RZ, 0x3c, !PT ;  /* 0x00000070005a7812 */ /* 0x002fc600078e3cff */
[----:B------:R1:W-:Y:S04]  /*28440*/  STS.U16 [R84+UR5+0x25700], R82 ;  /* 0x0257005254007988 */ /* 0x0003e80008000405 */
[----:B------:R2:W-:Y:S04]  /*28450*/  STS.U16 [R84+UR5+0x25b00], R83 ;  /* 0x025b005354007988 */ /* 0x0005e80008000405 */
[----:B------:R3:W-:Y:S04]  /*28460*/  STS.U16 [R84+UR5+0x25f00], R85 ;  /* 0x025f005554007988 */ /* 0x0007e80008000405 */
[----:B-1----:R0:W5:Y:S04]  /*28470*/  LDL.LU R82, [R1+0xfe0] ;  /* 0x000fe00001527983 */ /* 0x0021680000300800 */
[----:B--2---:R0:W5:Y:S04]  /*28480*/  LDL.LU R83, [R1+0xfdc] ;  /* 0x000fdc0001537983 */ /* 0x0041680000300800 */
[----:B---3--:R0:W5:Y:S04]  /*28490*/  LDL.LU R84, [R1+0xfd8] ;  /* 0x000fd80001547983 */ /* 0x0081680000300800 */
[----:B------:R0:W5:Y:S04]  /*284a0*/  LDL.LU R85, [R1+0xfd4] ;  /* 0x000fd40001557983 */ /* 0x0001680000300800 */
[----:B------:R1:W-:Y:S04]  /*284b0*/  STS.U16 [R90+UR5+0x24380], R86 ;  /* 0x024380565a007988 */ /* 0x0003e80008000405 */
[----:B------:R2:W-:Y:S04]  /*284c0*/  STS.U16 [R90+UR5+0x24780], R87 ;  /* 0x024780575a007988 */ /* 0x0005e80008000405 */
[----:B------:R3:W-:Y:S04]  /*284d0*/  STS.U16 [R90+UR5+0x24b80], R88 ;  /* 0x024b80585a007988 */ /* 0x0007e80008000405 */
[----:B-1----:R0:W5:Y:S04]  /*284e0*/  LDL.LU R86, [R1+0xfd0] ;  /* 0x000fd00001567983 */ /* 0x0021680000300800 */
[----:B--2---:R0:W5:Y:S04]  /*284f0*/  LDL.LU R87, [R1+0xfcc] ;  /* 0x000fcc0001577983 */ /* 0x0041680000300800 */
[----:B---3--:R0:W5:Y:S04]  /*28500*/  LDL.LU R88, [R1+0xfc8] ;  /* 0x000fc80001587983 */ /* 0x0081680000300800 */
[----:B------:R1:W-:Y:S04]  /*28510*/  STS.U16 [R90+UR5+0x24f80], R89 ;  /* 0x024f80595a007988 */ /* 0x0003e80008000405 */
[----:B------:R2:W-:Y:S04]  /*28520*/  STS.U16 [R90+UR5+0x25380], R93 ;  /* 0x0253805d5a007988 */ /* 0x0005e80008000405 */
[----:B------:R3:W-:Y:S04]  /*28530*/  STS.U16 [R90+UR5+0x25780], R92 ;  /* 0x0257805c5a007988 */ /* 0x0007e80008000405 */
[----:B-1----:R0:W5:Y:S04]  /*28540*/  LDL.LU R89, [R1+0xfc4] ;  /* 0x000fc40001597983 */ /* 0x0021680000300800 */
[----:B--2---:R0:W5:Y:S04]  /*28550*/  LDL.LU R93, [R1+0xfc0] ;  /* 0x000fc000015d7983 */ /* 0x0041680000300800 */
[----:B---3--:R0:W5:Y:S04]  /*28560*/  LDL.LU R92, [R1+0xfbc] ;  /* 0x000fbc00015c7983 */ /* 0x0081680000300800 */
[----:B------:R1:W-:Y:S04]  /*28570*/  STS.U16 [R90+UR5+0x25b80], R91 ;  /* 0x025b805b5a007988 */ /* 0x0003e80008000405 */
[----:B------:R2:W-:Y:S01]  /*28580*/  STS.U16 [R90+UR5+0x25f80], R3 ;  /* 0x025f80035a007988 */ /* 0x0005e20008000405 */
[----:B------:R3:W-:Y:S06]  /*28590*/  MEMBAR.ALL.CTA ;  /* 0x0000000000007992 */ /* 0x0007ec0000008000 */
[----:B---3--:R-:W3:Y:S04]  /*285a0*/  FENCE.VIEW.ASYNC.S ;  /* 0x00000000000073c6 */ /* 0x008ee80000000000 */
[----:B-1----:R0:W5:Y:S04]  /*285b0*/  LDL.LU R91, [R1+0xfb8] ;  /* 0x000fb800015b7983 */ /* 0x0021680000300800 */
[----:B--2---:R0:W5:Y:S04]  /*285c0*/  LDL.LU R90, [R1+0xfb4] ;  /* 0x000fb400015a7983 */ /* 0x0041680000300800 */
[----:B------:R0:W5:Y:S01]  /*285d0*/  LDL.LU R3, [R1+0xfb0] ;  /* 0x000fb00001037983 */ /* 0x0001620000300800 */
[----:B---3--:R-:W-:Y:S01]  /*285e0*/  BAR.SYNC.DEFER_BLOCKING 0x0 ;  /* 0x0000000000007b1d */ /* 0x008fe20000010000 */
[----:B------:R-:W-:-:S04]  /*285f0*/  ULEA UR8, UR11, UR5, 0x3 ;  /* 0x000000050b087291 */ /* 0x000fc8000f8e18ff */
[----:B------:R-:W-:Y:S01]  /*28600*/  UIADD3 UR8, UPT, UPT, UR8, 0x28000, URZ ;  /* 0x0002800008087890 */ /* 0x000fe2000fffe0ff */
[----:B------:R-:W-:-:S00]  /*28610*/  MEMBAR.ALL.CTA ;  /* 0x0000000000007992 */ /* 0x000fc00000008000 */
[----:B------:R-:W-:Y:S06]  /*28620*/  MEMBAR.ALL.GPU ;  /* 0x0000000000007992 */ /* 0x000fec000000a000 */
[----:B------:R-:W-:-:S00]  /*28630*/  ERRBAR ;  /* 0x00000000000079ab */ /* 0x000fc00000000000 */
[----:B------:R-:W-:Y:S08]  /*28640*/  CGAERRBAR ;  /* 0x00000000000075ab */ /* 0x000ff00000000000 */
[----:B------:R-:W-:Y:S06]  /*28650*/  UCGABAR_ARV ;  /* 0x00000000000079c7 */ /* 0x000fec0008000000 */
[----:B------:R-:W-:Y:S01]  /*28660*/  UCGABAR_WAIT ;  /* 0x0000000000007dc7 */ /* 0x000fe20008000000 */
[----:B------:R-:W-:Y:S01]  /*28670*/  CCTL.IVALL ;  /* 0x00000000ff00798f */ /* 0x000fe20002000000 */
[----:B0-----:R-:W-:Y:S05]  /*28680*/  @P2 BRA `(.L_x_15) ;  /* 0x0000000000cc2947 */ /* 0x001fea0003800000 */
[----:B------:R0:W-:Y:S01]  /*28690*/  STL [R1+0xfb4], R2 ;  /* 0x000fb40201007387 */ /* 0x0001e20000100800 */
[----:B------:R-:W-:Y:S01]  /*286a0*/  UMOV UR70, 0x0 ;  /* 0x0000000000467882 */ /* 0x000fe20000000000 */
[----:B------:R-:W-:Y:S01]  /*286b0*/  UMOV UR71, 0x10208490 ;  /* 0x1020849000477882 */ /* 0x000fe20000000000 */
[----:B------:R-:W-:Y:S01]  /*286c0*/  UMOV UR15, 0x40004040 ;  /* 0x40004040000f7882 */ /* 0x000fe20000000000 */
[----:B------:R1:W-:Y:S01]  /*286d0*/  STL [R1+0xfb0], R0 ;  /* 0x000fb00001007387 */ /* 0x0003e20000100800 */
[----:B------:R-:W-:Y:S01]  /*286e0*/  UMOV UR72, 0x0 ;  /* 0x0000000000487882 */ /* 0x000fe20000000000 */
[----:B------:R-:W-:Y:S01]  /*286f0*/  UMOV UR73, 0x10208490 ;  /* 0x1020849000497882 */ /* 0x000fe20000000000 */
[----:B------:R-:W-:Y:S01]  /*28700*/  UMOV UR62, 0x0 ;  /* 0x00000000003e7882 */ /* 0x000fe20000000000 */
[----:B------:R-:W-:Y:S01]  /*28710*/  UMOV UR63, 0x10208490 ;  /* 0x10208490003f7882 */ /* 0x000fe20000000000 */
[----:B------:R-:W-:Y:S01]  /*28720*/  UTCHMMA.2CTA gdesc[UR14], gdesc[UR60], tmem[UR6], tmem[UR70], idesc[UR71], UPT ;  /* 0x00ff463c0e0075ea */ /* 0x000fe2000ba00006 */
[----:B0-----:R-:W-:Y:S01]  /*28730*/  MOV.SPILL R2, UR17 ;  /* 0x0000001100027c02 */ /* 0x001fe20009000f00 */
[----:B------:R-:W-:Y:S01]  /*28740*/  UMOV UR17, 0x10208490 ;  /* 0x1020849000117882 */ /* 0x000fe20000000000 */
[----:B------:R-:W-:Y:S01]  /*28750*/  UTCHMMA.2CTA gdesc[UR12], gdesc[UR18], tmem[UR6], tmem[UR72], idesc[UR73], UPT ;  /* 0x00ff48120c0075ea */ /* 0x000fe2000ba00006 */
[----:B------:R-:W-:Y:S01]  /*28760*/  UTCHMMA.2CTA gdesc[UR20], gdesc[UR22], tmem[UR6], tmem[UR62], idesc[UR63], UPT ;  /* 0x00ff3e16140075ea */ /* 0x000fe2000ba00006 */
[----:B-1----:R-:W-:Y:S01]  /*28770*/  MOV.SPILL R0, UR16 ;  /* 0x0000001000007c02 */ /* 0x002fe20009000f00 */
[----:B------:R-:W-:Y:S01]  /*28780*/  UMOV UR16, 0x0 ;  /* 0x0000000000107882 */ /* 0x000fe20000000000 */
[----:B------:R-:W-:Y:S01]  /*28790*/  UMOV UR64, 0x0 ;  /* 0x0000000000407882 */ /* 0x000fe20000000000 */
[----:B------:R0:W-:Y:S01]  /*287a0*/  UTCHMMA.2CTA gdesc[UR24], gdesc[UR26], tmem[UR6], tmem[UR16], idesc[UR17], UPT ;  /* 0x00ff101a180075ea */ /* 0x0001e2000ba00006 */
[----:B------:R-:W-:Y:S01]  /*287b0*/  UMOV UR65, 0x10208490 ;  /* 0x1020849000417882 */ /* 0x000fe20000000000 */
[----:B------:R-:W-:-:S02]  /*287c0*/  UIADD3 UR76, UPT, UPT, UR6, 0x80, URZ ;  /* 0x00000080064c7890 */ /* 0x000fc4000fffe0ff */
[----:B------:R-:W-:Y:S01]  /*287d0*/  UTCHMMA.2CTA gdesc[UR28], gdesc[UR30], tmem[UR6], tmem[UR64], idesc[UR65], UPT ;  /* 0x00ff401e1c0075ea */ /* 0x000fe2000ba00006 */
[----:B------:R-:W-:Y:S01]  /*287e0*/  UMOV UR66, 0x0 ;  /* 0x0000000000427882 */ /* 0x000fe20000000000 */
[----:B------:R-:W-:Y:S01]  /*287f0*/  UMOV UR67, 0x10208490 ;  /* 0x1020849000437882 */ /* 0x000fe20000000000 */
[----:B------:R-:W-:Y:S02]  /*28800*/  UIADD3 UR77, UPT, UPT, UR6, 0x80, URZ ;  /* 0x00000080064d7890 */ /* 0x000fe4000fffe0ff */
[----:B------:R-:W-:Y:S01]  /*28810*/  UTCHMMA.2CTA gdesc[UR32], gdesc[UR34], tmem[UR6], tmem[UR66], idesc[UR67], UPT ;  /* 0x00ff4222200075ea */ /* 0x000fe2000ba00006 */
[----:B------:R-:W-:Y:S01]  /*28820*/  UMOV UR74, 0x0 ;  /* 0x00000000004a7882 */ /* 0x000fe20000000000 */
[----:B------:R-:W-:Y:S01]  /*28830*/  UMOV UR75, 0x10208490 ;  /* 0x10208490004b7882 */ /* 0x000fe20000000000 */
[----:B0-----:R-:W-:Y:S01]  /*28840*/  R2UR.FILL UR17, R2 ;  /* 0x00000000021172ca */ /* 0x001fe200004e0000 */
[----:B------:R-:W-:Y:S01]  /*28850*/  UIADD3 UR4, UPT, UPT, UR6, 0x80, URZ ;  /* 0x0000008006047890 */ /* 0x000fe2000fffe0ff */
[----:B------:R0:W5:Y:S01]  /*28860*/  LDL.LU R2, [R1+0xfb4] ;  /* 0x000fb40001027983 */ /* 0x0001620000300800 */
[----:B------:R-:W-:Y:S01]  /*28870*/  R2UR.FILL UR16, R0 ;  /* 0x00000000001072ca */ /* 0x000fe200004e0000 */
[----:B------:R-:W-:Y:S01]  /*28880*/  UMOV UR68, 0x0 ;  /* 0x0000000000447882 */ /* 0x000fe20000000000 */
[----:B------:R-:W-:Y:S01]  /*28890*/  UMOV UR69, 0x10208490 ;  /* 0x1020849000457882 */ /* 0x000fe20000000000 */
[----:B------:R0:W5:Y:S01]  /*288a0*/  LDL.LU R0, [R1+0xfb0] ;  /* 0x000fb00001007983 */ /* 0x0001620000300800 */
[----:B------:R-:W-:-:S02]  /*288b0*/  UIADD3 UR10, UPT, UPT, UR6, 0x80, URZ ;  /* 0x00000080060a7890 */ /* 0x000fc4000fffe0ff */
[----:B------:R-:W-:Y:S02]  /*288c0*/  UIADD3 UR15, UPT, UPT, UR6, 0x80, URZ ;  /* 0x00000080060f7890 */ /* 0x000fe4000fffe0ff */
[----:B------:R1:W-:Y:S01]  /*288d0*/  UTCHMMA.2CTA gdesc[UR36], gdesc[UR38], tmem[UR6], tmem[UR74], idesc[UR75], UPT ;  /* 0x00ff4a26240075ea */ /* 0x0003e2000ba00006 */
[----:B------:R-:W-:Y:S01]  /*288e0*/  UTCHMMA.2CTA gdesc[UR40], gdesc[UR42], tmem[UR6], tmem[UR68], idesc[UR69], UPT ;  /* 0x00ff442a280075ea */ /* 0x000fe2000ba00006 */
[----:B------:R-:W-:Y:S01]  /*288f0*/  UTCHMMA.2CTA gdesc[UR44], gdesc[UR60], tmem[UR76], tmem[UR70], idesc[UR71], UPT ;  /* 0x00ff463c2c0075ea */ /* 0x000fe2000ba0004c */
[----:B------:R2:W-:Y:S01]  /*28900*/  UTCHMMA.2CTA gdesc[UR46], gdesc[UR18], tmem[UR77], tmem[UR72], idesc[UR73], UPT ;  /* 0x00ff48122e0075ea */ /* 0x0005e2000ba0004d */
[----:B------:R0:W-:Y:S01]  /*28910*/  UTCHMMA.2CTA gdesc[UR48], gdesc[UR22], tmem[UR4], tmem[UR62], idesc[UR63], UPT ;  /* 0x00ff3e16300075ea */ /* 0x0001e2000ba00004 */
[----:B------:R0:W-:Y:S02]  /*28920*/  UTCHMMA.2CTA gdesc[UR50], gdesc[UR26], tmem[UR10], tmem[UR64], idesc[UR65], UPT ;  /* 0x00ff401a320075ea */ /* 0x0001e4000ba0000a */
[----:B------:R0:W-:Y:S01]  /*28930*/  UTCHMMA.2CTA gdesc[UR52], gdesc[UR30], tmem[UR15], tmem[UR66], idesc[UR67], UPT ;  /* 0x00ff421e340075ea */ /* 0x0001e2000ba0000f */
[----:B-1----:R-:W-:-:S02]  /*28940*/  UIADD3 UR74, UPT, UPT, UR6, 0x80, URZ ;  /* 0x00000080064a7890 */ /* 0x002fc4000fffe0ff */
[----:B------:R-:W-:Y:S01]  /*28950*/  UIADD3 UR75, UPT, UPT, UR6, 0x80, URZ ;  /* 0x00000080064b7890 */ /* 0x000fe2000fffe0ff */
[----:B--2---:R-:W-:-:S06]  /*28960*/  UMOV UR77, 0x3 ;  /* 0x00000003004d7882 */ /* 0x004fcc0000000000 */
[----:B------:R0:W-:Y:S02]  /*28970*/  UTCHMMA.2CTA gdesc[UR54], gdesc[UR34], tmem[UR74], tmem[UR68], idesc[UR69], UPT ;  /* 0x00ff4422360075ea */ /* 0x0001e4000ba0004a */
[----:B------:R0:W-:Y:S01]  /*28980*/  UTCHMMA.2CTA gdesc[UR56], gdesc[UR38], tmem[UR75], tmem[UR70], idesc[UR71], UPT ;  /* 0x00ff4626380075ea */ /* 0x0001e2000ba0004b */
[----:B------:R0:W-:Y:S01]  /*28990*/  UTCHMMA.2CTA gdesc[UR58], gdesc[UR42], tmem[UR76], tmem[UR72], idesc[UR73], UPT ;  /* 0x00ff482a3a0075ea */ /* 0x0001e2000ba0004c */
[----:B------:R0:W-:Y:S01]  /*289a0*/  UTCBAR.2CTA.MULTICAST [UR8], URZ, UR77 ;  /* 0x000000ff080073e9 */ /* 0x0001e2000820084d */
[----:B------:R-:W-:Y:S01]  /*289b0*/  NOP ;  /* 0x0000000000007918 */ /* 0x000fe20000000000 */
.L_x_15:
[----:B-----5:R1:W-:Y:S04]  /*289c0*/  STL [R1+0xfb4], R2 ;  /* 0x000fb40201007387 */ /* 0x0203e80000100800 */
[----:B-1----:R-:W2:Y:S04]  /*289d0*/  LDL R2, [R1+0xf90] ;  /* 0x000f900001027983 */ /* 0x002ea80000100800 */
[----:B------:R1:W-:Y:S04]  /*289e0*/  STL [R1+0xfb0], R0 ;  /* 0x000fb00001007387 */ /* 0x0003e80000100800 */
[----:B-1----:R-:W2:Y:S01]  /*289f0*/  LDL R0, [R1+0x6b8] ;  /* 0x0006b80001007983 */ /* 0x002ea20000100800 */
[----:B------:R-:W-:-:S04]  /*28a00*/  UIADD3 UR11, UPT, UPT, UR11, 0x1, URZ ;  /* 0x000000010b0b7890 */ /* 0x000fc8000fffe0ff */
[----:B------:R-:W-:-:S04]  /*28a10*/  UISETP.GT.AND UP1, UPT, UR11, 0x1, UPT ;  /* 0x000000010b00788c */ /* 0x000fc8000bf24270 */
[----:B0-----:R-:W-:Y:S02]  /*28a20*/  USEL UR4, URZ, 0x1, !UP1 ;  /* 0x00000001ff047887 */ /* 0x001fe4000c800000 */
[----:B------:R-:W-:Y:S01]  /*28a30*/  USEL UR11, UR11, URZ, !UP1 ;  /* 0x000000ff0b0b7287 */ /* 0x000fe2000c800000 */
[----:B--2---:R-:W-:Y:S02]  /*28a40*/  ISETP.NE.U32.AND P0, PT, R0, R2, PT ;  /* 0x000000020000720c */ /* 0x004fe40003f05070 */
[----:B------:R0:W5:Y:S04]  /*28a50*/  LDL.LU R2, [R1+0xfb4] ;  /* 0x000fb40001027983 */ /* 0x0001680000300800 */
[----:B------:R0:W5:Y:S01]  /*28a60*/  LDL.LU R0, [R1+0xfb0] ;  /* 0x000fb00001007983 */ /* 0x0001620000300800 */
[----:B------:R-:W-:-:S03]  /*28a70*/  ULOP3.LUT UR10, UR9, UR4, URZ, 0x3c, !UPT ;  /* 0x00000004090a7292 */ /* 0x000fc6000f8e3cff */
[----:B------:R-:W-:-:S04]  /*28a80*/  UMOV UR4, UR9 ;  /* 0x0000000900047c82 */ /* 0x000fc80008000000 */
[----:B------:R-:W-:Y:S01]  /*28a90*/  UMOV UR9, UR10 ;  /* 0x0000000a00097c82 */ /* 0x000fe20008000000 */
[----:B0-----:R-:W-:Y:S05]  /*28aa0*/  @P0 BRA `(.L_x_16) ;  /* 0xfffffe8400dc0947 */ /* 0x001fea000383ffff */
.L_x_13:
[----:B------:R-:W0:Y:S02]  /*28ab0*/  LDC R92, c[0x0][0x3a0] ;  /* 0x0000e800ff5c7b82 */ /* 0x000e240000000800 */
[----:B0-----:R-:W-:-:S05]  /*28ac0*/  VIADD R92, R92, 0x7f ;  /* 0x0000007f5c5c7836 */ /* 0x001fca0000000000 */
[----:B------:R-:W-:-:S13]  /*28ad0*/  ISETP.GE.AND P0, PT, R92, 0x80, PT ;  /* 0x000000805c00780c */ /* 0x000fda0003f06270 */
[----:B------:R-:W-:Y:S05]  /*28ae0*/  @!P0 BRA `(.L_x_17) ;  /* 0x0000000000108947 */ /* 0x000fea0003800000 */
[----:B------:R-:W-:-:S06]  /*28af0*/  USHF.L.U32 UR4, UR4, 0x1f, URZ ;  /* 0x0000001f04047899 */ /* 0x000fcc00080006ff */
[----:B-----5:R-:W-:-:S04]  /*28b00*/  IMAD.U32 R0, RZ, RZ, UR4 ;  /* 0x00000004ff007e24 */ /* 0x020fc8000f8e00ff */
[----:B------:R-:W0:Y:S02]  /*28b10*/  SYNCS.PHASECHK.TRANS64.TRYWAIT P0, [UR8], R0 ;  /* 0x00000000ff0075a7 */ /* 0x000e240008001108 */
[----:B0-----:R-:W-:Y:S05]  /*28b20*/  @!P0 BRA `(.L_x_18) ;  /* 0x00000088000c8947 */ /* 0x001fea0003800000 */
.L_x_17:
[----:B------:R-:W-:Y:S06]  /*28b30*/  BAR.SYNC.DEFER_BLOCKING 0x0 ;  /* 0x0000000000007b1d */ /* 0x000fec0000010000 */
[----:B------:R-:W0:Y:S01]  /*28b40*/  LDCU.128 UR8, c[0x0][0x390] ;  /* 0x00007200ff0877ac */ /* 0x000e220008000c00 */
[----:B------:R-:W2:Y:S01]  /*28b50*/  LDL.LU R92, [R1+0x6ac] ;  /* 0x0006ac00015c7983 */ /* 0x000ea20000300800 */
[----:B------:R-:W3:Y:S01]  /*28b60*/  LDCU.64 UR32, c[0x0][0x398] ;  /* 0x00007300ff2077ac */ /* 0x000ee20008000a00 */
[----:B------:R-:W4:Y:S01]  /*28b70*/  LDCU UR30, c[0x0][0x3b8] ;  /* 0x00007700ff1e77ac */ /* 0x000f220008000800 */
[----:B------:R-:W1:Y:S01]  /*28b80*/  LDCU.64 UR34, c[0x0][0x398] ;  /* 0x00007300ff2277ac */ /* 0x000e620008000a00 */
[----:B------:R-:W0:Y:S01]  /*28b90*/  LDCU.64 UR14, c[0x0][0x398] ;  /* 0x00007300ff0e77ac */ /* 0x000e220008000a00 */
[----:B------:R-:W0:Y:S02]  /*28ba0*/  @!P1 SYNCS.CCTL.IV [UR5+0x28000] ;  /* 0x02800000ff0099b1 */ /* 0x000e240008000005 */
[----:B0-----:R-:W-:Y:S06]  /*28bb0*/  BAR.SYNC.DEFER_BLOCKING 0x0 ;  /* 0x0000000000007b1d */ /* 0x001fec0000010000 */
[----:B------:R-:W0:Y:S01]  /*28bc0*/  LDCU.64 UR26, c[0x0][0x398] ;  /* 0x00007300ff1a77ac */ /* 0x000e220008000a00 */
[----:B-----5:R-:W0:Y:S01]  /*28bd0*/  LDTM.x64 R4, tmem[UR7] ;  /* 0x00000007000479ee */ /* 0x020e220008340000 */
[----:B------:R-:W0:Y:S01]  /*28be0*/  LDCU.64 UR22, c[0x0][0x398] ;  /* 0x00007300ff1677ac */ /* 0x000e220008000a00 */
[----:B------:R-:W0:Y:S01]  /*28bf0*/  LDCU.64 UR12, c[0x0][0x398] ;  /* 0x00007300ff0c77ac */ /* 0x000e220008000a00 */
[----:B------:R-:W0:Y:S01]  /*28c00*/  LDCU.64 UR24, c[0x0][0x398] ;  /* 0x00007300ff1877ac */ /* 0x000e220008000a00 */
[----:B------:R-:W0:Y:S01]  /*28c10*/  LDCU.64 UR28, c[0x0][0x398] ;  /* 0x00007300ff1c77ac */ /* 0x000e220008000a00 */
[----:B------:R-:W1:Y:S01]  /*28c20*/  @!P1 SYNCS.CCTL.IV [UR5+0x28008] ;  /* 0x02800800ff0099b1 */ /* 0x000e620008000005 */
[----:B------:R-:W0:Y:S01]  /*28c30*/  LDCU.64 UR4, c[0x0][0x398] ;  /* 0x00007300ff0477ac */ /* 0x000e220008000a00 */
[----:B------:R-:W1:Y:S01]  /*28c40*/  LDCU.64 UR18, c[0x0][0x398] ;  /* 0x00007300ff1277ac */ /* 0x000e620008000a00 */
[----:B0-----:R-:W-:Y:S01]  /*28c50*/  STL.64 [R1+0x200], R4 ;  /* 0x0002000401007387 */ /* 0x001fe20000100a00 */
[----:B------:R-:W0:Y:S03]  /*28c60*/  LDCU.64 UR20, c[0x0][0x398] ;  /* 0x00007300ff1477ac */ /* 0x000e260008000a00 */
[----:B------:R-:W-:Y:S04]  /*28c70*/  STL.64 [R1+0x208], R6 ;  /* 0x0002080601007387 */ /* 0x000fe80000100a00 */
[----:B------:R-:W-:Y:S04]  /*28c80*/  STL [R1+0x210], R8 ;  /* 0x0002100801007387 */ /* 0x000fe80000100800 */
        /* <DEDUP_REMOVED lines=11> */
[----:B------:R0:W-:Y:S04]  /*28d40*/  STL.64 [R1+0x270], R32 ;  /* 0x0002702001007387 */ /* 0x0001e80000100a00 */
[----:B------:R-:W-:Y:S04]  /*28d50*/  STL.64 [R1+0x278], R34 ;  /* 0x0002782201007387 */ /* 0x000fe80000100a00 */
[----:B------:R-:W-:Y:S04]  /*28d60*/  STL.64 [R1+0x280], R36 ;  /* 0x0002802401007387 */ /* 0x000fe80000100a00 */
[----:B------:R-:W-:Y:S01]  /*28d70*/  STL.64 [R1+0x288], R38 ;  /* 0x0002882601007387 */ /* 0x000fe20000100a00 */
[----:B0-----:R-:W-:-:S03]  /*28d80*/  IMAD.MOV.U32 R32, RZ, RZ, R9 ;  /* 0x000000ffff207224 */ /* 0x001fc600078e0009 */
        /* <DEDUP_REMOVED lines=14> */
[----:B------:R-:W2:Y:S04]  /*28e70*/  LDL.LU R31, [R1+0x210] ;  /* 0x00021000011f7983 */ /* 0x000ea80000300800 */
[----:B------:R-:W2:Y:S04]  /*28e80*/  LDL.LU R30, [R1+0x20c] ;  /* 0x00020c00011e7983 */ /* 0x000ea80000300800 */
[----:B------:R-:W3:Y:S04]  /*28e90*/  LDL.LU R29, [R1+0x208] ;  /* 0x00020800011d7983 */ /* 0x000ee80000300800 */
        /* <DEDUP_REMOVED lines=21> */
[----:B------:R-:W-:Y:S04]  /*28ff0*/  STL [R1+0x1038], R32 ;  /* 0x0010382001007387 */ /* 0x000fe80000100800 */
[----:B--2---:R-:W-:Y:S04]  /*29000*/  STL.64 [R1+0x1030], R30 ;  /* 0x0010301e01007387 */ /* 0x004fe80000100a00 */
[----:B---3--:R-:W-:Y:S04]  /*29010*/  STL.64 [R1+0x1028], R28 ;  /* 0x0010281c01007387 */ /* 0x008fe80000100a00 */
[----:B----4-:R-:W-:Y:S04]  /*29020*/  STL [R1+0x1024], R27 ;  /* 0x0010241b01007387 */ /* 0x010fe80000100800 */
[----:B------:R0:W-:Y:S02]  /*29030*/  STL [R1+0x1020], R25 ;  /* 0x0010201901007387 */ /* 0x0001e40000100800 */
[----:B0-----:R-:W0:Y:S02]  /*29040*/  LDTM.x64 R24, tmem[UR7+0x40] ;  /* 0x00004007001879ee */ /* 0x001e240008340000 */
[----:B0-----:R-:W-:Y:S01]  /*29050*/  STL.64 [R1+0x100], R24 ;  /* 0x0001001801007387 */ /* 0x001fe20000100a00 */
[----:B------:R-:W-:-:S02]  /*29060*/  IMAD.MOV.U32 R91, RZ, RZ, R87 ;  /* 0x000000ffff5b7224 */ /* 0x000fc400078e0057 */
[----:B------:R-:W-:Y:S01]  /*29070*/  IMAD.MOV.U32 R89, RZ, RZ, R86 ;  /* 0x000000ffff597224 */ /* 0x000fe200078e0056 */
[----:B------:R-:W-:Y:S01]  /*29080*/  STL.64 [R1+0x108], R26 ;  /* 0x0001081a01007387 */ /* 0x000fe20000100a00 */
[----:B------:R-:W-:-:S03]  /*29090*/  IMAD.MOV.U32 R90, RZ, RZ, R85 ;  /* 0x000000ffff5a7224 */ /* 0x000fc600078e0055 */
        /* <DEDUP_REMOVED lines=28> */
[----:B------:R0:W-:Y:S04]  /*29260*/  STL [R1+0x1f0], R84 ;  /* 0x0001f05401007387 */ /* 0x0001e80000100800 */
[----:B------:R-:W2:Y:S04]  /*29270*/  LDL.LU.64 R86, [R1+0x1078] ;  /* 0x0010780001567983 */ /* 0x000ea80000300a00 */
[----:B0-----:R-:W3:Y:S04]  /*29280*/  LDL.LU.64 R84, [R1+0x1070] ;  /* 0x0010700001547983 */ /* 0x001ee80000300a00 */
[----:B------:R-:W4:Y:S04]  /*29290*/  LDL.LU.64 R82, [R1+0x1068] ;  /* 0x0010680001527983 */ /* 0x000f280000300a00 */
[----:B------:R-:W2:Y:S04]  /*292a0*/  LDL.LU.64 R80, [R1+0x1060] ;  /* 0x0010600001507983 */ /* 0x000ea80000300a00 */
[----:B------:R-:W2:Y:S04]  /*292b0*/  LDL.LU.64 R78, [R1+0x1058] ;  /* 0x00105800014e7983 */ /* 0x000ea80000300a00 */
[----:B------:R-:W2:Y:S04]  /*292c0*/  LDL.LU.64 R76, [R1+0x1050] ;  /* 0x00105000014c7983 */ /* 0x000ea80000300a00 */
[----:B------:R-:W2:Y:S04]  /*292d0*/  LDL.LU.64 R74, [R1+0x1048] ;  /* 0x00104800014a7983 */ /* 0x000ea80000300a00 */
[----:B------:R-:W2:Y:S04]  /*292e0*/  LDL.LU.64 R72, [R1+0x1040] ;  /* 0x0010400001487983 */ /* 0x000ea80000300a00 */
[----:B------:R-:W2:Y:S04]  /*292f0*/  LDL.LU R32, [R1+0x1038] ;  /* 0x0010380001207983 */ /* 0x000ea80000300800 */
[----:B------:R-:W2:Y:S04]  /*29300*/  LDL.LU.64 R30, [R1+0x1030] ;  /* 0x00103000011e7983 */ /* 0x000ea80000300a00 */
[----:B------:R-:W2:Y:S04]  /*29310*/  LDL.LU.64 R28, [R1+0x1028] ;  /* 0x00102800011c7983 */ /* 0x000ea80000300a00 */
[----:B------:R-:W2:Y:S04]  /*29320*/  LDL.LU R27, [R1+0x1024] ;  /* 0x00102400011b7983 */ /* 0x000ea80000300800 */
[----:B------:R-:W2:Y:S04]  /*29330*/  LDL.LU R25, [R1+0x1020] ;  /* 0x0010200001197983 */ /* 0x000ea80000300800 */
[----:B------:R0:W-:Y:S04]  /*29340*/  STL [R1+0xfb0], R91 ;  /* 0x000fb05b01007387 */ /* 0x0001e80000100800 */
[----:B0-----:R-:W2:Y:S04]  /*29350*/  LDL R91, [R1+0x6a8] ;  /* 0x0006a800015b7983 */ /* 0x001ea80000100800 */
[----:B--2---:R-:W-:Y:S04]  /*29360*/  STL.64 [R1+0x1018], R90 ;  /* 0x0010185a01007387 */ /* 0x004fe80000100a00 */
[----:B------:R-:W-:Y:S04]  /*29370*/  STL.64 [R1+0x1010], R88 ;  /* 0x0010105801007387 */ /* 0x000fe80000100a00 */
[----:B------:R-:W-:Y:S04]  /*29380*/  STL.64 [R1+0x1008], R86 ;  /* 0x0010085601007387 */ /* 0x000fe80000100a00 */
[----:B---3--:R-:W-:Y:S04]  /*29390*/  STL.64 [R1+0x1000], R84 ;  /* 0x0010005401007387 */ /* 0x008fe80000100a00 */
[----:B----4-:R-:W-:Y:S04]  /*293a0*/  STL.64 [R1+0xff8], R82 ;  /* 0x000ff85201007387 */ /* 0x010fe80000100a00 */
[----:B------:R-:W-:Y:S04]  /*293b0*/  STL.64 [R1+0xff0], R80 ;  /* 0x000ff05001007387 */ /* 0x000fe80000100a00 */
[----:B------:R-:W-:Y:S04]  /*293c0*/  STL.64 [R1+0xfe8], R78 ;  /* 0x000fe84e01007387 */ /* 0x000fe80000100a00 */
[----:B------:R-:W-:Y:S04]  /*293d0*/  STL.64 [R1+0xfe0], R76 ;  /* 0x000fe04c01007387 */ /* 0x000fe80000100a00 */
[----:B------:R-:W-:Y:S04]  /*293e0*/  STL.64 [R1+0xfd8], R74 ;  /* 0x000fd84a01007387 */ /* 0x000fe80000100a00 */
[----:B------:R-:W-:Y:S04]  /*293f0*/  STL.64 [R1+0xfd0], R72 ;  /* 0x000fd04801007387 */ /* 0x000fe80000100a00 */
[----:B------:R-:W-:Y:S04]  /*29400*/  STL [R1+0xfc8], R32 ;  /* 0x000fc82001007387 */ /* 0x000fe80000100800 */
[----:B------:R-:W-:Y:S04]  /*29410*/  STL.64 [R1+0xfc0], R30 ;  /* 0x000fc01e01007387 */ /* 0x000fe80000100a00 */
[----:B------:R0:W-:Y:S02]  /*29420*/  STL.64 [R1+0xfb8], R28 ;  /* 0x000fb81c01007387 */ /* 0x0001e40000100a00 */
[----:B0-----:R-:W0:Y:S02]  /*29430*/  LDTM.x64 R28, tmem[UR7+0x80] ;  /* 0x00008007001c79ee */ /* 0x001e240008340000 */
[----:B0-----:R-:W-:Y:S01]  /*29440*/  STL [R1+0x4], R29 ;  /* 0x0000041d01007387 */ /* 0x001fe20000100800 */
[----:B------:R-:W-:-:S02]  /*29450*/  IMAD.MOV.U32 R6, RZ, RZ, R32 ;  /* 0x000000ffff067224 */ /* 0x000fc400078e0020 */
[----:B------:R-:W-:Y:S01]  /*29460*/  IMAD.MOV.U32 R5, RZ, RZ, R31 ;  /* 0x000000ffff057224 */ /* 0x000fe200078e001f */
[----:B------:R-:W-:Y:S01]  /*29470*/  STL [R1+0x44], R45 ;  /* 0x0000442d01007387 */ /* 0x000fe20000100800 */
[----:B------:R-:W-:Y:S02]  /*29480*/  IMAD.MOV.U32 R4, RZ, RZ, R30 ;  /* 0x000000ffff047224 */ /* 0x000fe400078e001e */
[----:B------:R-:W-:Y:S01]  /*29490*/  IMAD.MOV.U32 R16, RZ, RZ, R39 ;  /* 0x000000ffff107224 */ /* 0x000fe200078e0027 */
[----:B------:R-:W-:Y:S01]  /*294a0*/  STL.64 [R1+0x48], R46 ;  /* 0x0000482e01007387 */ /* 0x000fe20000100a00 */
[----:B------:R-:W-:Y:S02]  /*294b0*/  IMAD.MOV.U32 R3, RZ, RZ, R36 ;  /* 0x000000ffff037224 */ /* 0x000fe400078e0024 */
[----:B------:R-:W-:Y:S01]  /*294c0*/  IMAD.MOV.U32 R26, RZ, RZ, R44 ;  /* 0x000000ffff1a7224 */ /* 0x000fe200078e002c */
[----:B------:R-:W-:Y:S01]  /*294d0*/  STL.64 [R1+0x50], R48 ;  /* 0x0000503001007387 */ /* 0x000fe20000100a00 */
[----:B------:R-:W-:-:S02]  /*294e0*/  IMAD.MOV.U32 R24, RZ, RZ, R43 ;  /* 0x000000ffff187224 */ /* 0x000fc400078e002b */
[----:B------:R-:W-:Y:S01]  /*294f0*/  IMAD.MOV.U32 R22, RZ, RZ, R42 ;  /* 0x000000ffff167224 */ /* 0x000fe200078e002a */
[----:B------:R-:W-:Y:S01]  /*29500*/  STL.64 [R1+0x58], R50 ;  /* 0x0000583201007387 */ /* 0x000fe20000100a00 */
        /* <DEDUP_REMOVED lines=20> */
[----:B0-----:R-:W-:Y:S01]  /*29650*/  IMAD.MOV.U32 R71, RZ, RZ, R28 ;  /* 0x000000ffff477224 */ /* 0x001fe200078e001c */
[----:B------:R-:W0:Y:S02]  /*29660*/  LDC R70, c[0x0][0x3b4] ;  /* 0x0000ed00ff467b82 */ /* 0x000e240000000800 */
[----:B------:R-:W-:Y:S04]  /*29670*/  STL.64 [R1+0xc8], R78 ;  /* 0x0000c84e01007387 */ /* 0x000fe80000100a00 */
[----:B------:R-:W-:Y:S04]  /*29680*/  STL.64 [R1+0xd0], R80 ;  /* 0x0000d05001007387 */ /* 0x000fe80000100a00 */
[----:B------:R-:W-:Y:S04]  /*29690*/  STL.64 [R1+0xd8], R82 ;  /* 0x0000d85201007387 */ /* 0x000fe80000100a00 */
[----:B------:R-:W-:Y:S04]  /*296a0*/  STL.64 [R1+0xe0], R84 ;  /* 0x0000e05401007387 */ /* 0x000fe80000100a00 */
[----:B------:R-:W-:Y:S04]  /*296b0*/  STL.64 [R1+0xe8], R86 ;  /* 0x0000e85601007387 */ /* 0x000fe80000100a00 */
[----:B------:R-:W-:Y:S04]  /*296c0*/  STL.64 [R1+0xf0], R88 ;  /* 0x0000f05801007387 */ /* 0x000fe80000100a00 */
[----:B------:R2:W-:Y:S04]  /*296d0*/  STL.64 [R1+0xf8], R90 ;  /* 0x0000f85a01007387 */ /* 0x0005e80000100a00 */
[----:B--2---:R-:W2:Y:S04]  /*296e0*/  LDL.LU.64 R90, [R1+0x1018] ;  /* 0x00101800015a7983 */ /* 0x004ea80000300a00 */
[----:B------:R-:W3:Y:S04]  /*296f0*/  LDL.LU.64 R88, [R1+0x1010] ;  /* 0x0010100001587983 */ /* 0x000ee80000300a00 */
[----:B------:R4:W4:Y:S04]  /*29700*/  LDL.LU.64 R86, [R1+0x1008] ;  /* 0x0010080001567983 */ /* 0x0009280000300a00 */
[----:B------:R0:W4:Y:S04]  /*29710*/  LDL.LU.64 R84, [R1+0x1000] ;  /* 0x0010000001547983 */ /* 0x0001280000300a00 */
[----:B------:R0:W4:Y:S04]  /*29720*/  LDL.LU.64 R82, [R1+0xff8] ;  /* 0x000ff80001527983 */ /* 0x0001280000300a00 */
[----:B------:R0:W4:Y:S04]  /*29730*/  LDL.LU.64 R80, [R1+0xff0] ;  /* 0x000ff00001507983 */ /* 0x0001280000300a00 */
[----:B------:R0:W4:Y:S04]  /*29740*/  LDL.LU.64 R78, [R1+0xfe8] ;  /* 0x000fe800014e7983 */ /* 0x0001280000300a00 */
[----:B------:R0:W4:Y:S04]  /*29750*/  LDL.LU.64 R76, [R1+0xfe0] ;  /* 0x000fe000014c7983 */ /* 0x0001280000300a00 */
[----:B------:R0:W4:Y:S04]  /*29760*/  LDL.LU.64 R74, [R1+0xfd8] ;  /* 0x000fd800014a7983 */ /* 0x0001280000300a00 */
[----:B------:R0:W4:Y:S04]  /*29770*/  LDL.LU.64 R72, [R1+0xfd0] ;  /* 0x000fd00001487983 */ /* 0x0001280000300a00 */
[----:B------:R-:W4:Y:S04]  /*29780*/  LDL.LU R32, [R1+0xfc8] ;  /* 0x000fc80001207983 */ /* 0x000f280000300800 */
[----:B------:R-:W4:Y:S04]  /*29790*/  LDL.LU.64 R30, [R1+0xfc0] ;  /* 0x000fc000011e7983 */ /* 0x000f280000300a00 */
[----:B------:R-:W4:Y:S01]  /*297a0*/  LDL.LU.64 R28, [R1+0xfb8] ;  /* 0x000fb800011c7983 */ /* 0x000f220000300a00 */
[----:B--2---:R-:W-:-:S04]  /*297b0*/  ISETP.GE.AND P0, PT, R91, UR10, PT ;  /* 0x0000000a5b007c0c */ /* 0x004fc8000bf06270 */
[----:B------:R-:W-:Y:S02]  /*297c0*/  ISETP.LT.AND P0, PT, R93, UR33, !P0 ;  /* 0x000000215d007c0c */ /* 0x000fe4000c701270 */
[----:B---3--:R-:W-:Y:S02]  /*297d0*/  F2FP.BF16.F32.PACK_AB R88, R26, R25 ;  /* 0x000000191a58723e */ /* 0x008fe400000010ff */
[----:B----4-:R-:W-:Y:S02]  /*297e0*/  F2FP.BF16.F32.PACK_AB R87, R24, R23 ;  /* 0x000000171857723e */ /* 0x010fe400000010ff */
[----:B------:R-:W-:Y:S02]  /*297f0*/  F2FP.BF16.F32.PACK_AB R86, R22, R21 ;  /* 0x000000151656723e */ /* 0x000fe400000010ff */
[----:B------:R-:W-:Y:S02]  /*29800*/  F2FP.BF16.F32.PACK_AB R85, R20, R19 ;  /* 0x000000131455723e */ /* 0x000fe400000010ff */
[----:B------:R-:W-:-:S02]  /*29810*/  F2FP.BF16.F32.PACK_AB R84, R18, R17 ;  /* 0x000000111254723e */ /* 0x000fc400000010ff */
[----:B------:R-:W-:Y:S01]  /*29820*/  F2FP.BF16.F32.PACK_AB R83, R16, R0 ;  /* 0x000000001053723e */ /* 0x000fe200000010ff */
[----:B0-----:R-:W-:Y:S01]  /*29830*/  IMAD R0, R91, R70, RZ ;  /* 0x000000465b007224 */ /* 0x001fe200078e02ff */
[----:B------:R-:W-:Y:S02]  /*29840*/  F2FP.BF16.F32.PACK_AB R82, R15, R14 ;  /* 0x0000000e0f52723e */ /* 0x000fe400000010ff */
[----:B------:R-:W-:Y:S01]  /*29850*/  F2FP.BF16.F32.PACK_AB R81, R13, R12 ;  /* 0x0000000c0d51723e */ /* 0x000fe200000010ff */
[----:B------:R-:W-:Y:S01]  /*29860*/  IMAD R70, R70, 0x80, R0 ;  /* 0x0000008046467824 */ /* 0x000fe200078e0200 */
[----:B------:R-:W-:Y:S02]  /*29870*/  F2FP.BF16.F32.PACK_AB R79, R3, R2 ;  /* 0x00000002034f723e */ /* 0x000fe400000010ff */
[----:B------:R-:W-:Y:S02]  /*29880*/  LEA R2, P2, R0, UR8, 0x1 ;  /* 0x0000000800027c11 */ /* 0x000fe4000f8408ff */
[----:B------:R-:W-:-:S02]  /*29890*/  F2FP.BF16.F32.PACK_AB R77, R11, R10 ;  /* 0x0000000a0b4d723e */ /* 0x000fc400000010ff */
[----:B------:R-:W-:Y:S01]  /*298a0*/  LEA.HI.X.SX32 R3, R0, UR9, 0x1, P2 ;  /* 0x0000000900037c11 */ /* 0x000fe200090f0eff */
[----:B------:R-:W-:Y:S01]  /*298b0*/  IMAD R0, R93, UR30, RZ ;  /* 0x0000001e5d007c24 */ /* 0x000fe2000f8e02ff */
[----:B------:R-:W-:Y:S02]  /*298c0*/  F2FP.BF16.F32.PACK_AB R76, R9, R8 ;  /* 0x00000008094c723e */ /* 0x000fe400000010ff */
[----:B------:R-:W-:Y:S01]  /*298d0*/  F2FP.BF16.F32.PACK_AB R74, R7, R6 ;  /* 0x00000006074a723e */ /* 0x000fe200000010ff */
[----:B------:R-:W-:Y:S01]  /*298e0*/  IMAD.WIDE R68, R0, 0x2, R2 ;  /* 0x0000000200447825 */ /* 0x000fe200078e0202 */
[----:B------:R-:W-:Y:S02]  /*298f0*/  F2FP.BF16.F32.PACK_AB R73, R5, R4 ;  /* 0x000000040549723e */ /* 0x000fe400000010ff */
[----:B------:R-:W-:Y:S02]  /*29900*/  F2FP.BF16.F32.PACK_AB R80, R32, R31 ;  /* 0x0000001f2050723e */ /* 0x000fe400000010ff */
[----:B------:R-:W-:-:S02]  /*29910*/  F2FP.BF16.F32.PACK_AB R75, R28, R27 ;  /* 0x0000001b1c4b723e */ /* 0x000fc400000010ff */
[----:B------:R-:W-:Y:S02]  /*29920*/  F2FP.BF16.F32.PACK_AB R78, R30, R29 ;  /* 0x0000001d1e4e723e */ /* 0x000fe400000010ff */
[----:B------:R-:W0:Y:S01]  /*29930*/  LDTM.x64 R4, tmem[UR7+0xc0] ;  /* 0x0000c007000479ee */ /* 0x000e220008340000 */
[----:B------:R-:W-:Y:S01]  /*29940*/  NOP ;  /* 0x0000000000007918 */ /* 0x000fe20000000000 */
[----:B------:R2:W-:Y:S01]  /*29950*/  @P0 STG.E.U16 desc[UR16][R68.64], R75 ;  /* 0x0000004b44000986 */ /* 0x0005e2000c101510 */
[----:B------:R-:W3:Y:S03]  /*29960*/  LDCU UR7, c[0x0][0x398] ;  /* 0x00007300ff0777ac */ /* 0x000ee60008000800 */
[----:B--2---:R-:W2:Y:S01]  /*29970*/  LDL.LU R69, [R1+0x4] ;  /* 0x0000040001457983 */ /* 0x004ea20000300800 */
[----:B------:R-:W-:Y:S01]  /*29980*/  ISETP.GE.AND P0, PT, R92, UR10, PT ;  /* 0x0000000a5c007c0c */ /* 0x000fe2000bf06270 */
[----:B------:R-:W4:Y:S01]  /*29990*/  LDCU UR10, c[0x0][0x398] ;  /* 0x00007300ff0a77ac */ /* 0x000f220008000800 */
[----:B------:R-:W-:-:S02]  /*299a0*/  LEA R68, P1, R70, UR8, 0x1 ;  /* 0x0000000846447c11 */ /* 0x000fc4000f8208ff */
[----:B-1----:R-:W-:Y:S02]  /*299b0*/  ISETP.LT.AND P0, PT, R93, UR35, !P0 ;  /* 0x000000235d007c0c */ /* 0x002fe4000c701270 */
[----:B--2---:R-:W-:Y:S02]  /*299c0*/  F2FP.BF16.F32.PACK_AB R72, R69, R71 ;  /* 0x000000474548723e */ /* 0x004fe400000010ff */
[----:B------:R-:W-:Y:S01]  /*299d0*/  LEA.HI.X.SX32 R69, R70, UR9, 0x1, P1 ;  /* 0x0000000946457c11 */ /* 0x000fe200088f0eff */
[----:B------:R-:W1:Y:S02]  /*299e0*/  LDCU.64 UR8, c[0x0][0x398] ;  /* 0x00007300ff0877ac */ /* 0x000e640008000a00 */
[----:B------:R-:W-:-:S04]  /*299f0*/  IMAD.WIDE R70, R0, 0x2, R68 ;  /* 0x0000000200467825 */ /* 0x000fc800078e0244 */
[----:B------:R-:W-:Y:S02]  /*29a00*/  VIADD R0, R0, UR30 ;  /* 0x0000001e00007c36 */ /* 0x000fe40008000000 */
[----:B------:R2:W-:Y:S02]  /*29a10*/  @P0 STG.E.U16 desc[UR16][R70.64], R72 ;  /* 0x0000004846000986 */ /* 0x0005e4000c101510 */
[----:B--2---:R-:W-:Y:S02]  /*29a20*/  IADD3 R70, PT, PT, R93, 0x1, RZ ;  /* 0x000000015d467810 */ /* 0x004fe40007ffe0ff */
[----:B------:R-:W-:Y:S02]  /*29a30*/  PRMT R72, R75, 0x7632, R72 ;  /* 0x000076324b487816 */ /* 0x000fe40000000048 */
[----:B------:R-:W-:Y:S01]  /*29a40*/  ISETP.GE.AND P0, PT, R70, UR11, PT ;  /* 0x0000000b46007c0c */ /* 0x000fe2000bf06270 */
[----:B------:R-:W-:-:S03]  /*29a50*/  IMAD.WIDE R70, R0, 0x2, R2 ;  /* 0x0000000200467825 */ /* 0x000fc600078e0202 */
[----:B------:R-:W-:Y:S01]  /*29a60*/  ISETP.LT.AND P1, PT, R91, UR14, !P0 ;  /* 0x0000000e5b007c0c */ /* 0x000fe2000c721270 */
[----:B------:R-:W2:Y:S01]  /*29a70*/  LDCU UR14, c[0x0][0x398] ;  /* 0x00007300ff0e77ac */ /* 0x000ea20008000800 */
[----:B------:R-:W-:Y:S01]  /*29a80*/  ISETP.LT.AND P0, PT, R92, UR26, !P0 ;  /* 0x0000001a5c007c0c */ /* 0x000fe2000c701270 */
[----:B------:R-:W0:Y:S10]  /*29a90*/  LDCU UR26, c[0x0][0x398] ;  /* 0x00007300ff1a77ac */ /* 0x000e340008000800 */
[----:B------:R0:W-:Y:S02]  /*29aa0*/  @P1 STG.E.U16 desc[UR16][R70.64], R72 ;  /* 0x0000004846001986 */ /* 0x0001e4000c101510 */
[----:B0-----:R-:W-:Y:S01]  /*29ab0*/  PRMT R72, R72, 0x7632, R72 ;  /* 0x0000763248487816 */ /* 0x001fe20000000048 */
[----:B------:R-:W-:-:S04]  /*29ac0*/  IMAD.WIDE R70, R0, 0x2, R68 ;  /* 0x0000000200467825 */ /* 0x000fc800078e0244 */
[----:B------:R-:W-:Y:S01]  /*29ad0*/  VIADD R0, R0, UR30 ;  /* 0x0000001e00007c36 */ /* 0x000fe20008000000 */
[----:B------:R0:W-:Y:S02]  /*29ae0*/  @P0 STG.E.U16 desc[UR16][R70.64], R72 ;  /* 0x0000004846000986 */ /* 0x0001e4000c101510 */
[----:B0-----:R-:W-:Y:S01]  /*29af0*/  VIADD R70, R93, 0x2 ;  /* 0x000000025d467836 */ /* 0x001fe20000000000 */
[----:B------:R-:W-:-:S04]  /*29b00*/  PRMT R72, R78, 0x7632, R72 ;  /* 0x000076324e487816 */ /* 0x000fc80000000048 */
[----:B------:R-:W-:Y:S01]  /*29b10*/  ISETP.GE.AND P0, PT, R70, UR11, PT ;  /* 0x0000000b46007c0c */ /* 0x000fe2000bf06270 */
[----:B------:R-:W-:-:S03]  /*29b20*/  IMAD.WIDE R70, R0, 0x2, R2 ;  /* 0x0000000200467825 */ /* 0x000fc600078e0202 */
[----:B------:R-:W-:Y:S01]  /*29b30*/  ISETP.LT.AND P1, PT, R91, UR22, !P0 ;  /* 0x000000165b007c0c */ /* 0x000fe2000c721270 */
[----:B------:R-:W0:Y:S01]  /*29b40*/  LDCU UR22, c[0x0][0x398] ;  /* 0x00007300ff1677ac */ /* 0x000e220008000800 */
[----:B------:R-:W-:Y:S01]  /*29b50*/  ISETP.LT.AND P0, PT, R92, UR12, !P0 ;  /* 0x0000000c5c007c0c */ /* 0x000fe2000c701270 */
[----:B------:R-:W0:Y:S10]  /*29b60*/  LDCU UR12, c[0x0][0x398] ;  /* 0x00007300ff0c77ac */ /* 0x000e340008000800 */
[----:B------:R0:W-:Y:S02]  /*29b70*/  @P1 STG.E.U16 desc[UR16][R70.64], R78 ;  /* 0x0000004e46001986 */ /* 0x0001e4000c101510 */
[----:B0-----:R-:W-:-:S04]  /*29b80*/  IMAD.WIDE R70, R0, 0x2, R68 ;  /* 0x0000000200467825 */ /* 0x001fc800078e0244 */
[----:B------:R-:W-:Y:S01]  /*29b90*/  VIADD R0, R0, UR30 ;  /* 0x0000001e00007c36 */ /* 0x000fe20008000000 */
[----:B------:R0:W-:Y:S02]  /*29ba0*/  @P0 STG.E.U16 desc[UR16][R70.64], R73 ;  /* 0x0000004946000986 */ /* 0x0001e4000c101510 */
[----:B0-----:R-:W-:-:S05]  /*29bb0*/  VIADD R70, R93, 0x3 ;  /* 0x000000035d467836 */ /* 0x001fca0000000000 */
[----:B------:R-:W-:Y:S01]  /*29bc0*/  ISETP.GE.AND P0, PT, R70, UR11, PT ;  /* 0x0000000b46007c0c */ /* 0x000fe2000bf06270 */
[----:B------:R-:W-:-:S03]  /*29bd0*/  IMAD.WIDE R70, R0, 0x2, R2 ;  /* 0x0000000200467825 */ /* 0x000fc600078e0202 */
[----:B------:R-:W-:Y:S01]  /*29be0*/  ISETP.LT.AND P1, PT, R91, UR4, !P0 ;  /* 0x000000045b007c0c */ /* 0x000fe2000c721270 */
[----:B------:R-:W0:Y:S01]  /*29bf0*/  LDCU UR4, c[0x0][0x398] ;  /* 0x00007300ff0477ac */ /* 0x000e220008000800 */
        /* <DEDUP_REMOVED lines=11> */
[----:B------:R-:W-:Y:S02]  /*29cb0*/  ISETP.LT.AND P1, PT, R91, UR28, !P0 ;  /* 0x0000001c5b007c0c */ /* 0x000fe4000c721270 */
        /* <DEDUP_REMOVED lines=9> */
[----:B-1----:R-:W-:Y:S01]  /*29d50*/  ISETP.LT.AND P1, PT, R91, UR8, !P0 ;  /* 0x000000085b007c0c */ /* 0x002fe2000c721270 */
[----:B------:R-:W0:Y:S01]  /*29d60*/  LDCU UR8, c[0x0][0x398] ;  /* 0x00007300ff0877ac */ /* 0x000e220008000800 */
[----:B------:R-:W-:Y:S02]  /*29d70*/  ISETP.LT.AND P0, PT, R92, UR20, !P0 ;  /* 0x000000145c007c0c */ /* 0x000fe4000c701270 */
[----:B------:R-:W-:Y:S01]  /*29d80*/  PRMT R73, R88, 0x7632, R73 ;  /* 0x0000763258497816 */ /* 0x000fe20000000049 */
[----:B------:R-:W1:Y:S08]  /*29d90*/  LDCU UR20, c[0x0][0x398] ;  /* 0x00007300ff1477ac */ /* 0x000e700008000800 */
        /* <DEDUP_REMOVED lines=10> */
[----:B------:R-:W-:-:S11]  /*29e40*/  ISETP.LT.AND P0, PT, R92, UR34, !P0 ;  /* 0x000000225c007c0c */ /* 0x000fd6000c701270 */
[----:B------:R0:W-:Y:S02]  /*29e50*/  @P1 STG.E.U16 desc[UR16][R70.64], R76 ;  /* 0x0000004c46001986 */ /* 0x0001e4000c101510 */
[----:B0-----:R-:W-:-:S04]  /*29e60*/  IMAD.WIDE R70, R0, 0x2, R68 ;  /* 0x0000000200467825 */ /* 0x001fc800078e0244 */
        /* <DEDUP_REMOVED lines=8> */
[----:B---3--:R-:W-:Y:S01]  /*29ef0*/  ISETP.LT.AND P0, PT, R92, UR7, !P0 ;  /* 0x000000075c007c0c */ /* 0x008fe2000c701270 */
[----:B------:R-:W3:Y:S10]  /*29f00*/  LDCU UR7, c[0x0][0x398] ;  /* 0x00007300ff0777ac */ /* 0x000ef40008000800 */
        /* <DEDUP_REMOVED lines=13> */
[----:B0-----:R-:W-:-:S05]  /*29fe0*/  IMAD.WIDE R70, R0, 0x2, R68 ;  /* 0x0000000200467825 */ /* 0x001fca00078e0244 */
[----:B------:R0:W-:Y:S02]  /*29ff0*/  @P0 STG.E.U16 desc[UR16][R70.64], R72 ;  /* 0x0000004846000986 */ /* 0x0001e4000c101510 */
[----:B0-----:R-:W-:-:S05]  /*2a000*/  VIADD R70, R93, 0x9 ;  /* 0x000000095d467836 */ /* 0x001fca0000000000 */
[----:B------:R-:W-:-:S04]  /*2a010*/  ISETP.GE.AND P0, PT, R70, UR11, PT ;  /* 0x0000000b46007c0c */ /* 0x000fc8000bf06270 */
[----:B------:R-:W-:Y:S01]  /*2a020*/  ISETP.LT.AND P1, PT, R91, UR4, !P0 ;  /* 0x000000045b007c0c */ /* 0x000fe2000c721270 */
[----:B------:R-:W-:Y:S01]  /*2a030*/  VIADD R0, R0, UR30 ;  /* 0x0000001e00007c36 */ /* 0x000fe20008000000 */
[----:B------:R-:W2:Y:S01]  /*2a040*/  LDL.LU R91, [R1+0xfb0] ;  /* 0x000fb000015b7983 */ /* 0x000ea20000300800 */
[----:B------:R-:W-:Y:S01]  /*2a050*/  PRMT R72, R81, 0x7632, R72 ;  /* 0x0000763251487816 */ /* 0x000fe20000000048 */
[----:B------:R-:W0:Y:S01]  /*2a060*/  LDCU UR4, c[0x0][0x398] ;  /* 0x00007300ff0477ac */ /* 0x000e220008000800 */
[----:B------:R-:W-:Y:S01]  /*2a070*/  IMAD.WIDE R70, R0, 0x2, R2 ;  /* 0x0000000200467825 */ /* 0x000fe200078e0202 */
[----:B------:R-:W2:Y:S04]  /*2a080*/  LDL.LU R74, [R1+0x244] ;  /* 0x00024400014a7983 */ /* 0x000ea80000300800 */
[----:B------:R-:W2:Y:S04]  /*2a090*/  LDL.LU R76, [R1+0x48] ;  /* 0x00004800014c7983 */ /* 0x000ea80000300800 */
[----:B------:R-:W2:Y:S01]  /*2a0a0*/  LDL.LU R75, [R1+0x248] ;  /* 0x00024800014b7983 */ /* 0x000ea20000300800 */
[----:B---3--:R-:W-:Y:S01]  /*2a0b0*/  ISETP.LT.AND P0, PT, R92, UR7, !P0 ;  /* 0x000000075c007c0c */ /* 0x008fe2000c701270 */
[----:B------:R-:W3:Y:S02]  /*2a0c0*/  LDCU UR7, c[0x0][0x398] ;  /* 0x00007300ff0777ac */ /* 0x000ee40008000800 */
[----:B------:R0:W-:Y:S04]  /*2a0d0*/  @P1 STG.E.U16 desc[UR16][R70.64], R81 ;  /* 0x0000005146001986 */ /* 0x0001e8000c101510 */
[----:B0-----:R-:W2:Y:S01]  /*2a0e0*/  LDL.LU R81, [R1+0x6a8] ;  /* 0x0006a80001517983 */ /* 0x001ea20000300800 */
[----:B------:R-:W-:-:S04]  /*2a0f0*/  IMAD.WIDE R70, R0, 0x2, R68 ;  /* 0x0000000200467825 */ /* 0x000fc800078e0244 */
[----:B------:R-:W-:Y:S01]  /*2a100*/  VIADD R0, R0, UR30 ;  /* 0x0000001e00007c36 */ /* 0x000fe20008000000 */
[----:B------:R0:W-:Y:S02]  /*2a110*/  @P0 STG.E.U16 desc[UR16][R70.64], R72 ;  /* 0x0000004846000986 */ /* 0x0001e4000c101510 */
[----:B0-----:R-:W-:Y:S01]  /*2a120*/  VIADD R70, R93, 0xa ;  /* 0x0000000a5d467836 */ /* 0x001fe20000000000 */
[----:B------:R-:W-:-:S04]  /*2a130*/  PRMT R72, R82, 0x7632, R72 ;  /* 0x0000763252487816 */ /* 0x000fc80000000048 */
[----:B------:R-:W-:Y:S01]  /*2a140*/  ISETP.GE.AND P0, PT, R70, UR11, PT ;  /* 0x0000000b46007c0c */ /* 0x000fe2000bf06270 */
[----:B------:R-:W-:-:S03]  /*2a150*/  IMAD.WIDE R70, R0, 0x2, R2 ;  /* 0x0000000200467825 */ /* 0x000fc600078e0202 */
[----:B--2---:R-:W-:Y:S01]  /*2a160*/  ISETP.LT.AND P1, PT, R81, UR4, !P0 ;  /* 0x0000000451007c0c */ /* 0x004fe2000c721270 */
[----:B------:R-:W0:Y:S01]  /*2a170*/  LDCU UR4, c[0x0][0x398] ;  /* 0x00007300ff0477ac */ /* 0x000e220008000800 */
[----:B---3--:R-:W-:Y:S01]  /*2a180*/  ISETP.LT.AND P0, PT, R92, UR7, !P0 ;  /* 0x000000075c007c0c */ /* 0x008fe2000c701270 */
[----:B------:R-:W2:Y:S10]  /*2a190*/  LDCU UR7, c[0x0][0x398] ;  /* 0x00007300ff0777ac */ /* 0x000eb40008000800 */
[----:B------:R3:W-:Y:S02]  /*2a1a0*/  @P1 STG.E.U16 desc[UR16][R70.64], R82 ;  /* 0x0000005246001986 */ /* 0x0007e4000c101510 */
[----:B---3--:R-:W-:-:S02]  /*2a1b0*/  IMAD.WIDE R70, R0, 0x2, R68 ;  /* 0x0000000200467825 */ /* 0x008fc400078e0244 */
[----:B------:R-:W3:Y:S02]  /*2a1c0*/  LDL.LU R82, [R1+0x2fc] ;  /* 0x0002fc0001527983 */ /* 0x000ee40000300800 */
[----:B------:R-:W-:Y:S02]  /*2a1d0*/  VIADD R0, R0, UR30 ;  /* 0x0000001e00007c36 */ /* 0x000fe40008000000 */
[----:B------:R0:W-:Y:S02]  /*2a1e0*/  @P0 STG.E.U16 desc[UR16][R70.64], R72 ;  /* 0x0000004846000986 */ /* 0x0001e4000c101510 */
[----:B0-----:R-:W-:Y:S01]  /*2a1f0*/  VIADD R70, R93, 0xb ;  /* 0x0000000b5d467836 */ /* 0x001fe20000000000 */
[----:B------:R-:W-:-:S04]  /*2a200*/  PRMT R72, R83, 0x7632, R72 ;  /* 0x0000763253487816 */ /* 0x000fc80000000048 */
[----:B------:R-:W-:Y:S01]  /*2a210*/  ISETP.GE.AND P0, PT, R70, UR11, PT ;  /* 0x0000000b46007c0c */ /* 0x000fe2000bf06270 */
[----:B------:R-:W-:-:S03]  /*2a220*/  IMAD.WIDE R70, R0, 0x2, R2 ;  /* 0x0000000200467825 */ /* 0x000fc600078e0202 */
[----:B------:R-:W-:Y:S01]  /*2a230*/  ISETP.LT.AND P1, PT, R81, UR4, !P0 ;  /* 0x0000000451007c0c */ /* 0x000fe2000c721270 */
[----:B------:R-:W0:Y:S01]  /*2a240*/  LDCU UR4, c[0x0][0x398] ;  /* 0x00007300ff0477ac */ /* 0x000e220008000800 */
[----:B--2---:R-:W-:Y:S01]  /*2a250*/  ISETP.LT.AND P0, PT, R92, UR7, !P0 ;  /* 0x000000075c007c0c */ /* 0x004fe2000c701270 */
[----:B------:R-:W2:Y:S10]  /*2a260*/  LDCU UR7, c[0x0][0x398] ;  /* 0x00007300ff0777ac */ /* 0x000eb40008000800 */
[----:B------:R0:W-:Y:S02]  /*2a270*/  @P1 STG.E.U16 desc[UR16][R70.64], R83 ;  /* 0x0000005346001986 */ /* 0x0001e4000c101510 */
[----:B0-----:R-:W-:-:S02]  /*2a280*/  IMAD.WIDE R70, R0, 0x2, R68 ;  /* 0x0000000200467825 */ /* 0x001fc400078e0244 */
        /* <DEDUP_REMOVED lines=46> */
[----:B--2---:R-:W-:Y:S01]  /*2a570*/  ISETP.LT.AND P1, PT, R81, UR7, !P0 ;  /* 0x0000000751007c0c */ /* 0x004fe2000c721270 */
[----:B------:R-:W0:Y:S01]  /*2a580*/  LDCU UR7, c[0x0][0x39c] ;  /* 0x00007380ff0777ac */ /* 0x000e220008000800 */
[----:B------:R-:W-:Y:S01]  /*2a590*/  ISETP.LT.AND P0, PT, R92, UR8, !P0 ;  /* 0x000000085c007c0c */ /* 0x000fe2000c701270 */
[----:B------:R-:W2:Y:S10]  /*2a5a0*/  LDCU UR8, c[0x0][0x39c] ;  /* 0x00007380ff0877ac */ /* 0x000eb40008000800 */
[----:B------:R0:W-:Y:S02]  /*2a5b0*/  @P1 STG.E.U16 desc[UR16][R70.64], R87 ;  /* 0x0000005746001986 */ /* 0x0001e4000c101510 */
[----:B0-----:R-:W-:-:S02]  /*2a5c0*/  IMAD.WIDE R70, R0, 0x2, R68 ;  /* 0x0000000200467825 */ /* 0x001fc400078e0244 */
[----:B------:R-:W3:Y:S02]  /*2a5d0*/  LDL.LU R87, [R1+0xf0] ;  /* 0x0000f00001577983 */ /* 0x000ee40000300800 */
[----:B------:R-:W-:Y:S02]  /*2a5e0*/  VIADD R0, R0, UR30 ;  /* 0x0000001e00007c36 */ /* 0x000fe40008000000 */
[----:B------:R0:W-:Y:S02]  /*2a5f0*/  @P0 STG.E.U16 desc[UR16][R70.64], R72 ;  /* 0x0000004846000986 */ /* 0x0001e4000c101510 */
[C---:B0-----:R-:W-:Y:S01]  /*2a600*/  IADD3 R70, PT, PT, R93.reuse, 0x10, RZ ;  /* 0x000000105d467810 */ /* 0x041fe20007ffe0ff */
[----:B------:R-:W-:-:S03]  /*2a610*/  VIADD R72, R93, 0x12 ;  /* 0x000000125d487836 */ /* 0x000fc60000000000 */
[----:B------:R-:W-:Y:S01]  /*2a620*/  ISETP.GE.AND P0, PT, R70, UR11, PT ;  /* 0x0000000b46007c0c */ /* 0x000fe2000bf06270 */
[C---:B------:R-:W-:Y:S01]  /*2a630*/  VIADD R70, R93.reuse, 0x11 ;  /* 0x000000115d467836 */ /* 0x040fe20000000000 */
[----:B------:R-:W-:Y:S01]  /*2a640*/  ISETP.GE.AND P2, PT, R72, UR7, PT ;  /* 0x0000000748007c0c */ /* 0x000fe2000bf46270 */
[----:B------:R-:W-:Y:S01]  /*2a650*/  VIADD R72, R93, 0x13 ;  /* 0x000000135d487836 */ /* 0x000fe20000000000 */
[C---:B----4-:R-:W-:Y:S01]  /*2a660*/  ISETP.LT.AND P1, PT, R81.reuse, UR10, !P0 ;  /* 0x0000000a51007c0c */ /* 0x050fe2000c721270 */
[----:B------:R-:W0:Y:S01]  /*2a670*/  LDCU UR10, c[0x0][0x39c] ;  /* 0x00007380ff0a77ac */ /* 0x000e220008000800 */
[----:B------:R-:W-:Y:S02]  /*2a680*/  ISETP.LT.AND P3, PT, R92, UR12, !P0 ;  /* 0x0000000c5c007c0c */ /* 0x000fe4000c761270 */
[----:B------:R-:W-:Y:S01]  /*2a690*/  ISETP.GE.AND P4, PT, R70, UR4, PT ;  /* 0x0000000446007c0c */ /* 0x000fe2000bf86270 */
[C---:B------:R-:W-:Y:S01]  /*2a6a0*/  IMAD.WIDE R70, R0.reuse, 0x2, R2 ;  /* 0x0000000200467825 */ /* 0x040fe200078e0202 */
[----:B------:R-:W4:Y:S01]  /*2a6b0*/  LDCU UR4, c[0x0][0x39c] ;  /* 0x00007380ff0477ac */ /* 0x000f220008000800 */
[----:B------:R-:W0:Y:S06]  /*2a6c0*/  LDCU UR7, c[0x0][0x39c] ;  /* 0x00007380ff0777ac */ /* 0x000e2c0008000800 */
[----:B------:R0:W-:Y:S01]  /*2a6d0*/  @P1 STG.E.U16 desc[UR16][R70.64], R88 ;  /* 0x0000005846001986 */ /* 0x0001e2000c101510 */
[----:B------:R-:W1:Y:S01]  /*2a6e0*/  LDCU UR11, c[0x0][0x398] ;  /* 0x00007300ff0b77ac */ /* 0x000e620008000800 */
[----:B------:R-:W1:Y:S01]  /*2a6f0*/  LDCU UR12, c[0x0][0x398] ;  /* 0x00007300ff0c77ac */ /* 0x000e620008000800 */
[----:B0-----:R-:W-:Y:S01]  /*2a700*/  IMAD.WIDE R70, R0, 0x2, R68 ;  /* 0x0000000200467825 */ /* 0x001fe200078e0244 */
[----:B------:R-:W3:Y:S01]  /*2a710*/  LDL.LU R88, [R1+0x2f4] ;  /* 0x0002f40001587983 */ /* 0x000ee20000300800 */
[----:B------:R-:W-:Y:S01]  /*2a720*/  ISETP.LT.AND P0, PT, R81, UR14, !P4 ;  /* 0x0000000e51007c0c */ /* 0x000fe2000e701270 */
[----:B------:R-:W0:Y:S01]  /*2a730*/  LDCU UR14, c[0x0][0x398] ;  /* 0x00007300ff0e77ac */ /* 0x000e220008000800 */
[----:B--2---:R-:W-:Y:S01]  /*2a740*/  ISETP.GE.AND P1, PT, R72, UR8, PT ;  /* 0x0000000848007c0c */ /* 0x004fe2000bf26270 */
[----:B------:R2:W-:Y:S01]  /*2a750*/  @P3 STG.E.U16 desc[UR16][R70.64], R73 ;  /* 0x0000004946003986 */ /* 0x0005e2000c101510 */
[----:B------:R-:W-:Y:S01]  /*2a760*/  VIADD R0, R0, UR30 ;  /* 0x0000001e00007c36 */ /* 0x000fe20008000000 */
[----:B------:R-:W-:Y:S01]  /*2a770*/  ISETP.LT.AND P4, PT, R92, UR18, !P4 ;  /* 0x000000125c007c0c */ /* 0x000fe2000e781270 */
[----:B------:R-:W0:Y:S01]  /*2a780*/  LDCU UR8, c[0x0][0x398] ;  /* 0x00007300ff0877ac */ /* 0x000e220008000800 */
[----:B------:R-:W0:Y:S01]  /*2a790*/  LDCU UR18, c[0x0][0x398] ;  /* 0x00007300ff1277ac */ /* 0x000e220008000800 */
[----:B--2---:R-:W2:Y:S01]  /*2a7a0*/  LDL.LU R71, [R1+0x44] ;  /* 0x0000440001477983 */ /* 0x004ea20000300800 */
[----:B------:R-:W-:-:S05]  /*2a7b0*/  VIADD R73, R93, 0x14 ;  /* 0x000000145d497836 */ /* 0x000fca0000000000 */
[----:B------:R-:W-:Y:S01]  /*2a7c0*/  ISETP.GE.AND P5, PT, R73, UR10, PT ;  /* 0x0000000a49007c0c */ /* 0x000fe2000bfa6270 */
[----:B------:R-:W0:Y:S01]  /*2a7d0*/  LDCU UR10, c[0x0][0x398] ;  /* 0x00007300ff0a77ac */ /* 0x000e220008000800 */
[----:B--2---:R-:W-:Y:S01]  /*2a7e0*/  F2FP.BF16.F32.PACK_AB R72, R71, R74 ;  /* 0x0000004a4748723e */ /* 0x004fe200000010ff */
[----:B------:R-:W-:-:S03]  /*2a7f0*/  IMAD.WIDE R70, R0, 0x2, R2 ;  /* 0x0000000200467825 */ /* 0x000fc600078e0202 */
[----:B------:R-:W-:Y:S01]  /*2a800*/  PRMT R77, R72, 0x7632, R77 ;  /* 0x00007632484d7816 */ /* 0x000fe2000000004d */
[----:B------:R-:W-:Y:S01]  /*2a810*/  VIADD R74, R93, 0x15 ;  /* 0x000000155d4a7836 */ /* 0x000fe20000000000 */
[----:B------:R2:W-:Y:S01]  /*2a820*/  @P0 STG.E.U16 desc[UR16][R70.64], R72 ;  /* 0x0000004846000986 */ /* 0x0005e2000c101510 */
[----:B-1----:R-:W-:Y:S01]  /*2a830*/  ISETP.LT.AND P0, PT, R81, UR20, !P2 ;  /* 0x0000001451007c0c */ /* 0x002fe2000d701270 */
[----:B------:R-:W1:Y:S02]  /*2a840*/  LDCU UR20, c[0x0][0x398] ;  /* 0x00007300ff1477ac */ /* 0x000e640008000800 */
[----:B----4-:R-:W-:Y:S01]  /*2a850*/  ISETP.GE.AND P3, PT, R74, UR4, PT ;  /* 0x000000044a007c0c */ /* 0x010fe2000bf66270 */
[----:B------:R-:W4:Y:S01]  /*2a860*/  LDCU UR4, c[0x0][0x39c] ;  /* 0x00007380ff0477ac */ /* 0x000f220008000800 */
[----:B--2---:R-:W-:Y:S01]  /*2a870*/  F2FP.BF16.F32.PACK_AB R71, R76, R75 ;  /* 0x0000004b4c47723e */ /* 0x004fe200000010ff */
[----:B------:R-:W-:-:S04]  /*2a880*/  IMAD.WIDE R74, R0, 0x2, R68 ;  /* 0x00000002004a7825 */ /* 0x000fc800078e0244 */
[----:B------:R-:W-:Y:S01]  /*2a890*/  VIADD R70, R0, UR30 ;  /* 0x0000001e00467c36 */ /* 0x000fe20008000000 */
[----:B------:R2:W-:Y:S01]  /*2a8a0*/  @P4 STG.E.U16 desc[UR16][R74.64], R77 ;  /* 0x0000004d4a004986 */ /* 0x0005e2000c101510 */
[----:B------:R-:W-:Y:S01]  /*2a8b0*/  ISETP.LT.AND P2, PT, R92, UR22, !P2 ;  /* 0x000000165c007c0c */ /* 0x000fe2000d741270 */
[----:B------:R-:W-:Y:S01]  /*2a8c0*/  VIADD R76, R93, 0x16 ;  /* 0x000000165d4c7836 */ /* 0x000fe20000000000 */
[----:B------:R-:W0:Y:S01]  /*2a8d0*/  LDCU UR22, c[0x0][0x398] ;  /* 0x00007300ff1677ac */ /* 0x000e220008000800 */
[----:B------:R-:W3:Y:S01]  /*2a8e0*/  LDL.LU R0, [R1+0x24c] ;  /* 0x00024c0001007983 */ /* 0x000ee20000300800 */
[----:B------:R-:W-:Y:S02]  /*2a8f0*/  IMAD.WIDE R72, R70, 0x2, R2 ;  /* 0x0000000246487825 */ /* 0x000fe400078e0202 */
[----:B------:R-:W-:Y:S01]  /*2a900*/  ISETP.GE.AND P6, PT, R76, UR7, PT ;  /* 0x000000074c007c0c */ /* 0x000fe2000bfc6270 */
[----:B------:R-:W0:Y:S01]  /*2a910*/  LDCU UR7, c[0x0][0x39c] ;  /* 0x00007380ff0777ac */ /* 0x000e220008000800 */
[----:B--2---:R-:W3:Y:S01]  /*2a920*/  LDL.LU R75, [R1+0x4c] ;  /* 0x00004c00014b7983 */ /* 0x004ee20000300800 */
[----:B------:R-:W-:-:S03]  /*2a930*/  PRMT R76, R71, 0x7632, R76 ;  /* 0x00007632474c7816 */ /* 0x000fc6000000004c */
[----:B------:R2:W-:Y:S01]  /*2a940*/  @P0 STG.E.U16 desc[UR16][R72.64], R71 ;  /* 0x0000004748000986 */ /* 0x0005e2000c101510 */
[----:B------:R-:W-:Y:S01]  /*2a950*/  ISETP.LT.AND P0, PT, R81, UR24, !P1 ;  /* 0x0000001851007c0c */ /* 0x000fe2000cf01270 */
[----:B------:R-:W0:Y:S01]  /*2a960*/  LDCU UR24, c[0x0][0x398] ;  /* 0x00007300ff1877ac */ /* 0x000e220008000800 */
[----:B--2---:R-:W-:-:S05]  /*2a970*/  IMAD.WIDE R72, R70, 0x2, R68 ;  /* 0x0000000246487825 */ /* 0x004fca00078e0244 */
[----:B------:R2:W-:Y:S01]  /*2a980*/  @P2 STG.E.U16 desc[UR16][R72.64], R76 ;  /* 0x0000004c48002986 */ /* 0x0005e2000c101510 */
[----:B---3--:R-:W-:Y:S01]  /*2a990*/  F2FP.BF16.F32.PACK_AB R74, R75, R0 ;  /* 0x000000004b4a723e */ /* 0x008fe200000010ff */
[----:B------:R-:W-:Y:S02]  /*2a9a0*/  VIADD R75, R93, 0x17 ;  /* 0x000000175d4b7836 */ /* 0x000fe40000000000 */
[----:B------:R-:W-:-:S03]  /*2a9b0*/  VIADD R0, R70, UR30 ;  /* 0x0000001e46007c36 */ /* 0x000fc60008000000 */
[----:B----4-:R-:W-:Y:S01]  /*2a9c0*/  ISETP.GE.AND P4, PT, R75, UR4, PT ;  /* 0x000000044b007c0c */ /* 0x010fe2000bf86270 */
[----:B------:R-:W-:Y:S01]  /*2a9d0*/  IMAD.WIDE R70, R0, 0x2, R2 ;  /* 0x0000000200467825 */ /* 0x000fe200078e0202 */
[----:B------:R-:W3:Y:S01]  /*2a9e0*/  LDL.LU R75, [R1+0x250] ;  /* 0x00025000014b7983 */ /* 0x000ee20000300800 */
[----:B------:R-:W-:Y:S01]  /*2a9f0*/  ISETP.LT.AND P1, PT, R92, UR11, !P1 ;  /* 0x0000000b5c007c0c */ /* 0x000fe2000cf21270 */
[----:B------:R-:W4:Y:S02]  /*2aa00*/  LDCU UR4, c[0x0][0x39c] ;  /* 0x00007380ff0477ac */ /* 0x000f240008000800 */
[----:B--2---:R-:W3:Y:S01]  /*2aa10*/  LDL.LU R73, [R1+0x50] ;  /* 0x0000500001497983 */ /* 0x004ee20000300800 */
[----:B------:R-:W-:Y:S01]  /*2aa20*/  PRMT R77, R74, 0x7632, R77 ;  /* 0x000076324a4d7816 */ /* 0x000fe2000000004d */
[----:B------:R-:W-:Y:S01]  /*2aa30*/  VIADD R76, R93, 0x18 ;  /* 0x000000185d4c7836 */ /* 0x000fe20000000000 */
[----:B------:R-:W2:Y:S01]  /*2aa40*/  LDCU UR11, c[0x0][0x398] ;  /* 0x00007300ff0b77ac */ /* 0x000ea20008000800 */
[----:B------:R0:W-:Y:S01]  /*2aa50*/  @P0 STG.E.U16 desc[UR16][R70.64], R74 ;  /* 0x0000004a46000986 */ /* 0x0001e2000c101510 */
[----:B------:R-:W-:Y:S01]  /*2aa60*/  ISETP.LT.AND P0, PT, R81, UR26, !P5 ;  /* 0x0000001a51007c0c */ /* 0x000fe2000ef01270 */
[C---:B0-----:R-:W-:Y:S01]  /*2aa70*/  VIADD R70, R0.reuse, UR30 ;  /* 0x0000001e00467c36 */ /* 0x041fe20008000000 */
[----:B---3--:R-:W-:Y:S01]  /*2aa80*/  F2FP.BF16.F32.PACK_AB R71, R73, R75 ;  /* 0x0000004b4947723e */ /* 0x008fe200000010ff */
[----:B------:R-:W-:-:S02]  /*2aa90*/  IMAD.WIDE R74, R0, 0x2, R68 ;  /* 0x00000002004a7825 */ /* 0x000fc400078e0244 */
[----:B------:R-:W3:Y:S01]  /*2aaa0*/  LDL.LU R0, [R1+0x254] ;  /* 0x0002540001007983 */ /* 0x000ee20000300800 */
[----:B------:R-:W-:Y:S01]  /*2aab0*/  ISETP.LT.AND P5, PT, R92, UR12, !P5 ;  /* 0x0000000c5c007c0c */ /* 0x000fe2000efa1270 */
[----:B------:R-:W-:Y:S01]  /*2aac0*/  IMAD.WIDE R72, R70, 0x2, R2 ;  /* 0x0000000246487825 */ /* 0x000fe200078e0202 */
[----:B------:R-:W-:Y:S01]  /*2aad0*/  ISETP.GE.AND P2, PT, R76, UR7, PT ;  /* 0x000000074c007c0c */ /* 0x000fe2000bf46270 */
[----:B------:R0:W-:Y:S01]  /*2aae0*/  @P1 STG.E.U16 desc[UR16][R74.64], R77 ;  /* 0x0000004d4a001986 */ /* 0x0001e2000c101510 */
[----:B------:R-:W-:Y:S01]  /*2aaf0*/  PRMT R76, R71, 0x7632, R76 ;  /* 0x00007632474c7816 */ /* 0x000fe2000000004c */
[----:B------:R-:W1:Y:S01]  /*2ab00*/  LDCU UR7, c[0x0][0x39c] ;  /* 0x00007380ff0777ac */ /* 0x000e620008000800 */
[----:B------:R-:W1:Y:S01]  /*2ab10*/  LDCU UR12, c[0x0][0x398] ;  /* 0x00007300ff0c77ac */ /* 0x000e620008000800 */
[----:B0-----:R-:W3:Y:S04]  /*2ab20*/  LDL.LU R75, [R1+0x54] ;  /* 0x00005400014b7983 */ /* 0x001ee80000300800 */
[----:B------:R0:W-:Y:S01]  /*2ab30*/  @P0 STG.E.U16 desc[UR16][R72.64], R71 ;  /* 0x0000004748000986 */ /* 0x0001e2000c101510 */
[----:B------:R-:W-:Y:S01]  /*2ab40*/  ISETP.LT.AND P0, PT, R81, UR8, !P3 ;  /* 0x0000000851007c0c */ /* 0x000fe2000df01270 */
[----:B------:R-:W1:Y:S01]  /*2ab50*/  LDCU UR8, c[0x0][0x398] ;  /* 0x00007300ff0877ac */ /* 0x000e620008000800 */
[----:B0-----:R-:W-:-:S05]  /*2ab60*/  IMAD.WIDE R72, R70, 0x2, R68 ;  /* 0x0000000246487825 */ /* 0x001fca00078e0244 */
        /* <DEDUP_REMOVED lines=9> */
[----:B0-----:R-:W3:Y:S01]  /*2ac00*/  LDL.LU R73, [R1+0x58] ;  /* 0x0000580001497983 */ /* 0x001ee20000300800 */
[----:B------:R-:W-:Y:S01]  /*2ac10*/  PRMT R77, R74, 0x7632, R77 ;  /* 0x000076324a4d7816 */ /* 0x000fe2000000004d */
[----:B------:R-:W-:Y:S01]  /*2ac20*/  VIADD R76, R93, 0x1a ;  /* 0x0000001a5d4c7836 */ /* 0x000fe20000000000 */
[----:B------:R-:W0:Y:S01]  /*2ac30*/  LDCU UR10, c[0x0][0x398] ;  /* 0x00007300ff0a77ac */ /* 0x000e220008000800 */
[----:B------:R1:W-:Y:S01]  /*2ac40*/  @P0 STG.E.U16 desc[UR16][R70.64], R74 ;  /* 0x0000004a46000986 */ /* 0x0003e2000c101510 */
[----:B------:R-:W-:Y:S01]  /*2ac50*/  ISETP.LT.AND P0, PT, R81, UR14, !P6 ;  /* 0x0000000e51007c0c */ /* 0x000fe2000f701270 */
[C---:B-1----:R-:W-:Y:S01]  /*2ac60*/  VIADD R70, R0.reuse, UR30 ;  /* 0x0000001e00467c36 */ /* 0x042fe20008000000 */
[----:B---3--:R-:W-:Y:S01]  /*2ac70*/  F2FP.BF16.F32.PACK_AB R71, R73, R75 ;  /* 0x0000004b4947723e */ /* 0x008fe200000010ff */
[----:B------:R-:W-:Y:S01]  /*2ac80*/  IMAD.WIDE R74, R0, 0x2, R68 ;  /* 0x00000002004a7825 */ /* 0x000fe200078e0244 */
[----:B------:R-:W-:Y:S01]  /*2ac90*/  ISETP.GE.AND P5, PT, R76, UR7, PT ;  /* 0x000000074c007c0c */ /* 0x000fe2000bfa6270 */
[----:B------:R-:W3:Y:S01]  /*2aca0*/  LDL.LU R0, [R1+0x25c] ;  /* 0x00025c0001007983 */ /* 0x000ee20000300800 */
[----:B------:R-:W-:Y:S01]  /*2acb0*/  ISETP.LT.AND P6, PT, R92, UR18, !P6 ;  /* 0x000000125c007c0c */ /* 0x000fe2000f7c1270 */
[C---:B------:R-:W-:Y:S01]  /*2acc0*/  IMAD.WIDE R72, R70.reuse, 0x2, R2 ;  /* 0x0000000246487825 */ /* 0x040fe200078e0202 */
[----:B------:R-:W1:Y:S01]  /*2acd0*/  LDCU UR14, c[0x0][0x398] ;  /* 0x00007300ff0e77ac */ /* 0x000e620008000800 */
        /* <DEDUP_REMOVED lines=23> */
[----:B--2---:R-:W-:Y:S01]  /*2ae50*/  ISETP.LT.AND P0, PT, R81, UR11, !P2 ;  /* 0x0000000b51007c0c */ /* 0x004fe2000d701270 */
[C---:B-1----:R-:W-:Y:S01]  /*2ae60*/  VIADD R70, R0.reuse, UR30 ;  /* 0x0000001e00467c36 */ /* 0x042fe20008000000 */
[----:B---3--:R-:W-:Y:S01]  /*2ae70*/  F2FP.BF16.F32.PACK_AB R71, R73, R75 ;  /* 0x0000004b4947723e */ /* 0x008fe200000010ff */
[----:B------:R-:W-:Y:S01]  /*2ae80*/  IMAD.WIDE R74, R0, 0x2, R68 ;  /* 0x00000002004a7825 */ /* 0x000fe200078e0244 */
[----:B------:R-:W-:Y:S01]  /*2ae90*/  ISETP.GE.AND P6, PT, R76, UR7, PT ;  /* 0x000000074c007c0c */ /* 0x000fe2000bfc6270 */
[----:B------:R-:W2:Y:S01]  /*2aea0*/  LDL.LU R0, [R1+0x264] ;  /* 0x0002640001007983 */ /* 0x000ea20000300800 */
[----:B------:R-:W1:Y:S03]  /*2aeb0*/  LDCU UR11, c[0x0][0x398] ;  /* 0x00007300ff0b77ac */ /* 0x000e660008000800 */
[----:B------:R3:W-:Y:S01]  /*2aec0*/  @P4 STG.E.U16 desc[UR16][R74.64], R77 ;  /* 0x0000004d4a004986 */ /* 0x0007e2000c101510 */
[----:B------:R-:W-:Y:S01]  /*2aed0*/  ISETP.LT.AND P2, PT, R92, UR24, !P2 ;  /* 0x000000185c007c0c */ /* 0x000fe2000d741270 */
[C---:B------:R-:W-:Y:S01]  /*2aee0*/  IMAD.WIDE R72, R70.reuse, 0x2, R2 ;  /* 0x0000000246487825 */ /* 0x040fe200078e0202 */
[----:B------:R-:W-:Y:S01]  /*2aef0*/  PRMT R76, R71, 0x7632, R76 ;  /* 0x00007632474c7816 */ /* 0x000fe2000000004c */
[----:B------:R-:W0:Y:S01]  /*2af00*/  LDCU UR7, c[0x0][0x39c] ;  /* 0x00007380ff0777ac */ /* 0x000e220008000800 */
[----:B---3--:R-:W2:Y:S01]  /*2af10*/  LDL.LU R75, [R1+0x64] ;  /* 0x00006400014b7983 */ /* 0x008ea20000300800 */
[----:B------:R-:W3:Y:S03]  /*2af20*/  LDCU UR24, c[0x0][0x398] ;  /* 0x00007300ff1877ac */ /* 0x000ee60008000800 */
[----:B------:R0:W-:Y:S02]  /*2af30*/  @P0 STG.E.U16 desc[UR16][R72.64], R71 ;  /* 0x0000004748000986 */ /* 0x0001e4000c101510 */
[----:B0-----:R-:W-:-:S05]  /*2af40*/  IMAD.WIDE R72, R70, 0x2, R68 ;  /* 0x0000000246487825 */ /* 0x001fca00078e0244 */
[----:B------:R0:W-:Y:S01]  /*2af50*/  @P2 STG.E.U16 desc[UR16][R72.64], R76 ;  /* 0x0000004c48002986 */ /* 0x0001e2000c101510 */
[----:B--2---:R-:W-:Y:S01]  /*2af60*/  F2FP.BF16.F32.PACK_AB R74, R75, R0 ;  /* 0x000000004b4a723e */ /* 0x004fe200000010ff */
[----:B------:R-:W-:-:S05]  /*2af70*/  VIADD R75, R93, 0x1d ;  /* 0x0000001d5d4b7836 */ /* 0x000fca0000000000 */
[----:B----4-:R-:W-:Y:S02]  /*2af80*/  ISETP.GE.AND P4, PT, R75, UR4, PT ;  /* 0x000000044b007c0c */ /* 0x010fe4000bf86270 */
[----:B------:R-:W-:Y:S01]  /*2af90*/  ISETP.LT.AND P0, PT, R81, UR8, !P1 ;  /* 0x0000000851007c0c */ /* 0x000fe2000cf01270 */
[----:B------:R-:W2:Y:S01]  /*2afa0*/  LDL.LU R75, [R1+0x268] ;  /* 0x00026800014b7983 */ /* 0x000ea20000300800 */
[----:B------:R-:W-:Y:S01]  /*2afb0*/  VIADD R0, R70, UR30 ;  /* 0x0000001e46007c36 */ /* 0x000fe20008000000 */
[----:B------:R-:W-:Y:S01]  /*2afc0*/  PRMT R77, R74, 0x7632, R77 ;  /* 0x000076324a4d7816 */ /* 0x000fe2000000004d */
[----:B------:R-:W4:Y:S01]  /*2afd0*/  LDCU UR4, c[0x0][0x39c] ;  /* 0x00007380ff0477ac */ /* 0x000f220008000800 */
[----:B0-----:R-:W2:Y:S01]  /*2afe0*/  LDL.LU R73, [R1+0x68] ;  /* 0x0000680001497983 */ /* 0x001ea20000300800 */
[----:B------:R-:W-:Y:S01]  /*2aff0*/  ISETP.LT.AND P1, PT, R92, UR12, !P1 ;  /* 0x0000000c5c007c0c */ /* 0x000fe2000cf21270 */
[C---:B------:R-:W-:Y:S01]  /*2b000*/  IMAD.WIDE R70, R0.reuse, 0x2, R2 ;  /* 0x0000000200467825 */ /* 0x040fe200078e0202 */
[----:B------:R-:W0:Y:S03]  /*2b010*/  LDCU UR8, c[0x0][0x398] ;  /* 0x00007300ff0877ac */ /* 0x000e260008000800 */
[----:B------:R-:W-:Y:S01]  /*2b020*/  VIADD R76, R93, 0x1e ;  /* 0x0000001e5d4c7836 */ /* 0x000fe20000000000 */
[----:B------:R-:W0:Y:S01]  /*2b030*/  LDCU UR12, c[0x0][0x398] ;  /* 0x00007300ff0c77ac */ /* 0x000e220008000800 */
[----:B------:R1:W-:Y:S02]  /*2b040*/  @P0 STG.E.U16 desc[UR16][R70.64], R74 ;  /* 0x0000004a46000986 */ /* 0x0003e4000c101510 */
[C---:B-1----:R-:W-:Y:S01]  /*2b050*/  VIADD R70, R0.reuse, UR30 ;  /* 0x0000001e00467c36 */ /* 0x042fe20008000000 */
[----:B--2---:R-:W-:Y:S01]  /*2b060*/  F2FP.BF16.F32.PACK_AB R71, R73, R75 ;  /* 0x0000004b4947723e */ /* 0x004fe200000010ff */
[----:B------:R-:W-:-:S02]  /*2b070*/  IMAD.WIDE R74, R0, 0x2, R68 ;  /* 0x00000002004a7825 */ /* 0x000fc400078e0244 */
[----:B------:R-:W2:Y:S04]  /*2b080*/  LDL.LU R0, [R1+0x26c] ;  /* 0x00026c0001007983 */ /* 0x000ea80000300800 */
[----:B------:R1:W-:Y:S04]  /*2b090*/  @P1 STG.E.U16 desc[UR16][R74.64], R77 ;  /* 0x0000004d4a001986 */ /* 0x0003e8000c101510 */
[----:B-1----:R-:W2:Y:S01]  /*2b0a0*/  LDL.LU R75, [R1+0x6c] ;  /* 0x00006c00014b7983 */ /* 0x002ea20000300800 */
[----:B------:R-:W-:Y:S01]  /*2b0b0*/  ISETP.LT.AND P0, PT, R81, UR10, !P5 ;  /* 0x0000000a51007c0c */ /* 0x000fe2000ef01270 */
[----:B------:R-:W-:Y:S01]  /*2b0c0*/  IMAD.WIDE R72, R70, 0x2, R2 ;  /* 0x0000000246487825 */ /* 0x000fe200078e0202 */
[----:B------:R-:W-:Y:S01]  /*2b0d0*/  ISETP.LT.AND P5, PT, R92, UR14, !P5 ;  /* 0x0000000e5c007c0c */ /* 0x000fe2000efa1270 */
[----:B------:R-:W1:Y:S01]  /*2b0e0*/  LDCU UR10, c[0x0][0x398] ;  /* 0x00007300ff0a77ac */ /* 0x000e620008000800 */
[----:B------:R-:W-:-:S02]  /*2b0f0*/  ISETP.GE.AND P2, PT, R76, UR7, PT ;  /* 0x000000074c007c0c */ /* 0x000fc4000bf46270 */
[----:B------:R-:W-:Y:S01]  /*2b100*/  PRMT R76, R71, 0x7632, R76 ;  /* 0x00007632474c7816 */ /* 0x000fe2000000004c */
[----:B------:R-:W0:Y:S01]  /*2b110*/  LDCU UR7, c[0x0][0x39c] ;  /* 0x00007380ff0777ac */ /* 0x000e220008000800 */
[----:B------:R-:W0:Y:S05]  /*2b120*/  LDCU UR14, c[0x0][0x398] ;  /* 0x00007300ff0e77ac */ /* 0x000e2a0008000800 */
[----:B------:R1:W-:Y:S02]  /*2b130*/  @P0 STG.E.U16 desc[UR16][R72.64], R71 ;  /* 0x0000004748000986 */ /* 0x0003e4000c101510 */
[----:B-1----:R-:W-:-:S05]  /*2b140*/  IMAD.WIDE R72, R70, 0x2, R68 ;  /* 0x0000000246487825 */ /* 0x002fca00078e0244 */
        /* <DEDUP_REMOVED lines=9> */
[----:B-1----:R-:W2:Y:S01]  /*2b1e0*/  LDL.LU R73, [R1+0x70] ;  /* 0x0000700001497983 */ /* 0x002ea20000300800 */
[----:B------:R-:W-:Y:S01]  /*2b1f0*/  ISETP.LT.AND P3, PT, R92, UR20, !P3 ;  /* 0x000000145c007c0c */ /* 0x000fe2000df61270 */
[C---:B------:R-:W-:Y:S01]  /*2b200*/  IMAD.WIDE R70, R0.reuse, 0x2, R2 ;  /* 0x0000000200467825 */ /* 0x040fe200078e0202 */
[----:B------:R-:W1:Y:S03]  /*2b210*/  LDCU UR18, c[0x0][0x398] ;  /* 0x00007300ff1277ac */ /* 0x000e660008000800 */
[----:B------:R-:W-:Y:S01]  /*2b220*/  VIADD R76, R93, 0x20 ;  /* 0x000000205d4c7836 */ /* 0x000fe20000000000 */
[----:B------:R-:W0:Y:S01]  /*2b230*/  LDCU UR20, c[0x0][0x398] ;  /* 0x00007300ff1477ac */ /* 0x000e220008000800 */
[----:B------:R3:W-:Y:S02]  /*2b240*/  @P0 STG.E.U16 desc[UR16][R70.64], R74 ;  /* 0x0000004a46000986 */ /* 0x0007e4000c101510 */
[C---:B---3--:R-:W-:Y:S01]  /*2b250*/  VIADD R70, R0.reuse, UR30 ;  /* 0x0000001e00467c36 */ /* 0x048fe20008000000 */
[----:B--2---:R-:W-:Y:S01]  /*2b260*/  F2FP.BF16.F32.PACK_AB R71, R73, R75 ;  /* 0x0000004b4947723e */ /* 0x004fe200000010ff */
[----:B------:R-:W-:-:S02]  /*2b270*/  IMAD.WIDE R74, R0, 0x2, R68 ;  /* 0x00000002004a7825 */ /* 0x000fc400078e0244 */
[----:B------:R-:W2:Y:S04]  /*2b280*/  LDL.LU R0, [R1+0x274] ;  /* 0x0002740001007983 */ /* 0x000ea80000300800 */
[----:B------:R3:W-:Y:S04]  /*2b290*/  @P3 STG.E.U16 desc[UR16][R74.64], R77 ;  /* 0x0000004d4a003986 */ /* 0x0007e8000c101510 */
[----:B---3--:R-:W2:Y:S01]  /*2b2a0*/  LDL.LU R75, [R1+0x74] ;  /* 0x00007400014b7983 */ /* 0x008ea20000300800 */
[----:B------:R-:W-:Y:S01]  /*2b2b0*/  ISETP.LT.AND P0, PT, R81, UR11, !P6 ;  /* 0x0000000b51007c0c */ /* 0x000fe2000f701270 */
[----:B------:R-:W-:Y:S01]  /*2b2c0*/  IMAD.WIDE R72, R70, 0x2, R2 ;  /* 0x0000000246487825 */ /* 0x000fe200078e0202 */
[----:B------:R-:W-:Y:S01]  /*2b2d0*/  ISETP.LT.AND P6, PT, R92, UR22, !P6 ;  /* 0x000000165c007c0c */ /* 0x000fe2000f7c1270 */
[----:B------:R-:W3:Y:S01]  /*2b2e0*/  LDCU UR11, c[0x0][0x398] ;  /* 0x00007300ff0b77ac */ /* 0x000ee20008000800 */
[----:B0-----:R-:W-:-:S02]  /*2b2f0*/  ISETP.GE.AND P5, PT, R76, UR7, PT ;  /* 0x000000074c007c0c */ /* 0x001fc4000bfa6270 */
[----:B------:R-:W-:Y:S01]  /*2b300*/  PRMT R76, R71, 0x7632, R76 ;  /* 0x00007632474c7816 */ /* 0x000fe2000000004c */
[----:B------:R-:W0:Y:S01]  /*2b310*/  LDCU UR7, c[0x0][0x39c] ;  /* 0x00007380ff0777ac */ /* 0x000e220008000800 */
[----:B------:R-:W0:Y:S05]  /*2b320*/  LDCU UR22, c[0x0][0x398] ;  /* 0x00007300ff1677ac */ /* 0x000e2a0008000800 */
[----:B------:R1:W-:Y:S02]  /*2b330*/  @P0 STG.E.U16 desc[UR16][R72.64], R71 ;  /* 0x0000004748000986 */ /* 0x0003e4000c101510 */
[----:B-1----:R-:W-:-:S05]  /*2b340*/  IMAD.WIDE R72, R70, 0x2, R68 ;  /* 0x0000000246487825 */ /* 0x002fca00078e0244 */
[----:B------:R1:W-:Y:S01]  /*2b350*/  @P6 STG.E.U16 desc[UR16][R72.64], R76 ;  /* 0x0000004c48006986 */ /* 0x0003e2000c101510 */
[----:B--2---:R-:W-:Y:S02]  /*2b360*/  F2FP.BF16.F32.PACK_AB R74, R75, R0 ;  /* 0x000000004b4a723e */ /* 0x004fe400000010ff */
[----:B------:R-:W-:-:S04]  /*2b370*/  IADD3 R75, PT, PT, R93, 0x21, RZ ;  /* 0x000000215d4b7810 */ /* 0x000fc80007ffe0ff */
        /* <DEDUP_REMOVED lines=233> */
[----:B------:R-:W-:Y:S01]  /*2c210*/  IADD3 R76, PT, PT, R93, 0x30, RZ ;  /* 0x000000305d4c7810 */ /* 0x000fe20007ffe0ff */
[----:B------:R-:W1:Y:S04]  /*2c220*/  LDCU UR12, c[0x0][0x398] ;  /* 0x00007300ff0c77ac */ /* 0x000e680008000800 */
[----:B------:R0:W-:Y:S01]  /*2c230*/  @P0 STG.E.U16 desc[UR16][R70.64], R74 ;  /* 0x0000004a46000986 */ /* 0x0001e2000c101510 */
[----:B------:R-:W1:Y:S01]  /*2c240*/  LDCU UR22, c[0x0][0x398] ;  /* 0x00007300ff1677ac */ /* 0x000e620008000800 */
[C---:B0-----:R-:W-:Y:S01]  /*2c250*/  VIADD R70, R0.reuse, UR30 ;  /* 0x0000001e00467c36 */ /* 0x041fe20008000000 */
[----:B--2---:R-:W-:Y:S01]  /*2c260*/  F2FP.BF16.F32.PACK_AB R71, R73, R75 ;  /* 0x0000004b4947723e */ /* 0x004fe200000010ff */
[----:B------:R-:W-:-:S02]  /*2c270*/  IMAD.WIDE R74, R0, 0x2, R68 ;  /* 0x00000002004a7825 */ /* 0x000fc400078e0244 */
[----:B------:R-:W2:Y:S04]  /*2c280*/  LDL.LU R0, [R1+0x2b4] ;  /* 0x0002b40001007983 */ /* 0x000ea80000300800 */
[----:B------:R0:W-:Y:S04]  /*2c290*/  @P1 STG.E.U16 desc[UR16][R74.64], R77 ;  /* 0x0000004d4a001986 */ /* 0x0001e8000c101510 */
[----:B0-----:R-:W2:Y:S01]  /*2c2a0*/  LDL.LU R75, [R1+0xb4] ;  /* 0x0000b400014b7983 */ /* 0x001ea20000300800 */
[----:B------:R-:W-:Y:S01]  /*2c2b0*/  ISETP.LT.AND P0, PT, R81, UR11, !P5 ;  /* 0x0000000b51007c0c */ /* 0x000fe2000ef01270 */
[----:B------:R-:W-:Y:S01]  /*2c2c0*/  IMAD.WIDE R72, R70, 0x2, R2 ;  /* 0x0000000246487825 */ /* 0x000fe200078e0202 */
[----:B------:R-:W-:Y:S01]  /*2c2d0*/  ISETP.LT.AND P5, PT, R92, UR24, !P5 ;  /* 0x000000185c007c0c */ /* 0x000fe2000efa1270 */
[----:B------:R-:W0:Y:S01]  /*2c2e0*/  LDCU UR11, c[0x0][0x398] ;  /* 0x00007300ff0b77ac */ /* 0x000e220008000800 */
        /* <DEDUP_REMOVED lines=195> */
[----:B------:R-:W-:-:S05]  /*2cf20*/  ISETP.LT.AND P1, PT, R81, UR8, !P3 ;  /* 0x0000000851007c0c */ /* 0x000fca000df21270 */
[----:B------:R0:W-:Y:S01]  /*2cf30*/  @P0 STG.E.U16 desc[UR16][R72.64], R71 ;  /* 0x0000004748000986 */ /* 0x0001e2000c101510 */
[----:B------:R-:W1:Y:S01]  /*2cf40*/  LDCU UR8, c[0x0][0x39c] ;  /* 0x00007380ff0877ac */ /* 0x000e620008000800 */
[----:B------:R-:W1:Y:S01]  /*2cf50*/  LDCU UR18, c[0x0][0x398] ;  /* 0x00007300ff1277ac */ /* 0x000e620008000800 */
[----:B0-----:R-:W-:-:S05]  /*2cf60*/  IMAD.WIDE R72, R70, 0x2, R68 ;  /* 0x0000000246487825 */ /* 0x001fca00078e0244 */
[----:B------:R0:W-:Y:S01]  /*2cf70*/  @P5 STG.E.U16 desc[UR16][R72.64], R76 ;  /* 0x0000004c48005986 */ /* 0x0001e2000c101510 */
[----:B--2---:R-:W-:Y:S01]  /*2cf80*/  F2FP.BF16.F32.PACK_AB R74, R75, R0 ;  /* 0x000000004b4a723e */ /* 0x004fe200000010ff */
[----:B------:R-:W-:-:S05]  /*2cf90*/  VIADD R75, R93, 0x3d ;  /* 0x0000003d5d4b7836 */ /* 0x000fca0000000000 */
[----:B----4-:R-:W-:Y:S01]  /*2cfa0*/  ISETP.GE.AND P0, PT, R75, UR4, PT ;  /* 0x000000044b007c0c */ /* 0x010fe2000bf06270 */
[----:B------:R-:W-:Y:S01]  /*2cfb0*/  VIADD R0, R70, UR30 ;  /* 0x0000001e46007c36 */ /* 0x000fe20008000000 */
[----:B------:R-:W2:Y:S01]  /*2cfc0*/  LDL.LU R75, [R1+0x2e8] ;  /* 0x0002e800014b7983 */ /* 0x000ea20000300800 */
[----:B------:R-:W-:Y:S01]  /*2cfd0*/  ISETP.LT.AND P3, PT, R92, UR20, !P3 ;  /* 0x000000145c007c0c */ /* 0x000fe2000df61270 */
[----:B------:R-:W4:Y:S02]  /*2cfe0*/  LDCU UR4, c[0x0][0x39c] ;  /* 0x00007380ff0477ac */ /* 0x000f240008000800 */
[----:B0-----:R-:W2:Y:S01]  /*2cff0*/  LDL.LU R73, [R1+0xe8] ;  /* 0x0000e80001497983 */ /* 0x001ea20000300800 */
[----:B------:R-:W-:Y:S01]  /*2d000*/  IMAD.WIDE R70, R0, 0x2, R2 ;  /* 0x0000000200467825 */ /* 0x000fe200078e0202 */
[----:B------:R-:W-:-:S04]  /*2d010*/  PRMT R77, R74, 0x7632, R77 ;  /* 0x000076324a4d7816 */ /* 0x000fc8000000004d */
[----:B------:R0:W-:Y:S01]  /*2d020*/  @P1 STG.E.U16 desc[UR16][R70.64], R74 ;  /* 0x0000004a46001986 */ /* 0x0001e2000c101510 */
[----:B--2---:R-:W-:Y:S01]  /*2d030*/  F2FP.BF16.F32.PACK_AB R76, R73, R75 ;  /* 0x0000004b494c723e */ /* 0x004fe200000010ff */
[----:B0-----:R-:W-:-:S05]  /*2d040*/  IMAD.WIDE R74, R0, 0x2, R68 ;  /* 0x00000002004a7825 */ /* 0x001fca00078e0244 */
[----:B------:R0:W-:Y:S04]  /*2d050*/  @P3 STG.E.U16 desc[UR16][R74.64], R77 ;  /* 0x0000004d4a003986 */ /* 0x0001e8000c101510 */
[----:B0-----:R-:W2:Y:S04]  /*2d060*/  LDL.LU R74, [R1+0xec] ;  /* 0x0000ec00014a7983 */ /* 0x001ea80000300800 */
[----:B------:R-:W2:Y:S01]  /*2d070*/  LDL.LU R75, [R1+0x2ec] ;  /* 0x0002ec00014b7983 */ /* 0x000ea20000300800 */
[----:B------:R-:W-:Y:S01]  /*2d080*/  ISETP.LT.AND P5, PT, R81, UR10, !P6 ;  /* 0x0000000a51007c0c */ /* 0x000fe2000f7a1270 */
[C---:B------:R-:W-:Y:S01]  /*2d090*/  VIADD R71, R93.reuse, 0x3e ;  /* 0x0000003e5d477836 */ /* 0x040fe20000000000 */
[----:B------:R-:W-:Y:S01]  /*2d0a0*/  ISETP.LT.AND P6, PT, R92, UR22, !P6 ;  /* 0x000000165c007c0c */ /* 0x000fe2000f7c1270 */
[----:B------:R-:W-:Y:S01]  /*2d0b0*/  VIADD R70, R0, UR30 ;  /* 0x0000001e00467c36 */ /* 0x000fe20008000000 */
[----:B------:R-:W-:Y:S01]  /*2d0c0*/  PRMT R79, R76, 0x7632, R79 ;  /* 0x000076324c4f7816 */ /* 0x000fe2000000004f */
[----:B------:R-:W-:Y:S01]  /*2d0d0*/  VIADD R77, R93, 0x40 ;  /* 0x000000405d4d7836 */ /* 0x000fe20000000000 */
[----:B------:R-:W-:Y:S01]  /*2d0e0*/  ISETP.GE.AND P1, PT, R71, UR7, PT ;  /* 0x0000000747007c0c */ /* 0x000fe2000bf26270 */
[----:B------:R-:W-:Y:S01]  /*2d0f0*/  IMAD.WIDE R72, R70, 0x2, R2 ;  /* 0x0000000246487825 */ /* 0x000fe200078e0202 */
[----:B------:R-:W-:Y:S01]  /*2d100*/  IADD3 R0, PT, PT, R93, 0x3f, RZ ;  /* 0x0000003f5d007810 */ /* 0x000fe20007ffe0ff */
[----:B------:R-:W0:Y:S04]  /*2d110*/  LDCU UR10, c[0x0][0x398] ;  /* 0x00007300ff0a77ac */ /* 0x000e280008000800 */
[----:B------:R-:W-:Y:S01]  /*2d120*/  @P5 STG.E.U16 desc[UR16][R72.64], R76 ;  /* 0x0000004c48005986 */ /* 0x000fe2000c101510 */
[----:B-1----:R-:W-:Y:S01]  /*2d130*/  ISETP.LT.AND P5, PT, R81, UR12, !P4 ;  /* 0x0000000c51007c0c */ /* 0x002fe2000e7a1270 */
[----:B------:R-:W1:Y:S01]  /*2d140*/  LDCU UR7, c[0x0][0x39c] ;  /* 0x00007380ff0777ac */ /* 0x000e620008000800 */
[----:B--2---:R-:W-:Y:S01]  /*2d150*/  F2FP.BF16.F32.PACK_AB R71, R74, R75 ;  /* 0x0000004b4a47723e */ /* 0x004fe200000010ff */
[----:B------:R-:W-:Y:S01]  /*2d160*/  IMAD.WIDE R74, R70, 0x2, R68 ;  /* 0x00000002464a7825 */ /* 0x000fe200078e0244 */
[----:B------:R-:W-:Y:S01]  /*2d170*/  ISETP.GE.AND P3, PT, R0, UR8, PT ;  /* 0x0000000800007c0c */ /* 0x000fe2000bf66270 */
[----:B------:R-:W2:Y:S03]  /*2d180*/  LDCU UR8, c[0x0][0x398] ;  /* 0x00007300ff0877ac */ /* 0x000ea60008000800 */
[----:B------:R0:W-:Y:S01]  /*2d190*/  @P6 STG.E.U16 desc[UR16][R74.64], R79 ;  /* 0x0000004f4a006986 */ /* 0x0001e2000c101510 */
[----:B------:R-:W1:Y:S03]  /*2d1a0*/  LDCU UR12, c[0x0][0x398] ;  /* 0x00007300ff0c77ac */ /* 0x000e660008000800 */
[----:B0-----:R-:W2:Y:S01]  /*2d1b0*/  LDL.LU R75, [R1+0xf4] ;  /* 0x0000f400014b7983 */ /* 0x001ea20000300800 */
[----:B------:R-:W-:Y:S01]  /*2d1c0*/  ISETP.LT.AND P4, PT, R92, UR24, !P4 ;  /* 0x000000185c007c0c */ /* 0x000fe2000e781270 */
[----:B------:R-:W-:Y:S01]  /*2d1d0*/  VIADD R0, R70, UR30 ;  /* 0x0000001e46007c36 */ /* 0x000fe20008000000 */
[----:B------:R-:W-:-:S03]  /*2d1e0*/  PRMT R78, R71, 0x7610, R78 ;  /* 0x00007610474e7816 */ /* 0x000fc6000000004e */
[C---:B------:R-:W-:Y:S01]  /*2d1f0*/  IMAD.WIDE R72, R0.reuse, 0x2, R2 ;  /* 0x0000000200487825 */ /* 0x040fe200078e0202 */
[----:B------:R-:W-:Y:S02]  /*2d200*/  PRMT R76, R71, 0x7632, R76 ;  /* 0x00007632474c7816 */ /* 0x000fe4000000004c */
[----:B----4-:R-:W-:Y:S01]  /*2d210*/  ISETP.GE.AND P6, PT, R77, UR4, PT ;  /* 0x000000044d007c0c */ /* 0x010fe2000bfc6270 */
[----:B------:R-:W-:Y:S01]  /*2d220*/  IMAD.WIDE R70, R0, 0x2, R68 ;  /* 0x0000000200467825 */ /* 0x000fe200078e0244 */
[----:B------:R-:W-:Y:S01]  /*2d230*/  @P5 STG.E.U16 desc[UR16][R72.64], R78 ;  /* 0x0000004e48005986 */ /* 0x000fe2000c101510 */
[C---:B---3--:R-:W-:Y:S01]  /*2d240*/  ISETP.LT.AND P5, PT, R81.reuse, UR11, !P2 ;  /* 0x0000000b51007c0c */ /* 0x048fe2000d7a1270 */
[----:B------:R-:W0:Y:S01]  /*2d250*/  LDCU UR4, c[0x0][0x39c] ;  /* 0x00007380ff0477ac */ /* 0x000e220008000800 */
[----:B------:R-:W-:Y:S01]  /*2d260*/  ISETP.LT.AND P2, PT, R92, UR14, !P2 ;  /* 0x0000000e5c007c0c */ /* 0x000fe2000d741270 */
[----:B------:R3:W-:Y:S01]  /*2d270*/  @P4 STG.E.U16 desc[UR16][R70.64], R76 ;  /* 0x0000004c46004986 */ /* 0x0007e2000c101510 */
[----:B------:R-:W-:Y:S01]  /*2d280*/  VIADD R0, R0, UR30 ;  /* 0x0000001e00007c36 */ /* 0x000fe20008000000 */
[----:B------:R-:W-:Y:S01]  /*2d290*/  ISETP.LT.AND P4, PT, R81, UR18, !P0 ;  /* 0x0000001251007c0c */ /* 0x000fe2000c781270 */
[----:B------:R-:W-:Y:S01]  /*2d2a0*/  VIADD R79, R93, 0x41 ;  /* 0x000000415d4f7836 */ /* 0x000fe20000000000 */
[----:B------:R-:W4:Y:S01]  /*2d2b0*/  LDCU UR11, c[0x0][0x398] ;  /* 0x00007300ff0b77ac */ /* 0x000f220008000800 */
[----:B------:R-:W0:Y:S01]  /*2d2c0*/  LDCU UR14, c[0x0][0x398] ;  /* 0x00007300ff0e77ac */ /* 0x000e220008000800 */
[----:B---3--:R-:W-:Y:S01]  /*2d2d0*/  F2FP.BF16.F32.PACK_AB R71, R87, R86 ;  /* 0x000000565747723e */ /* 0x008fe200000010ff */
[----:B------:R-:W-:-:S02]  /*2d2e0*/  VIADD R70, R0, UR30 ;  /* 0x0000001e00467c36 */ /* 0x000fc40008000000 */
[----:B------:R-:W-:Y:S01]  /*2d2f0*/  IMAD.WIDE R76, R0, 0x2, R2 ;  /* 0x00000002004c7825 */ /* 0x000fe200078e0202 */
[C---:B------:R-:W-:Y:S02]  /*2d300*/  PRMT R80, R71.reuse, 0x7610, R80 ;  /* 0x0000761047507816 */ /* 0x040fe40000000050 */
[----:B------:R-:W-:Y:S01]  /*2d310*/  PRMT R71, R71, 0x7632, R71 ;  /* 0x0000763247477816 */ /* 0x000fe20000000047 */
[----:B------:R-:W-:Y:S01]  /*2d320*/  IMAD.WIDE R72, R70, 0x2, R2 ;  /* 0x0000000246487825 */ /* 0x000fe200078e0202 */
[----:B--2---:R-:W-:Y:S01]  /*2d330*/  ISETP.LT.AND P0, PT, R92, UR8, !P0 ;  /* 0x000000085c007c0c */ /* 0x004fe2000c701270 */
[----:B------:R2:W-:Y:S01]  /*2d340*/  @P5 STG.E.U16 desc[UR16][R76.64], R80 ;  /* 0x000000504c005986 */ /* 0x0005e2000c101510 */
[----:B-1----:R-:W-:Y:S01]  /*2d350*/  ISETP.GE.AND P5, PT, R79, UR7, PT ;  /* 0x000000074f007c0c */ /* 0x002fe2000bfa6270 */
[----:B------:R-:W1:Y:S01]  /*2d360*/  LDCU UR7, c[0x0][0x398] ;  /* 0x00007300ff0777ac */ /* 0x000e620008000800 */
[----:B------:R-:W3:Y:S01]  /*2d370*/  LDCU UR8, c[0x0][0x398] ;  /* 0x00007300ff0877ac */ /* 0x000ee20008000800 */
[----:B--2---:R-:W-:-:S02]  /*2d380*/  F2FP.BF16.F32.PACK_AB R76, R83, R82 ;  /* 0x00000052534c723e */ /* 0x004fc400000010ff */
[----:B------:R-:W-:Y:S01]  /*2d390*/  F2FP.BF16.F32.PACK_AB R78, R75, R88 ;  /* 0x000000584b4e723e */ /* 0x000fe200000010ff */
[----:B------:R-:W-:-:S04]  /*2d3a0*/  IMAD.WIDE R74, R0, 0x2, R68 ;  /* 0x00000002004a7825 */ /* 0x000fc800078e0244 */
[----:B------:R-:W-:Y:S01]  /*2d3b0*/  VIADD R0, R93, 0x42 ;  /* 0x000000425d007836 */ /* 0x000fe20000000000 */
[----:B------:R2:W-:Y:S01]  /*2d3c0*/  @P2 STG.E.U16 desc[UR16][R74.64], R71 ;  /* 0x000000474a002986 */ /* 0x0005e2000c101510 */
[----:B------:R-:W-:Y:S01]  /*2d3d0*/  ISETP.LT.AND P2, PT, R81, UR10, !P1 ;  /* 0x0000000a51007c0c */ /* 0x000fe2000cf41270 */
[----:B------:R-:W1:Y:S02]  /*2d3e0*/  LDCU UR10, c[0x0][0x398] ;  /* 0x00007300ff0a77ac */ /* 0x000e640008000800 */
[----:B------:R3:W-:Y:S01]  /*2d3f0*/  @P4 STG.E.U16 desc[UR16][R72.64], R78 ;  /* 0x0000004e48004986 */ /* 0x0007e2000c101510 */
[----:B0-----:R-:W-:Y:S01]  /*2d400*/  ISETP.GE.AND P4, PT, R0, UR4, PT ;  /* 0x0000000400007c0c */ /* 0x001fe2000bf86270 */
[----:B------:R-:W-:Y:S01]  /*2d410*/  VIADD R0, R70, UR30 ;  /* 0x0000001e46007c36 */ /* 0x000fe20008000000 */
[----:B--2---:R-:W-:Y:S01]  /*2d420*/  PRMT R75, R78, 0x7632, R75 ;  /* 0x000076324e4b7816 */ /* 0x004fe2000000004b */
[----:B------:R-:W0:Y:S01]  /*2d430*/  LDCU UR4, c[0x0][0x39c] ;  /* 0x00007380ff0477ac */ /* 0x000e220008000800 */
[----:B---3--:R-:W2:Y:S01]  /*2d440*/  LDL.LU R78, [R1+0x1cc] ;  /* 0x0001cc00014e7983 */ /* 0x008ea20000300800 */
[----:B------:R-:W-:Y:S01]  /*2d450*/  IMAD.WIDE R72, R70, 0x2, R68 ;  /* 0x0000000246487825 */ /* 0x000fe200078e0244 */
[----:B------:R-:W-:-:S02]  /*2d460*/  F2FP.BF16.F32.PACK_AB R74, R85, R84 ;  /* 0x00000054554a723e */ /* 0x000fc400000010ff */
[----:B------:R-:W3:Y:S01]  /*2d470*/  LDL.LU R79, [R1+0x1d0] ;  /* 0x0001d000014f7983 */ /* 0x000ee20000300800 */
[----:B------:R-:W-:-:S03]  /*2d480*/  IMAD.WIDE R70, R0, 0x2, R2 ;  /* 0x0000000200467825 */ /* 0x000fc600078e0202 */
[----:B------:R-:W2:Y:S04]  /*2d490*/  LDL.LU R80, [R1+0x1d4] ;  /* 0x0001d40001507983 */ /* 0x000ea80000300800 */
[----:B------:R-:W2:Y:S04]  /*2d4a0*/  LDL.LU R88, [R1+0x1d8] ;  /* 0x0001d80001587983 */ /* 0x000ea80000300800 */
[----:B------:R-:W2:Y:S01]  /*2d4b0*/  LDL.LU R87, [R1+0x1dc] ;  /* 0x0001dc0001577983 */ /* 0x000ea20000300800 */
[----:B------:R-:W-:-:S03]  /*2d4c0*/  PRMT R77, R74, 0x7632, R77 ;  /* 0x000076324a4d7816 */ /* 0x000fc6000000004d */
[----:B------:R-:W2:Y:S04]  /*2d4d0*/  LDL.LU R86, [R1+0x1e0] ;  /* 0x0001e00001567983 */ /* 0x000ea80000300800 */
[----:B------:R-:W2:Y:S04]  /*2d4e0*/  LDL.LU R85, [R1+0x1e8] ;  /* 0x0001e80001557983 */ /* 0x000ea80000300800 */
[----:B------:R-:W2:Y:S04]  /*2d4f0*/  LDL.LU R84, [R1+0x1e4] ;  /* 0x0001e40001547983 */ /* 0x000ea80000300800 */
[----:B------:R-:W-:Y:S04]  /*2d500*/  @P0 STG.E.U16 desc[UR16][R72.64], R75 ;  /* 0x0000004b48000986 */ /* 0x000fe8000c101510 */
[----:B------:R-:W2:Y:S04]  /*2d510*/  LDL.LU R83, [R1+0x1f0] ;  /* 0x0001f00001537983 */ /* 0x000ea80000300800 */
[----:B------:R0:W-:Y:S04]  /*2d520*/  @P2 STG.E.U16 desc[UR16][R70.64], R74 ;  /* 0x0000004a46002986 */ /* 0x0001e8000c101510 */
[----:B------:R-:W2:Y:S01]  /*2d530*/  LDL.LU R82, [R1+0x1ec] ;  /* 0x0001ec0001527983 */ /* 0x000ea20000300800 */
[----:B0-----:R-:W-:-:S02]  /*2d540*/  VIADD R70, R0, UR30 ;  /* 0x0000001e00467c36 */ /* 0x001fc40008000000 */
[----:B------:R-:W-:Y:S02]  /*2d550*/  IMAD.WIDE R74, R0, 0x2, R68 ;  /* 0x00000002004a7825 */ /* 0x000fe400078e0244 */
[----:B------:R-:W2:Y:S01]  /*2d560*/  LDL.LU R0, [R1+0x100] ;  /* 0x0001000001007983 */ /* 0x000ea20000300800 */
[----:B------:R-:W-:Y:S02]  /*2d570*/  ISETP.LT.AND P1, PT, R92, UR12, !P1 ;  /* 0x0000000c5c007c0c */ /* 0x000fe4000cf21270 */
[----:B-1----:R-:W-:Y:S01]  /*2d580*/  ISETP.LT.AND P0, PT, R81, UR7, !P3 ;  /* 0x0000000751007c0c */ /* 0x002fe2000df01270 */
[----:B------:R-:W0:Y:S01]  /*2d590*/  LDCU UR7, c[0x0][0x39c] ;  /* 0x00007380ff0777ac */ /* 0x000e220008000800 */
[----:B------:R-:W-:Y:S01]  /*2d5a0*/  IMAD.WIDE R72, R70, 0x2, R2 ;  /* 0x0000000246487825 */ /* 0x000fe200078e0202 */
[----:B------:R-:W1:Y:S08]  /*2d5b0*/  LDCU UR12, c[0x0][0x398] ;  /* 0x00007300ff0c77ac */ /* 0x000e700008000800 */
[----:B------:R0:W-:Y:S04]  /*2d5c0*/  @P1 STG.E.U16 desc[UR16][R74.64], R77 ;  /* 0x0000004d4a001986 */ /* 0x0001e8000c101510 */
[----:B------:R1:W-:Y:S04]  /*2d5d0*/  @P0 STG.E.U16 desc[UR16][R72.64], R76 ;  /* 0x0000004c48000986 */ /* 0x0003e8000c101510 */
[----:B0-----:R-:W3:Y:S01]  /*2d5e0*/  LDL.LU R77, [R1+0x1c8] ;  /* 0x0001c800014d7983 */ /* 0x001ee20000300800 */
[----:B------:R-:W-:-:S03]  /*2d5f0*/  PRMT R75, R76, 0x7632, R75 ;  /* 0x000076324c4b7816 */ /* 0x000fc6000000004b */
[----:B-1----:R-:W3:Y:S01]  /*2d600*/  LDL.LU R76, [R1+0x1c4] ;  /* 0x0001c400014c7983 */ /* 0x002ee20000300800 */
[----:B--2---:R-:W-:Y:S01]  /*2d610*/  F2FP.BF16.F32.PACK_AB R74, R4, R0 ;  /* 0x00000000044a723e */ /* 0x004fe200000010ff */
[----:B------:R-:W-:-:S05]  /*2d620*/  VIADD R4, R93, 0x44 ;  /* 0x000000445d047836 */ /* 0x000fca0000000000 */
[----:B------:R-:W-:Y:S02]  /*2d630*/  ISETP.GE.AND P1, PT, R4, UR7, PT ;  /* 0x0000000704007c0c */ /* 0x000fe4000bf26270 */
[----:B----4-:R-:W-:Y:S01]  /*2d640*/  ISETP.LT.AND P3, PT, R92, UR11, !P3 ;  /* 0x0000000b5c007c0c */ /* 0x010fe2000df61270 */
[----:B------:R-:W2:Y:S01]  /*2d650*/  LDL.LU R4, [R1+0x104] ;  /* 0x0001040001047983 */ /* 0x000ea20000300800 */
[----:B------:R-:W-:Y:S01]  /*2d660*/  VIADD R71, R93, 0x43 ;  /* 0x000000435d477836 */ /* 0x000fe20000000000 */
[----:B------:R-:W-:Y:S01]  /*2d670*/  ISETP.LT.AND P0, PT, R81, UR8, !P6 ;  /* 0x0000000851007c0c */ /* 0x000fe2000f701270 */
[----:B------:R-:W-:Y:S01]  /*2d680*/  VIADD R0, R70, UR30 ;  /* 0x0000001e46007c36 */ /* 0x000fe20008000000 */
[----:B------:R-:W-:Y:S01]  /*2d690*/  ISETP.LT.AND P6, PT, R92, UR10, !P6 ;  /* 0x0000000a5c007c0c */ /* 0x000fe2000f7c1270 */
[----:B------:R-:W-:Y:S01]  /*2d6a0*/  IMAD.WIDE R72, R70, 0x2, R68 ;  /* 0x0000000246487825 */ /* 0x000fe200078e0244 */
[----:B------:R-:W-:Y:S01]  /*2d6b0*/  ISETP.GE.AND P2, PT, R71, UR4, PT ;  /* 0x0000000447007c0c */ /* 0x000fe2000bf46270 */
[----:B------:R-:W0:Y:S02]  /*2d6c0*/  LDCU UR4, c[0x0][0x39c] ;  /* 0x00007380ff0477ac */ /* 0x000e240008000800 */
[C---:B------:R-:W-:Y:S01]  /*2d6d0*/  IMAD.WIDE R70, R0.reuse, 0x2, R2 ;  /* 0x0000000200467825 */ /* 0x040fe200078e0202 */
[----:B------:R-:W1:Y:S02]  /*2d6e0*/  LDCU UR7, c[0x0][0x39c] ;  /* 0x00007380ff0777ac */ /* 0x000e640008000800 */
[----:B------:R4:W-:Y:S01]  /*2d6f0*/  @P3 STG.E.U16 desc[UR16][R72.64], R75 ;  /* 0x0000004b48003986 */ /* 0x0009e2000c101510 */
[----:B------:R-:W0:Y:S03]  /*2d700*/  LDCU UR8, c[0x0][0x398] ;  /* 0x00007300ff0877ac */ /* 0x000e260008000800 */
[----:B------:R1:W-:Y:S01]  /*2d710*/  @P0 STG.E.U16 desc[UR16][R70.64], R74 ;  /* 0x0000004a46000986 */ /* 0x0003e2000c101510 */
[----:B------:R-:W0:Y:S01]  /*2d720*/  LDCU UR11, c[0x0][0x398] ;  /* 0x00007300ff0b77ac */ /* 0x000e220008000800 */
[----:B------:R-:W0:Y:S01]  /*2d730*/  LDCU UR10, c[0x0][0x398] ;  /* 0x00007300ff0a77ac */ /* 0x000e220008000800 */
[----:B----4-:R-:W-:Y:S01]  /*2d740*/  IMAD.WIDE R72, R0, 0x2, R68 ;  /* 0x0000000200487825 */ /* 0x010fe200078e0244 */
[----:B-1----:R-:W-:-:S03]  /*2d750*/  PRMT R74, R74, 0x7632, R74 ;  /* 0x000076324a4a7816 */ /* 0x002fc6000000004a */
[----:B------:R-:W-:Y:S02]  /*2d760*/  VIADD R75, R93, 0x45 ;  /* 0x000000455d4b7836 */ /* 0x000fe40000000000 */
[----:B------:R1:W-:Y:S03]  /*2d770*/  @P6 STG.E.U16 desc[UR16][R72.64], R74 ;  /* 0x0000004a48006986 */ /* 0x0003e6000c101510 */
[----:B0-----:R-:W-:Y:S01]  /*2d780*/  ISETP.GE.AND P3, PT, R75, UR4, PT ;  /* 0x000000044b007c0c */ /* 0x001fe2000bf66270 */
[----:B------:R-:W0:Y:S01]  /*2d790*/  LDCU UR4, c[0x0][0x39c] ;  /* 0x00007380ff0477ac */ /* 0x000e220008000800 */
[----:B-1----:R-:W-:-:S05]  /*2d7a0*/  VIADD R72, R93, 0x46 ;  /* 0x000000465d487836 */ /* 0x002fca0000000000 */
[----:B------:R-:W-:Y:S01]  /*2d7b0*/  ISETP.GE.AND P6, PT, R72, UR7, PT ;  /* 0x0000000748007c0c */ /* 0x000fe2000bfc6270 */
[----:B------:R-:W1:Y:S01]  /*2d7c0*/  LDCU UR7, c[0x0][0x39c] ;  /* 0x00007380ff0777ac */ /* 0x000e620008000800 */
[----:B--2---:R-:W-:Y:S01]  /*2d7d0*/  F2FP.BF16.F32.PACK_AB R5, R5, R4 ;  /* 0x000000040505723e */ /* 0x004fe200000010ff */
[----:B------:R-:W-:Y:S02]  /*2d7e0*/  VIADD R4, R0, UR30 ;  /* 0x0000001e00047c36 */ /* 0x000fe40008000000 */
[----:B------:R-:W2:Y:S04]  /*2d7f0*/  LDL.LU R0, [R1+0x108] ;  /* 0x0001080001007983 */ /* 0x000ea80000300800 */
[----:B------:R-:W4:Y:S04]  /*2d800*/  LDL.LU R75, [R1+0x1c0] ;  /* 0x0001c000014b7983 */ /* 0x000f280000300800 */
[----:B------:R-:W3:Y:S04]  /*2d810*/  LDL.LU R74, [R1+0x1bc] ;  /* 0x0001bc00014a7983 */ /* 0x000ee80000300800 */
[----:B------:R-:W3:Y:S01]  /*2d820*/  LDL.LU R72, [R1+0x10c] ;  /* 0x00010c0001487983 */ /* 0x000ee20000300800 */
[----:B------:R-:W-:Y:S01]  /*2d830*/  ISETP.LT.AND P0, PT, R81, UR12, !P5 ;  /* 0x0000000c51007c0c */ /* 0x000fe2000ef01270 */
[----:B------:R-:W-:Y:S01]  /*2d840*/  IMAD.WIDE R70, R4, 0x2, R2 ;  /* 0x0000000204467825 */ /* 0x000fe200078e0202 */
[C---:B------:R-:W-:Y:S01]  /*2d850*/  ISETP.LT.AND P5, PT, R92.reuse, UR8, !P5 ;  /* 0x000000085c007c0c */ /* 0x040fe2000efa1270 */
[----:B------:R-:W0:Y:S01]  /*2d860*/  LDCU UR12, c[0x0][0x398] ;  /* 0x00007300ff0c77ac */ /* 0x000e220008000800 */
[----:B------:R-:W-:Y:S01]  /*2d870*/  PRMT R73, R5, 0x7632, R73 ;  /* 0x0000763205497816 */ /* 0x000fe20000000049 */
[----:B------:R-:W0:Y:S08]  /*2d880*/  LDCU UR8, c[0x0][0x398] ;  /* 0x00007300ff0877ac */ /* 0x000e300008000800 */
[----:B------:R0:W-:Y:S01]  /*2d890*/  @P0 STG.E.U16 desc[UR16][R70.64], R5 ;  /* 0x0000000546000986 */ /* 0x0001e2000c101510 */
[----:B------:R-:W-:Y:S01]  /*2d8a0*/  ISETP.LT.AND P0, PT, R81, UR11, !P4 ;  /* 0x0000000b51007c0c */ /* 0x000fe2000e701270 */
[----:B------:R-:W1:Y:S01]  /*2d8b0*/  LDCU UR11, c[0x0][0x398] ;  /* 0x00007300ff0b77ac */ /* 0x000e620008000800 */
[----:B------:R-:W-:Y:S01]  /*2d8c0*/  ISETP.LT.AND P4, PT, R92, UR10, !P4 ;  /* 0x0000000a5c007c0c */ /* 0x000fe2000e781270 */
[----:B------:R-:W1:Y:S01]  /*2d8d0*/  LDCU UR10, c[0x0][0x398] ;  /* 0x00007300ff0a77ac */ /* 0x000e620008000800 */
[----:B0-----:R-:W-:-:S05]  /*2d8e0*/  IMAD.WIDE R70, R4, 0x2, R68 ;  /* 0x0000000204467825 */ /* 0x001fca00078e0244 */
[----:B------:R0:W-:Y:S01]  /*2d8f0*/  @P5 STG.E.U16 desc[UR16][R70.64], R73 ;  /* 0x0000004946005986 */ /* 0x0001e2000c101510 */
[----:B--2---:R-:W-:Y:S01]  /*2d900*/  F2FP.BF16.F32.PACK_AB R6, R6, R0 ;  /* 0x000000000606723e */ /* 0x004fe200000010ff */
[----:B------:R-:W-:-:S04]  /*2d910*/  VIADD R0, R4, UR30 ;  /* 0x0000001e04007c36 */ /* 0x000fc80008000000 */
[----:B------:R-:W-:Y:S01]  /*2d920*/  IMAD.WIDE R4, R0, 0x2, R2 ;  /* 0x0000000200047825 */ /* 0x000fe200078e0202 */
[----:B0-----:R-:W-:-:S03]  /*2d930*/  PRMT R73, R6, 0x7632, R73 ;  /* 0x0000763206497816 */ /* 0x001fc60000000049 */
[C---:B------:R-:W-:Y:S01]  /*2d940*/  IMAD.WIDE R70, R0.reuse, 0x2, R68 ;  /* 0x0000000200467825 */ /* 0x040fe200078e0244 */
[----:B------:R0:W-:Y:S04]  /*2d950*/  @P0 STG.E.U16 desc[UR16][R4.64], R6 ;  /* 0x0000000604000986 */ /* 0x0001e8000c101510 */
[----:B------:R2:W-:Y:S01]  /*2d960*/  @P4 STG.E.U16 desc[UR16][R70.64], R73 ;  /* 0x0000004946004986 */ /* 0x0005e2000c101510 */
[----:B0-----:R-:W-:-:S03]  /*2d970*/  VIADD R4, R0, UR30 ;  /* 0x0000001e00047c36 */ /* 0x001fc60008000000 */
[----:B------:R-:W4:Y:S01]  /*2d980*/  LDL.LU R0, [R1+0x110] ;  /* 0x0001100001007983 */ /* 0x000f220000300800 */
[----:B---3--:R-:W-:Y:S01]  /*2d990*/  F2FP.BF16.F32.PACK_AB R5, R7, R72 ;  /* 0x000000480705723e */ /* 0x008fe200000010ff */
[C---:B------:R-:W-:Y:S02]  /*2d9a0*/  VIADD R72, R93.reuse, 0x47 ;  /* 0x000000475d487836 */ /* 0x040fe40000000000 */
[----:B--2---:R-:W-:-:S03]  /*2d9b0*/  VIADD R70, R93, 0x48 ;  /* 0x000000485d467836 */ /* 0x004fc60000000000 */
[----:B------:R-:W-:Y:S02]  /*2d9c0*/  ISETP.GE.AND P5, PT, R72, UR4, PT ;  /* 0x0000000448007c0c */ /* 0x000fe4000bfa6270 */
[----:B------:R-:W-:Y:S01]  /*2d9d0*/  ISETP.LT.AND P0, PT, R81, UR12, !P2 ;  /* 0x0000000c51007c0c */ /* 0x000fe2000d701270 */
[----:B------:R-:W2:Y:S01]  /*2d9e0*/  LDL.LU R72, [R1+0x1b8] ;  /* 0x0001b80001487983 */ /* 0x000ea20000300800 */
[----:B-1----:R-:W-:Y:S01]  /*2d9f0*/  ISETP.GE.AND P4, PT, R70, UR7, PT ;  /* 0x0000000746007c0c */ /* 0x002fe2000bf86270 */
[----:B------:R-:W-:Y:S01]  /*2da00*/  IMAD.WIDE R6, R4, 0x2, R2 ;  /* 0x0000000204067825 */ /* 0x000fe200078e0202 */
[C---:B------:R-:W-:Y:S01]  /*2da10*/  ISETP.LT.AND P2, PT, R92.reuse, UR8, !P2 ;  /* 0x000000085c007c0c */ /* 0x040fe2000d741270 */
[----:B------:R-:W3:Y:S01]  /*2da20*/  LDL.LU R73, [R1+0x1b4] ;  /* 0x0001b40001497983 */ /* 0x000ee20000300800 */
[----:B------:R-:W0:Y:S03]  /*2da30*/  LDCU UR4, c[0x0][0x39c] ;  /* 0x00007380ff0477ac */ /* 0x000e260008000800 */
[----:B------:R-:W2:Y:S01]  /*2da40*/  LDL.LU R70, [R1+0x114] ;  /* 0x0001140001467983 */ /* 0x000ea20000300800 */
[----:B------:R-:W-:Y:S01]  /*2da50*/  PRMT R71, R5, 0x7632, R71 ;  /* 0x0000763205477816 */ /* 0x000fe20000000047 */
[----:B------:R-:W1:Y:S02]  /*2da60*/  LDCU UR7, c[0x0][0x39c] ;  /* 0x00007380ff0777ac */ /* 0x000e640008000800 */
[----:B------:R0:W-:Y:S01]  /*2da70*/  @P0 STG.E.U16 desc[UR16][R6.64], R5 ;  /* 0x0000000506000986 */ /* 0x0001e2000c101510 */
[----:B------:R-:W-:Y:S01]  /*2da80*/  ISETP.LT.AND P0, PT, R81, UR11, !P1 ;  /* 0x0000000b51007c0c */ /* 0x000fe2000cf01270 */
[----:B------:R-:W1:Y:S01]  /*2da90*/  LDCU UR12, c[0x0][0x398] ;  /* 0x00007300ff0c77ac */ /* 0x000e620008000800 */
[----:B------:R-:W-:Y:S01]  /*2daa0*/  ISETP.LT.AND P1, PT, R92, UR10, !P1 ;  /* 0x0000000a5c007c0c */ /* 0x000fe2000cf21270 */
[----:B------:R-:W1:Y:S01]  /*2dab0*/  LDCU UR8, c[0x0][0x398] ;  /* 0x00007300ff0877ac */ /* 0x000e620008000800 */
[----:B------:R-:W1:Y:S01]  /*2dac0*/  LDCU UR11, c[0x0][0x398] ;  /* 0x00007300ff0b77ac */ /* 0x000e620008000800 */
[----:B0-----:R-:W-:Y:S01]  /*2dad0*/  IMAD.WIDE R6, R4, 0x2, R68 ;  /* 0x0000000204067825 */ /* 0x001fe200078e0244 */
[----:B------:R-:W0:Y:S04]  /*2dae0*/  LDCU UR10, c[0x0][0x398] ;  /* 0x00007300ff0a77ac */ /* 0x000e280008000800 */
[----:B------:R0:W-:Y:S01]  /*2daf0*/  @P2 STG.E.U16 desc[UR16][R6.64], R71 ;  /* 0x0000004706002986 */ /* 0x0001e2000c101510 */
[----:B----4-:R-:W-:Y:S01]  /*2db00*/  F2FP.BF16.F32.PACK_AB R8, R8, R0 ;  /* 0x000000000808723e */ /* 0x010fe200000010ff */
[----:B------:R-:W-:-:S04]  /*2db10*/  VIADD R0, R4, UR30 ;  /* 0x0000001e04007c36 */ /* 0x000fc80008000000 */
[----:B------:R-:W-:Y:S01]  /*2db20*/  IMAD.WIDE R4, R0, 0x2, R2 ;  /* 0x0000000200047825 */ /* 0x000fe200078e0202 */
[----:B0-----:R-:W-:-:S04]  /*2db30*/  PRMT R71, R8, 0x7632, R71 ;  /* 0x0000763208477816 */ /* 0x001fc80000000047 */
[----:B------:R2:W-:Y:S02]  /*2db40*/  @P0 STG.E.U16 desc[UR16][R4.64], R8 ;  /* 0x0000000804000986 */ /* 0x0005e4000c101510 */
[----:B--2---:R-:W-:Y:S01]  /*2db50*/  F2FP.BF16.F32.PACK_AB R5, R9, R70 ;  /* 0x000000460905723e */ /* 0x004fe200000010ff */
[----:B------:R-:W-:-:S04]  /*2db60*/  IMAD.WIDE R8, R0, 0x2, R68 ;  /* 0x0000000200087825 */ /* 0x000fc800078e0244 */
[----:B------:R-:W-:Y:S02]  /*2db70*/  VIADD R4, R0, UR30 ;  /* 0x0000001e00047c36 */ /* 0x000fe40008000000 */
[----:B------:R-:W2:Y:S01]  /*2db80*/  LDL.LU R0, [R1+0x118] ;  /* 0x0001180001007983 */ /* 0x000ea20000300800 */
[----:B------:R-:W-:-:S03]  /*2db90*/  VIADD R70, R93, 0x49 ;  /* 0x000000495d467836 */ /* 0x000fc60000000000 */
[----:B------:R0:W-:Y:S02]  /*2dba0*/  @P1 STG.E.U16 desc[UR16][R8.64], R71 ;  /* 0x0000004708001986 */ /* 0x0001e4000c101510 */
[----:B------:R-:W-:Y:S02]  /*2dbb0*/  ISETP.GE.AND P2, PT, R70, UR4, PT ;  /* 0x0000000446007c0c */ /* 0x000fe4000bf46270 */
[----:B-1----:R-:W-:Y:S01]  /*2dbc0*/  ISETP.LT.AND P0, PT, R81, UR12, !P3 ;  /* 0x0000000c51007c0c */ /* 0x002fe2000df01270 */
[----:B------:R-:W4:Y:S01]  /*2dbd0*/  LDL.LU R70, [R1+0x1b0] ;  /* 0x0001b00001467983 */ /* 0x000f220000300800 */
[----:B------:R-:W1:Y:S01]  /*2dbe0*/  LDCU UR12, c[0x0][0x398] ;  /* 0x00007300ff0c77ac */ /* 0x000e620008000800 */
[----:B------:R-:W-:Y:S01]  /*2dbf0*/  IMAD.WIDE R6, R4, 0x2, R2 ;  /* 0x0000000204067825 */ /* 0x000fe200078e0202 */
[----:B------:R-:W1:Y:S03]  /*2dc00*/  LDCU UR4, c[0x0][0x39c] ;  /* 0x00007380ff0477ac */ /* 0x000e660008000800 */
[----:B0-----:R-:W-:Y:S01]  /*2dc10*/  VIADD R8, R93, 0x4a ;  /* 0x0000004a5d087836 */ /* 0x001fe20000000000 */
[----:B------:R-:W3:Y:S04]  /*2dc20*/  LDL.LU R71, [R1+0x1ac] ;  /* 0x0001ac0001477983 */ /* 0x000ee80000300800 */
[----:B------:R-:W-:-:S02]  /*2dc30*/  ISETP.GE.AND P1, PT, R8, UR7, PT ;  /* 0x0000000708007c0c */ /* 0x000fc4000bf26270 */
[C---:B------:R-:W-:Y:S01]  /*2dc40*/  ISETP.LT.AND P3, PT, R92.reuse, UR8, !P3 ;  /* 0x000000085c007c0c */ /* 0x040fe2000df61270 */
[----:B------:R-:W3:Y:S01]  /*2dc50*/  LDL.LU R8, [R1+0x11c] ;  /* 0x00011c0001087983 */ /* 0x000ee20000300800 */
[----:B------:R-:W-:Y:S01]  /*2dc60*/  PRMT R9, R5, 0x7632, R9 ;  /* 0x0000763205097816 */ /* 0x000fe20000000009 */
[----:B------:R-:W0:Y:S02]  /*2dc70*/  LDCU UR7, c[0x0][0x39c] ;  /* 0x00007380ff0777ac */ /* 0x000e240008000800 */
[----:B------:R1:W-:Y:S01]  /*2dc80*/  @P0 STG.E.U16 desc[UR16][R6.64], R5 ;  /* 0x0000000506000986 */ /* 0x0003e2000c101510 */
[----:B------:R-:W-:Y:S01]  /*2dc90*/  ISETP.LT.AND P0, PT, R81, UR11, !P6 ;  /* 0x0000000b51007c0c */ /* 0x000fe2000f701270 */
[----:B------:R-:W0:Y:S01]  /*2dca0*/  LDCU UR8, c[0x0][0x398] ;  /* 0x00007300ff0877ac */ /* 0x000e220008000800 */
[----:B------:R-:W-:Y:S01]  /*2dcb0*/  ISETP.LT.AND P6, PT, R92, UR10, !P6 ;  /* 0x0000000a5c007c0c */ /* 0x000fe2000f7c1270 */
[----:B------:R-:W0:Y:S01]  /*2dcc0*/  LDCU UR11, c[0x0][0x398] ;  /* 0x00007300ff0b77ac */ /* 0x000e220008000800 */
[----:B------:R-:W0:Y:S01]  /*2dcd0*/  LDCU UR10, c[0x0][0x398] ;  /* 0x00007300ff0a77ac */ /* 0x000e220008000800 */
[----:B-1----:R-:W-:-:S05]  /*2dce0*/  IMAD.WIDE R6, R4, 0x2, R68 ;  /* 0x0000000204067825 */ /* 0x002fca00078e0244 */
[----:B------:R-:W-:Y:S01]  /*2dcf0*/  @P3 STG.E.U16 desc[UR16][R6.64], R9 ;  /* 0x0000000906003986 */ /* 0x000fe2000c101510 */
[----:B------:R-:W-:Y:S01]  /*2dd00*/  ISETP.LT.AND P3, PT, R81, UR12, !P5 ;  /* 0x0000000c51007c0c */ /* 0x000fe2000ef61270 */
[----:B------:R-:W1:Y:S01]  /*2dd10*/  LDCU UR12, c[0x0][0x398] ;  /* 0x00007300ff0c77ac */ /* 0x000e620008000800 */
[----:B--2---:R-:W-:Y:S01]  /*2dd20*/  F2FP.BF16.F32.PACK_AB R10, R10, R0 ;  /* 0x000000000a0a723e */ /* 0x004fe200000010ff */
[----:B------:R-:W-:-:S04]  /*2dd30*/  VIADD R0, R4, UR30 ;  /* 0x0000001e04007c36 */ /* 0x000fc80008000000 */
[----:B------:R-:W-:-:S05]  /*2dd40*/  IMAD.WIDE R4, R0, 0x2, R2 ;  /* 0x0000000200047825 */ /* 0x000fca00078e0202 */
[----:B------:R2:W-:Y:S02]  /*2dd50*/  @P0 STG.E.U16 desc[UR16][R4.64], R10 ;  /* 0x0000000a04000986 */ /* 0x0005e4000c101510 */
[----:B--2---:R-:W-:Y:S01]  /*2dd60*/  VIADD R4, R0, UR30 ;  /* 0x0000001e00047c36 */ /* 0x004fe20008000000 */
[----:B------:R-:W-:Y:S02]  /*2dd70*/  PRMT R10, R10, 0x7632, R10 ;  /* 0x000076320a0a7816 */ /* 0x000fe4000000000a */
[----:B---3--:R-:W-:Y:S01]  /*2dd80*/  F2FP.BF16.F32.PACK_AB R11, R11, R8 ;  /* 0x000000080b0b723e */ /* 0x008fe200000010ff */
[----:B------:R-:W-:Y:S02]  /*2dd90*/  IMAD.WIDE R8, R0, 0x2, R68 ;  /* 0x0000000200087825 */ /* 0x000fe400078e0244 */
[----:B------:R-:W2:Y:S02]  /*2dda0*/  LDL.LU R0, [R1+0x120] ;  /* 0x0001200001007983 */ /* 0x000ea40000300800 */
[----:B------:R-:W-:-:S02]  /*2ddb0*/  IMAD.WIDE R6, R4, 0x2, R2 ;  /* 0x0000000204067825 */ /* 0x000fc400078e0202 */
[----:B------:R3:W-:Y:S04]  /*2ddc0*/  @P6 STG.E.U16 desc[UR16][R8.64], R10 ;  /* 0x0000000a08006986 */ /* 0x0007e8000c101510 */
[----:B------:R0:W-:Y:S01]  /*2ddd0*/  @P3 STG.E.U16 desc[UR16][R6.64], R11 ;  /* 0x0000000b06003986 */ /* 0x0001e2000c101510 */
[----:B---3--:R-:W-:Y:S01]  /*2dde0*/  VIADD R8, R93, 0x4c ;  /* 0x0000004c5d087836 */ /* 0x008fe20000000000 */
[----:B------:R-:W-:Y:S02]  /*2ddf0*/  PRMT R9, R11, 0x7632, R9 ;  /* 0x000076320b097816 */ /* 0x000fe40000000009 */
[----:B0-----:R-:W3:Y:S02]  /*2de00*/  LDL.LU R11, [R1+0x164] ;  /* 0x00016400010b7983 */ /* 0x001ee40000300800 */
[----:B------:R-:W-:-:S02]  /*2de10*/  ISETP.GE.AND P3, PT, R8, UR7, PT ;  /* 0x0000000708007c0c */ /* 0x000fc4000bf66270 */
[----:B------:R-:W-:Y:S01]  /*2de20*/  ISETP.LT.AND P5, PT, R92, UR8, !P5 ;  /* 0x000000085c007c0c */ /* 0x000fe2000efa1270 */
[----:B------:R-:W3:Y:S01]  /*2de30*/  LDL.LU R8, [R1+0x124] ;  /* 0x0001240001087983 */ /* 0x000ee20000300800 */
[----:B------:R-:W-:Y:S01]  /*2de40*/  ISETP.LT.AND P6, PT, R81, UR11, !P4 ;  /* 0x0000000b51007c0c */ /* 0x000fe2000e7c1270 */
[----:B------:R-:W-:Y:S02]  /*2de50*/  VIADD R5, R93, 0x4b ;  /* 0x0000004b5d057836 */ /* 0x000fe40000000000 */
[----:B------:R-:W-:Y:S01]  /*2de60*/  IMAD.WIDE R6, R4, 0x2, R68 ;  /* 0x0000000204067825 */ /* 0x000fe200078e0244 */
[----:B------:R-:W-:Y:S01]  /*2de70*/  ISETP.LT.AND P4, PT, R92, UR10, !P4 ;  /* 0x0000000a5c007c0c */ /* 0x000fe2000e781270 */
[----:B------:R-:W0:Y:S01]  /*2de80*/  LDCU UR7, c[0x0][0x39c] ;  /* 0x00007380ff0777ac */ /* 0x000e220008000800 */
[----:B------:R-:W-:Y:S01]  /*2de90*/  ISETP.GE.AND P0, PT, R5, UR4, PT ;  /* 0x0000000405007c0c */ /* 0x000fe2000bf06270 */
[----:B------:R-:W0:Y:S04]  /*2dea0*/  LDCU UR8, c[0x0][0x398] ;  /* 0x00007300ff0877ac */ /* 0x000e280008000800 */
[----:B------:R-:W-:Y:S01]  /*2deb0*/  @P5 STG.E.U16 desc[UR16][R6.64], R9 ;  /* 0x0000000906005986 */ /* 0x000fe2000c101510 */
[----:B------:R-:W0:Y:S01]  /*2dec0*/  LDCU UR11, c[0x0][0x398] ;  /* 0x00007300ff0b77ac */ /* 0x000e220008000800 */
[----:B------:R-:W0:Y:S01]  /*2ded0*/  LDCU UR4, c[0x0][0x39c] ;  /* 0x00007380ff0477ac */ /* 0x000e220008000800 */
[----:B------:R-:W0:Y:S01]  /*2dee0*/  LDCU UR10, c[0x0][0x398] ;  /* 0x00007300ff0a77ac */ /* 0x000e220008000800 */
[----:B--2---:R-:W-:Y:S01]  /*2def0*/  F2FP.BF16.F32.PACK_AB R12, R12, R0 ;  /* 0x000000000c0c723e */ /* 0x004fe200000010ff */
[----:B------:R-:W-:-:S04]  /*2df00*/  VIADD R0, R4, UR30 ;  /* 0x0000001e04007c36 */ /* 0x000fc80008000000 */
[----:B------:R-:W-:Y:S01]  /*2df10*/  IMAD.WIDE R4, R0, 0x2, R2 ;  /* 0x0000000200047825 */ /* 0x000fe200078e0202 */
[----:B------:R-:W-:-:S04]  /*2df20*/  PRMT R10, R12, 0x7632, R10 ;  /* 0x000076320c0a7816 */ /* 0x000fc8000000000a */
[----:B------:R2:W-:Y:S01]  /*2df30*/  @P6 STG.E.U16 desc[UR16][R4.64], R12 ;  /* 0x0000000c04006986 */ /* 0x0005e2000c101510 */
[----:B-1----:R-:W-:Y:S01]  /*2df40*/  ISETP.LT.AND P6, PT, R81, UR12, !P2 ;  /* 0x0000000c51007c0c */ /* 0x002fe2000d7c1270 */
[----:B------:R-:W1:Y:S01]  /*2df50*/  LDCU UR12, c[0x0][0x398] ;  /* 0x00007300ff0c77ac */ /* 0x000e620008000800 */
[C---:B--2---:R-:W-:Y:S01]  /*2df60*/  VIADD R4, R0.reuse, UR30 ;  /* 0x0000001e00047c36 */ /* 0x044fe20008000000 */
[----:B---3--:R-:W-:Y:S01]  /*2df70*/  F2FP.BF16.F32.PACK_AB R13, R13, R8 ;  /* 0x000000080d0d723e */ /* 0x008fe200000010ff */
[----:B------:R-:W-:Y:S02]  /*2df80*/  IMAD.WIDE R8, R0, 0x2, R68 ;  /* 0x0000000200087825 */ /* 0x000fe400078e0244 */
[----:B------:R-:W2:Y:S02]  /*2df90*/  LDL.LU R0, [R1+0x128] ;  /* 0x0001280001007983 */ /* 0x000ea40000300800 */
[----:B------:R-:W-:Y:S02]  /*2dfa0*/  IMAD.WIDE R6, R4, 0x2, R2 ;  /* 0x0000000204067825 */ /* 0x000fe400078e0202 */
[----:B------:R3:W-:Y:S04]  /*2dfb0*/  @P4 STG.E.U16 desc[UR16][R8.64], R10 ;  /* 0x0000000a08004986 */ /* 0x0007e8000c101510 */
[----:B------:R0:W-:Y:S01]  /*2dfc0*/  @P6 STG.E.U16 desc[UR16][R6.64], R13 ;  /* 0x0000000d06006986 */ /* 0x0001e2000c101510 */
[----:B---3--:R-:W-:-:S02]  /*2dfd0*/  IADD3 R8, PT, PT, R93, 0x4e, RZ ;  /* 0x0000004e5d087810 */ /* 0x008fc40007ffe0ff */
[----:B------:R-:W-:Y:S02]  /*2dfe0*/  PRMT R9, R13, 0x7632, R9 ;  /* 0x000076320d097816 */ /* 0x000fe40000000009 */
[----:B0-----:R-:W3:Y:S01]  /*2dff0*/  LDL.LU R13, [R1+0x168] ;  /* 0x00016800010d7983 */ /* 0x001ee20000300800 */
[----:B------:R-:W-:Y:S02]  /*2e000*/  ISETP.GE.AND P4, PT, R8, UR7, PT ;  /* 0x0000000708007c0c */ /* 0x000fe4000bf86270 */
        /* <DEDUP_REMOVED lines=21> */
[----:B------:R-:W2:Y:S01]  /*2e160*/  LDL.LU R14, [R1+0x1a8] ;  /* 0x0001a800010e7983 */ /* 0x000ea20000300800 */
[----:B---3--:R-:W-:Y:S01]  /*2e170*/  F2FP.BF16.F32.PACK_AB R15, R15, R8 ;  /* 0x000000080f0f723e */ /* 0x008fe200000010ff */
[----:B------:R-:W-:Y:S02]  /*2e180*/  IMAD.WIDE R8, R0, 0x2, R68 ;  /* 0x0000000200087825 */ /* 0x000fe400078e0244 */
[----:B------:R-:W3:Y:S02]  /*2e190*/  LDL.LU R0, [R1+0x130] ;  /* 0x0001300001007983 */ /* 0x000ee40000300800 */
[----:B------:R-:W-:-:S02]  /*2e1a0*/  IMAD.WIDE R6, R4, 0x2, R2 ;  /* 0x0000000204067825 */ /* 0x000fc400078e0202 */
[----:B------:R0:W-:Y:S04]  /*2e1b0*/  @P1 STG.E.U16 desc[UR16][R8.64], R10 ;  /* 0x0000000a08001986 */ /* 0x0001e8000c101510 */
[----:B------:R1:W-:Y:S01]  /*2e1c0*/  @P6 STG.E.U16 desc[UR16][R6.64], R15 ;  /* 0x0000000f06006986 */ /* 0x0003e2000c101510 */
[----:B0-----:R-:W-:Y:S01]  /*2e1d0*/  VIADD R8, R93, 0x50 ;  /* 0x000000505d087836 */ /* 0x001fe20000000000 */
[----:B------:R-:W-:Y:S02]  /*2e1e0*/  PRMT R9, R15, 0x7632, R9 ;  /* 0x000076320f097816 */ /* 0x000fe40000000009 */
[----:B-1----:R-:W2:Y:S02]  /*2e1f0*/  LDL.LU R15, [R1+0x16c] ;  /* 0x00016c00010f7983 */ /* 0x002ea40000300800 */
[----:B------:R-:W-:-:S02]  /*2e200*/  ISETP.GE.AND P1, PT, R8, UR7, PT ;  /* 0x0000000708007c0c */ /* 0x000fc4000bf26270 */
[----:B------:R-:W-:Y:S01]  /*2e210*/  ISETP.LT.AND P0, PT, R92, UR8, !P0 ;  /* 0x000000085c007c0c */ /* 0x000fe2000c701270 */
[----:B------:R-:W2:Y:S01]  /*2e220*/  LDL.LU R8, [R1+0x134] ;  /* 0x0001340001087983 */ /* 0x000ea20000300800 */
[----:B------:R-:W-:Y:S01]  /*2e230*/  ISETP.LT.AND P6, PT, R81, UR11, !P3 ;  /* 0x0000000b51007c0c */ /* 0x000fe2000dfc1270 */
[----:B------:R-:W-:Y:S02]  /*2e240*/  VIADD R5, R93, 0x4f ;  /* 0x0000004f5d057836 */ /* 0x000fe40000000000 */
[----:B------:R-:W-:Y:S01]  /*2e250*/  IMAD.WIDE R6, R4, 0x2, R68 ;  /* 0x0000000204067825 */ /* 0x000fe200078e0244 */
[----:B------:R-:W-:Y:S01]  /*2e260*/  ISETP.LT.AND P3, PT, R92, UR10, !P3 ;  /* 0x0000000a5c007c0c */ /* 0x000fe2000df61270 */
[----:B------:R-:W0:Y:S01]  /*2e270*/  LDCU UR7, c[0x0][0x39c] ;  /* 0x00007380ff0777ac */ /* 0x000e220008000800 */
[----:B------:R-:W-:Y:S01]  /*2e280*/  ISETP.GE.AND P2, PT, R5, UR4, PT ;  /* 0x0000000405007c0c */ /* 0x000fe2000bf46270 */
[----:B------:R-:W1:Y:S04]  /*2e290*/  LDCU UR8, c[0x0][0x398] ;  /* 0x00007300ff0877ac */ /* 0x000e680008000800 */
[----:B------:R-:W-:Y:S01]  /*2e2a0*/  @P0 STG.E.U16 desc[UR16][R6.64], R9 ;  /* 0x0000000906000986 */ /* 0x000fe2000c101510 */
[----:B------:R-:W0:Y:S01]  /*2e2b0*/  LDCU UR11, c[0x0][0x398] ;  /* 0x00007300ff0b77ac */ /* 0x000e220008000800 */
[----:B------:R-:W0:Y:S01]  /*2e2c0*/  LDCU UR4, c[0x0][0x39c] ;  /* 0x00007380ff0477ac */ /* 0x000e220008000800 */
[----:B------:R-:W0:Y:S01]  /*2e2d0*/  LDCU UR10, c[0x0][0x398] ;  /* 0x00007300ff0a77ac */ /* 0x000e220008000800 */
[----:B---3--:R-:W-:Y:S01]  /*2e2e0*/  F2FP.BF16.F32.PACK_AB R16, R16, R0 ;  /* 0x000000001010723e */ /* 0x008fe200000010ff */
[----:B------:R-:W-:-:S04]  /*2e2f0*/  VIADD R0, R4, UR30 ;  /* 0x0000001e04007c36 */ /* 0x000fc80008000000 */
[----:B------:R-:W-:Y:S01]  /*2e300*/  IMAD.WIDE R4, R0, 0x2, R2 ;  /* 0x0000000200047825 */ /* 0x000fe200078e0202 */
[----:B------:R-:W-:-:S04]  /*2e310*/  PRMT R10, R16, 0x7632, R10 ;  /* 0x00007632100a7816 */ /* 0x000fc8000000000a */
[----:B------:R3:W-:Y:S01]  /*2e320*/  @P6 STG.E.U16 desc[UR16][R4.64], R16 ;  /* 0x0000001004006986 */ /* 0x0007e2000c101510 */
[----:B------:R-:W-:Y:S01]  /*2e330*/  ISETP.LT.AND P6, PT, R81, UR12, !P5 ;  /* 0x0000000c51007c0c */ /* 0x000fe2000efc1270 */
[----:B------:R-:W0:Y:S01]  /*2e340*/  LDCU UR12, c[0x0][0x398] ;  /* 0x00007300ff0c77ac */ /* 0x000e220008000800 */
[C---:B---3--:R-:W-:Y:S01]  /*2e350*/  VIADD R4, R0.reuse, UR30 ;  /* 0x0000001e00047c36 */ /* 0x048fe20008000000 */
[----:B------:R-:W3:Y:S01]  /*2e360*/  LDL.LU R16, [R1+0x1a4] ;  /* 0x0001a40001107983 */ /* 0x000ee20000300800 */
[----:B--2---:R-:W-:Y:S01]  /*2e370*/  F2FP.BF16.F32.PACK_AB R17, R17, R8 ;  /* 0x000000081111723e */ /* 0x004fe200000010ff */
[----:B------:R-:W-:Y:S02]  /*2e380*/  IMAD.WIDE R8, R0, 0x2, R68 ;  /* 0x0000000200087825 */ /* 0x000fe400078e0244 */
[----:B------:R-:W2:Y:S02]  /*2e390*/  LDL.LU R0, [R1+0x138] ;  /* 0x0001380001007983 */ /* 0x000ea40000300800 */
[----:B------:R-:W-:-:S02]  /*2e3a0*/  IMAD.WIDE R6, R4, 0x2, R2 ;  /* 0x0000000204067825 */ /* 0x000fc400078e0202 */
[----:B------:R0:W-:Y:S04]  /*2e3b0*/  @P3 STG.E.U16 desc[UR16][R8.64], R10 ;  /* 0x0000000a08003986 */ /* 0x0001e8000c101510 */
[----:B------:R1:W-:Y:S01]  /*2e3c0*/  @P6 STG.E.U16 desc[UR16][R6.64], R17 ;  /* 0x0000001106006986 */ /* 0x0003e2000c101510 */
[----:B0-----:R-:W-:Y:S01]  /*2e3d0*/  VIADD R8, R93, 0x52 ;  /* 0x000000525d087836 */ /* 0x001fe20000000000 */
[----:B------:R-:W-:Y:S02]  /*2e3e0*/  PRMT R9, R17, 0x7632, R9 ;  /* 0x0000763211097816 */ /* 0x000fe40000000009 */
[----:B-1----:R-:W3:Y:S02]  /*2e3f0*/  LDL.LU R17, [R1+0x1a0] ;  /* 0x0001a00001117983 */ /* 0x002ee40000300800 */
        /* <DEDUP_REMOVED lines=19> */
[----:B------:R-:W-:Y:S01]  /*2e530*/  ISETP.LT.AND P6, PT, R81, UR12, !P2 ;  /* 0x0000000c51007c0c */ /* 0x000fe2000d7c1270 */
[----:B------:R-:W0:Y:S01]  /*2e540*/  LDCU UR12, c[0x0][0x398] ;  /* 0x00007300ff0c77ac */ /* 0x000e220008000800 */
        /* <DEDUP_REMOVED lines=79> */
[----:B------:R-:W-:Y:S01]  /*2ea40*/  VIADD R5, R93, 0x57 ;  /* 0x000000575d057836 */ /* 0x000fe20000000000 */
[----:B------:R-:W0:Y:S01]  /*2ea50*/  LDCU UR8, c[0x0][0x398] ;  /* 0x00007300ff0877ac */ /* 0x000e220008000800 */
[----:B------:R-:W-:-:S03]  /*2ea60*/  IMAD.WIDE R6, R4, 0x2, R68 ;  /* 0x0000000204067825 */ /* 0x000fc600078e0244 */
[----:B------:R-:W-:Y:S01]  /*2ea70*/  ISETP.GE.AND P0, PT, R5, UR4, PT ;  /* 0x0000000405007c0c */ /* 0x000fe2000bf06270 */
[----:B------:R-:W1:Y:S04]  /*2ea80*/  LDCU UR4, c[0x0][0x39c] ;  /* 0x00007380ff0477ac */ /* 0x000e680008000800 */
[----:B------:R-:W-:Y:S01]  /*2ea90*/  @P5 STG.E.U16 desc[UR16][R6.64], R9 ;  /* 0x0000000906005986 */ /* 0x000fe2000c101510 */
[----:B------:R-:W0:Y:S01]  /*2eaa0*/  LDCU UR11, c[0x0][0x398] ;  /* 0x00007300ff0b77ac */ /* 0x000e220008000800 */
[----:B------:R-:W0:Y:S01]  /*2eab0*/  LDCU UR7, c[0x0][0x39c] ;  /* 0x00007380ff0777ac */ /* 0x000e220008000800 */
[----:B---3--:R-:W-:Y:S01]  /*2eac0*/  F2FP.BF16.F32.PACK_AB R24, R24, R0 ;  /* 0x000000001818723e */ /* 0x008fe200000010ff */
[----:B------:R-:W-:-:S04]  /*2ead0*/  VIADD R0, R4, UR30 ;  /* 0x0000001e04007c36 */ /* 0x000fc80008000000 */
[----:B------:R-:W-:Y:S01]  /*2eae0*/  IMAD.WIDE R4, R0, 0x2, R2 ;  /* 0x0000000200047825 */ /* 0x000fe200078e0202 */
[----:B------:R-:W-:-:S04]  /*2eaf0*/  PRMT R10, R24, 0x7632, R10 ;  /* 0x00007632180a7816 */ /* 0x000fc8000000000a */
[----:B------:R3:W-:Y:S02]  /*2eb00*/  @P6 STG.E.U16 desc[UR16][R4.64], R24 ;  /* 0x0000001804006986 */ /* 0x0007e4000c101510 */
[C---:B---3--:R-:W-:Y:S02]  /*2eb10*/  VIADD R4, R0.reuse, UR30 ;  /* 0x0000001e00047c36 */ /* 0x048fe40008000000 */
[----:B------:R-:W3:Y:S01]  /*2eb20*/  LDL.LU R24, [R1+0x184] ;  /* 0x0001840001187983 */ /* 0x000ee20000300800 */
[----:B--2---:R-:W-:Y:S01]  /*2eb30*/  F2FP.BF16.F32.PACK_AB R25, R25, R8 ;  /* 0x000000081919723e */ /* 0x004fe200000010ff */
[----:B------:R-:W-:Y:S02]  /*2eb40*/  IMAD.WIDE R8, R0, 0x2, R68 ;  /* 0x0000000200087825 */ /* 0x000fe400078e0244 */
[----:B------:R-:W2:Y:S01]  /*2eb50*/  LDL.LU R0, [R1+0x158] ;  /* 0x0001580001007983 */ /* 0x000ea20000300800 */
[C---:B------:R-:W-:Y:S02]  /*2eb60*/  ISETP.LT.AND P4, PT, R92.reuse, UR10, !P4 ;  /* 0x0000000a5c007c0c */ /* 0x040fe4000e781270 */
[----:B------:R-:W-:Y:S01]  /*2eb70*/  ISETP.LT.AND P6, PT, R81, UR12, !P2 ;  /* 0x0000000c51007c0c */ /* 0x000fe2000d7c1270 */
[----:B------:R-:W-:Y:S01]  /*2eb80*/  VIADD R5, R93, 0x59 ;  /* 0x000000595d057836 */ /* 0x000fe20000000000 */
[----:B0-----:R-:W-:Y:S01]  /*2eb90*/  ISETP.LT.AND P2, PT, R92, UR8, !P2 ;  /* 0x000000085c007c0c */ /* 0x001fe2000d741270 */
[C---:B------:R-:W-:Y:S01]  /*2eba0*/  IMAD.WIDE R6, R4.reuse, 0x2, R2 ;  /* 0x0000000204067825 */ /* 0x040fe200078e0202 */
[----:B------:R-:W0:Y:S02]  /*2ebb0*/  LDCU UR10, c[0x0][0x398] ;  /* 0x00007300ff0a77ac */ /* 0x000e240008000800 */
[----:B-1----:R-:W-:Y:S01]  /*2ebc0*/  ISETP.GE.AND P5, PT, R5, UR4, PT ;  /* 0x0000000405007c0c */ /* 0x002fe2000bfa6270 */
[----:B------:R-:W1:Y:S04]  /*2ebd0*/  LDCU UR4, c[0x0][0x39c] ;  /* 0x00007380ff0477ac */ /* 0x000e680008000800 */
[----:B------:R0:W-:Y:S01]  /*2ebe0*/  @P4 STG.E.U16 desc[UR16][R8.64], R10 ;  /* 0x0000000a08004986 */ /* 0x0001e2000c101510 */
[----:B------:R-:W1:Y:S03]  /*2ebf0*/  LDCU UR12, c[0x0][0x398] ;  /* 0x00007300ff0c77ac */ /* 0x000e660008000800 */
[----:B------:R4:W-:Y:S01]  /*2ec00*/  @P6 STG.E.U16 desc[UR16][R6.64], R25 ;  /* 0x0000001906006986 */ /* 0x0009e2000c101510 */
[----:B------:R-:W-:Y:S01]  /*2ec10*/  ISETP.LT.AND P6, PT, R81, UR11, !P1 ;  /* 0x0000000b51007c0c */ /* 0x000fe2000cfc1270 */
[----:B------:R-:W1:Y:S01]  /*2ec20*/  LDCU UR8, c[0x0][0x398] ;  /* 0x00007300ff0877ac */ /* 0x000e620008000800 */
[----:B------:R-:W1:Y:S01]  /*2ec30*/  LDCU UR11, c[0x0][0x398] ;  /* 0x00007300ff0b77ac */ /* 0x000e620008000800 */
[----:B0-----:R-:W-:Y:S01]  /*2ec40*/  IMAD.WIDE R8, R4, 0x2, R68 ;  /* 0x0000000204087825 */ /* 0x001fe200078e0244 */
[----:B----4-:R-:W-:-:S02]  /*2ec50*/  PRMT R7, R25, 0x7632, R7 ;  /* 0x0000763219077816 */ /* 0x010fc40000000007 */
[----:B------:R-:W4:Y:S01]  /*2ec60*/  LDL.LU R25, [R1+0x180] ;  /* 0x0001800001197983 */ /* 0x000f220000300800 */
[----:B------:R-:W-:-:S03]  /*2ec70*/  VIADD R6, R4, UR30 ;  /* 0x0000001e04067c36 */ /* 0x000fc60008000000 */
[----:B------:R0:W-:Y:S01]  /*2ec80*/  @P2 STG.E.U16 desc[UR16][R8.64], R7 ;  /* 0x0000000708002986 */ /* 0x0001e2000c101510 */
[----:B------:R-:W-:-:S04]  /*2ec90*/  IMAD.WIDE R4, R6, 0x2, R2 ;  /* 0x0000000206047825 */ /* 0x000fc800078e0202 */
[----:B0-----:R-:W-:-:S05]  /*2eca0*/  VIADD R8, R93, 0x5b ;  /* 0x0000005b5d087836 */ /* 0x001fca0000000000 */
[----:B-1----:R-:W-:Y:S01]  /*2ecb0*/  ISETP.GE.AND P2, PT, R8, UR4, PT ;  /* 0x0000000408007c0c */ /* 0x002fe2000bf46270 */
[----:B------:R-:W0:Y:S01]  /*2ecc0*/  LDCU UR4, c[0x0][0x39c] ;  /* 0x00007380ff0477ac */ /* 0x000e220008000800 */
[----:B--2---:R-:W-:Y:S01]  /*2ecd0*/  F2FP.BF16.F32.PACK_AB R26, R26, R0 ;  /* 0x000000001a1a723e */ /* 0x004fe200000010ff */
[----:B------:R-:W-:-:S05]  /*2ece0*/  VIADD R0, R93, 0x5a ;  /* 0x0000005a5d007836 */ /* 0x000fca0000000000 */
[----:B------:R-:W-:Y:S01]  /*2ecf0*/  ISETP.GE.AND P4, PT, R0, UR7, PT ;  /* 0x0000000700007c0c */ /* 0x000fe2000bf86270 */
[----:B------:R1:W-:Y:S04]  /*2ed00*/  @P6 STG.E.U16 desc[UR16][R4.64], R26 ;  /* 0x0000001a04006986 */ /* 0x0003e8000c101510 */
[----:B------:R-:W2:Y:S01]  /*2ed10*/  LDL.LU R0, [R1+0x15c] ;  /* 0x00015c0001007983 */ /* 0x000ea20000300800 */
[----:B------:R-:W-:Y:S01]  /*2ed20*/  PRMT R9, R26, 0x7632, R9 ;  /* 0x000076321a097816 */ /* 0x000fe20000000009 */
[----:B------:R-:W0:Y:S02]  /*2ed30*/  LDCU UR7, c[0x0][0x39c] ;  /* 0x00007380ff0777ac */ /* 0x000e240008000800 */
[----:B-1----:R-:W3:Y:S04]  /*2ed40*/  LDL.LU R26, [R1+0x17c] ;  /* 0x00017c00011a7983 */ /* 0x002ee80000300800 */
[----:B------:R-:W3:Y:S01]  /*2ed50*/  LDL.LU R8, [R1+0x160] ;  /* 0x0001600001087983 */ /* 0x000ee20000300800 */
[C---:B------:R-:W-:Y:S01]  /*2ed60*/  ISETP.LT.AND P1, PT, R92.reuse, UR10, !P1 ;  /* 0x0000000a5c007c0c */ /* 0x040fe2000cf21270 */
[----:B------:R-:W1:Y:S01]  /*2ed70*/  LDCU UR10, c[0x0][0x398] ;  /* 0x00007300ff0a77ac */ /* 0x000e620008000800 */
[----:B------:R-:W-:Y:S01]  /*2ed80*/  ISETP.LT.AND P6, PT, R81, UR12, !P0 ;  /* 0x0000000c51007c0c */ /* 0x000fe2000c7c1270 */
[----:B------:R-:W0:Y:S01]  /*2ed90*/  LDCU UR12, c[0x0][0x398] ;  /* 0x00007300ff0c77ac */ /* 0x000e220008000800 */
[----:B------:R-:W-:-:S02]  /*2eda0*/  ISETP.LT.AND P0, PT, R92, UR8, !P0 ;  /* 0x000000085c007c0c */ /* 0x000fc4000c701270 */
[----:B------:R-:W-:Y:S01]  /*2edb0*/  F2FP.BF16.F32.PACK_AB R29, R29, R11 ;  /* 0x0000000b1d1d723e */ /* 0x000fe200000010ff */
[----:B------:R-:W0:Y:S01]  /*2edc0*/  LDCU UR8, c[0x0][0x398] ;  /* 0x00007300ff0877ac */ /* 0x000e220008000800 */
[----:B--2---:R-:W-:Y:S01]  /*2edd0*/  F2FP.BF16.F32.PACK_AB R27, R27, R0 ;  /* 0x000000001b1b723e */ /* 0x004fe200000010ff */
[C---:B------:R-:W-:Y:S02]  /*2ede0*/  VIADD R0, R6.reuse, UR30 ;  /* 0x0000001e06007c36 */ /* 0x040fe40008000000 */
[----:B------:R-:W-:-:S04]  /*2edf0*/  IMAD.WIDE R6, R6, 0x2, R68 ;  /* 0x0000000206067825 */ /* 0x000fc800078e0244 */
[----:B------:R-:W-:Y:S01]  /*2ee00*/  IMAD.WIDE R4, R0, 0x2, R2 ;  /* 0x0000000200047825 */ /* 0x000fe200078e0202 */
[----:B------:R2:W-:Y:S04]  /*2ee10*/  @P1 STG.E.U16 desc[UR16][R6.64], R9 ;  /* 0x0000000906001986 */ /* 0x0005e8000c101510 */
[----:B------:R0:W-:Y:S01]  /*2ee20*/  @P6 STG.E.U16 desc[UR16][R4.64], R27 ;  /* 0x0000001b04006986 */ /* 0x0001e2000c101510 */
[----:B------:R-:W-:Y:S01]  /*2ee30*/  ISETP.LT.AND P6, PT, R81, UR11, !P3 ;  /* 0x0000000b51007c0c */ /* 0x000fe2000dfc1270 */
[----:B------:R-:W4:Y:S01]  /*2ee40*/  LDCU UR11, c[0x0][0x398] ;  /* 0x00007300ff0b77ac */ /* 0x000f220008000800 */
[----:B---3--:R-:W-:Y:S02]  /*2ee50*/  F2FP.BF16.F32.PACK_AB R28, R28, R8 ;  /* 0x000000081c1c723e */ /* 0x008fe400000010ff */
[----:B------:R-:W-:-:S02]  /*2ee60*/  IADD3 R8, PT, PT, R0, UR30, RZ ;  /* 0x0000001e00087c10 */ /* 0x000fc4000fffe0ff */
[----:B------:R-:W-:Y:S01]  /*2ee70*/  PRMT R10, R27, 0x7632, R10 ;  /* 0x000076321b0a7816 */ /* 0x000fe2000000000a */
[----:B--2---:R-:W-:-:S04]  /*2ee80*/  IMAD.WIDE R6, R0, 0x2, R68 ;  /* 0x0000000200067825 */ /* 0x004fc800078e0244 */
[----:B0-----:R-:W-:Y:S01]  /*2ee90*/  IMAD.WIDE R4, R8, 0x2, R2 ;  /* 0x0000000208047825 */ /* 0x001fe200078e0202 */
[----:B------:R-:W-:Y:S01]  /*2eea0*/  @P0 STG.E.U16 desc[UR16][R6.64], R10 ;  /* 0x0000000a06000986 */ /* 0x000fe2000c101510 */
[----:B-1----:R-:W-:Y:S01]  /*2eeb0*/  ISETP.LT.AND P3, PT, R92, UR10, !P3 ;  /* 0x0000000a5c007c0c */ /* 0x002fe2000df61270 */
[----:B------:R-:W0:Y:S02]  /*2eec0*/  LDCU UR10, c[0x0][0x398] ;  /* 0x00007300ff0a77ac */ /* 0x000e240008000800 */
[----:B------:R1:W-:Y:S01]  /*2eed0*/  @P6 STG.E.U16 desc[UR16][R4.64], R28 ;  /* 0x0000001c04006986 */ /* 0x0003e2000c101510 */
[----:B------:R-:W-:Y:S01]  /*2eee0*/  ISETP.LT.AND P6, PT, R81, UR12, !P5 ;  /* 0x0000000c51007c0c */ /* 0x000fe2000efc1270 */
[----:B------:R-:W-:Y:S01]  /*2eef0*/  VIADD R9, R93, 0x5c ;  /* 0x0000005c5d097836 */ /* 0x000fe20000000000 */
[----:B------:R-:W2:Y:S01]  /*2ef00*/  LDCU UR12, c[0x0][0x398] ;  /* 0x00007300ff0c77ac */ /* 0x000ea20008000800 */
[C---:B------:R-:W-:Y:S01]  /*2ef10*/  VIADD R11, R8.reuse, UR30 ;  /* 0x0000001e080b7c36 */ /* 0x040fe20008000000 */
[----:B------:R-:W3:Y:S02]  /*2ef20*/  LDL.LU R27, [R1+0x178] ;  /* 0x00017800011b7983 */ /* 0x000ee40000300800 */
[----:B------:R-:W-:Y:S01]  /*2ef30*/  ISETP.GE.AND P1, PT, R9, UR7, PT ;  /* 0x0000000709007c0c */ /* 0x000fe2000bf26270 */
[----:B------:R-:W-:Y:S01]  /*2ef40*/  IMAD.WIDE R8, R8, 0x2, R68 ;  /* 0x0000000208087825 */ /* 0x000fe200078e0244 */
[----:B-1----:R-:W-:-:S03]  /*2ef50*/  PRMT R5, R28, 0x7632, R5 ;  /* 0x000076321c057816 */ /* 0x002fc60000000005 */
[----:B------:R-:W-:Y:S01]  /*2ef60*/  IMAD.WIDE R6, R11, 0x2, R2 ;  /* 0x000000020b067825 */ /* 0x000fe200078e0202 */
[----:B------:R-:W3:Y:S01]  /*2ef70*/  LDL.LU R28, [R1+0x174] ;  /* 0x00017400011c7983 */ /* 0x000ee20000300800 */
[----:B------:R-:W-:Y:S01]  /*2ef80*/  ISETP.LT.AND P5, PT, R92, UR8, !P5 ;  /* 0x000000085c007c0c */ /* 0x000fe2000efa1270 */
[----:B------:R-:W1:Y:S02]  /*2ef90*/  LDCU UR8, c[0x0][0x398] ;  /* 0x00007300ff0877ac */ /* 0x000e640008000800 */
[----:B------:R-:W-:Y:S01]  /*2efa0*/  @P3 STG.E.U16 desc[UR16][R8.64], R5 ;  /* 0x0000000508003986 */ /* 0x000fe2000c101510 */
[----:B------:R-:W-:Y:S02]  /*2efb0*/  F2FP.BF16.F32.PACK_AB R30, R30, R13 ;  /* 0x0000000d1e1e723e */ /* 0x000fe400000010ff */
[----:B------:R-:W-:Y:S01]  /*2efc0*/  F2FP.BF16.F32.PACK_AB R31, R31, R15 ;  /* 0x0000000f1f1f723e */ /* 0x000fe200000010ff */
[----:B------:R0:W-:Y:S01]  /*2efd0*/  @P6 STG.E.U16 desc[UR16][R6.64], R29 ;  /* 0x0000001d06006986 */ /* 0x0001e2000c101510 */
[----:B------:R-:W-:Y:S01]  /*2efe0*/  VIADD R0, R93, 0x5d ;  /* 0x0000005d5d007836 */ /* 0x000fe20000000000 */
[----:B------:R-:W1:Y:S01]  /*2eff0*/  LDCU UR7, c[0x0][0x39c] ;  /* 0x00007380ff0777ac */ /* 0x000e620008000800 */
[----:B0-----:R-:W-:-:S02]  /*2f000*/  PRMT R7, R29, 0x7632, R7 ;  /* 0x000076321d077816 */ /* 0x001fc40000000007 */
[----:B------:R-:W3:Y:S01]  /*2f010*/  LDL.LU R29, [R1+0x170] ;  /* 0x00017000011d7983 */ /* 0x000ee20000300800 */
[----:B----4-:R-:W-:Y:S01]  /*2f020*/  ISETP.LT.AND P6, PT, R81, UR11, !P4 ;  /* 0x0000000b51007c0c */ /* 0x010fe2000e7c1270 */
[C---:B------:R-:W-:Y:S01]  /*2f030*/  VIADD R13, R11.reuse, UR30 ;  /* 0x0000001e0b0d7c36 */ /* 0x040fe20008000000 */
[----:B------:R-:W0:Y:S01]  /*2f040*/  LDCU UR11, c[0x0][0x398] ;  /* 0x00007300ff0b77ac */ /* 0x000e220008000800 */
[----:B------:R-:W-:-:S04]  /*2f050*/  IMAD.WIDE R10, R11, 0x2, R68 ;  /* 0x000000020b0a7825 */ /* 0x000fc800078e0244 */
[--C-:B------:R-:W-:Y:S01]  /*2f060*/  IMAD.WIDE R4, R13, 0x2, R2.reuse ;  /* 0x000000020d047825 */ /* 0x100fe200078e0202 */
[----:B------:R4:W-:Y:S01]  /*2f070*/  @P5 STG.E.U16 desc[UR16][R10.64], R7 ;  /* 0x000000070a005986 */ /* 0x0009e2000c101510 */
[----:B------:R-:W-:Y:S01]  /*2f080*/  ISETP.LT.AND P4, PT, R92, UR10, !P4 ;  /* 0x0000000a5c007c0c */ /* 0x000fe2000e781270 */
[----:B------:R-:W0:Y:S03]  /*2f090*/  LDCU UR10, c[0x0][0x398] ;  /* 0x00007300ff0a77ac */ /* 0x000e260008000800 */
[----:B------:R1:W-:Y:S01]  /*2f0a0*/  @P6 STG.E.U16 desc[UR16][R4.64], R30 ;  /* 0x0000001e04006986 */ /* 0x0003e2000c101510 */
[----:B--2---:R-:W-:Y:S01]  /*2f0b0*/  ISETP.LT.AND P6, PT, R81, UR12, !P2 ;  /* 0x0000000c51007c0c */ /* 0x004fe2000d7c1270 */
[----:B------:R-:W-:Y:S01]  /*2f0c0*/  VIADD R15, R13, UR30 ;  /* 0x0000001e0d0f7c36 */ /* 0x000fe20008000000 */
[----:B------:R-:W2:Y:S03]  /*2f0d0*/  LDCU UR12, c[0x0][0x398] ;  /* 0x00007300ff0c77ac */ /* 0x000ea60008000800 */
[----:B------:R-:W-:-:S04]  /*2f0e0*/  IMAD.WIDE R8, R15, 0x2, R2 ;  /* 0x000000020f087825 */ /* 0x000fc800078e0202 */
[----:B----4-:R-:W-:Y:S01]  /*2f0f0*/  IMAD.WIDE R6, R13, 0x2, R68 ;  /* 0x000000020d067825 */ /* 0x010fe200078e0244 */
[----:B-1----:R-:W-:Y:S02]  /*2f100*/  PRMT R5, R30, 0x7632, R5 ;  /* 0x000076321e057816 */ /* 0x002fe40000000005 */
[----:B------:R-:W-:Y:S01]  /*2f110*/  ISETP.LT.AND P2, PT, R92, UR8, !P2 ;  /* 0x000000085c007c0c */ /* 0x000fe2000d741270 */
[----:B------:R-:W-:Y:S01]  /*2f120*/  VIADD R11, R15, UR30 ;  /* 0x0000001e0f0b7c36 */ /* 0x000fe20008000000 */
[----:B------:R-:W1:Y:S01]  /*2f130*/  LDCU UR8, c[0x0][0x398] ;  /* 0x00007300ff0877ac */ /* 0x000e620008000800 */
[----:B------:R4:W-:Y:S04]  /*2f140*/  @P4 STG.E.U16 desc[UR16][R6.64], R5 ;  /* 0x0000000506004986 */ /* 0x0009e8000c101510 */
[----:B------:R2:W-:Y:S01]  /*2f150*/  @P6 STG.E.U16 desc[UR16][R8.64], R31 ;  /* 0x0000001f08006986 */ /* 0x0005e2000c101510 */
[----:B0-----:R-:W-:Y:S01]  /*2f160*/  ISETP.LT.AND P6, PT, R81, UR11, !P1 ;  /* 0x0000000b51007c0c */ /* 0x001fe2000cfc1270 */
[----:B------:R-:W0:Y:S01]  /*2f170*/  LDCU UR11, c[0x0][0x398] ;  /* 0x00007300ff0b77ac */ /* 0x000e220008000800 */
[----:B------:R-:W-:Y:S01]  /*2f180*/  ISETP.GE.AND P0, PT, R0, UR4, PT ;  /* 0x0000000400007c0c */ /* 0x000fe2000bf06270 */
[----:B----4-:R-:W-:Y:S01]  /*2f190*/  IMAD.WIDE R4, R15, 0x2, R68 ;  /* 0x000000020f047825 */ /* 0x010fe200078e0244 */
[----:B--2---:R-:W-:-:S03]  /*2f1a0*/  PRMT R9, R31, 0x7632, R9 ;  /* 0x000076321f097816 */ /* 0x004fc60000000009 */
[C---:B------:R-:W-:Y:S01]  /*2f1b0*/  IMAD.WIDE R6, R11.reuse, 0x2, R2 ;  /* 0x000000020b067825 */ /* 0x040fe200078e0202 */
[----:B------:R-:W-:Y:S01]  /*2f1c0*/  ISETP.LT.AND P1, PT, R92, UR10, !P1 ;  /* 0x0000000a5c007c0c */ /* 0x000fe2000cf21270 */
[----:B------:R-:W2:Y:S01]  /*2f1d0*/  LDCU UR4, c[0x0][0x39c] ;  /* 0x00007380ff0477ac */ /* 0x000ea20008000800 */
[----:B------:R4:W-:Y:S01]  /*2f1e0*/  @P2 STG.E.U16 desc[UR16][R4.64], R9 ;  /* 0x0000000904002986 */ /* 0x0009e2000c101510 */
[----:B------:R-:W-:Y:S01]  /*2f1f0*/  VIADD R13, R11, UR30 ;  /* 0x0000001e0b0d7c36 */ /* 0x000fe20008000000 */
[----:B------:R-:W0:Y:S01]  /*2f200*/  LDCU UR10, c[0x0][0x398] ;  /* 0x00007300ff0a77ac */ /* 0x000e220008000800 */
[----:B------:R-:W-:-:S05]  /*2f210*/  VIADD R0, R93, 0x5e ;  /* 0x0000005e5d007836 */ /* 0x000fca0000000000 */
[----:B------:R-:W-:Y:S01]  /*2f220*/  ISETP.GE.AND P3, PT, R0, UR7, PT ;  /* 0x0000000700007c0c */ /* 0x000fe2000bf66270 */
[----:B----4-:R-:W-:Y:S01]  /*2f230*/  IMAD.WIDE R8, R11, 0x2, R68 ;  /* 0x000000020b087825 */ /* 0x010fe200078e0244 */
[----:B------:R-:W4:Y:S03]  /*2f240*/  LDCU UR7, c[0x0][0x39c] ;  /* 0x00007380ff0777ac */ /* 0x000f260008000800 */
[----:B------:R-:W-:-:S04]  /*2f250*/  IMAD.WIDE R4, R13, 0x2, R2 ;  /* 0x000000020d047825 */ /* 0x000fc800078e0202 */
[----:B------:R-:W-:Y:S02]  /*2f260*/  VIADD R11, R13, UR30 ;  /* 0x0000001e0d0b7c36 */ /* 0x000fe40008000000 */
[----:B------:R-:W-:-:S05]  /*2f270*/  VIADD R0, R93, 0x5f ;  /* 0x0000005f5d007836 */ /* 0x000fca0000000000 */
[----:B--2---:R-:W-:Y:S01]  /*2f280*/  ISETP.GE.AND P5, PT, R0, UR4, PT ;  /* 0x0000000400007c0c */ /* 0x004fe2000bfa6270 */
[----:B------:R-:W-:Y:S01]  /*2f290*/  VIADD R0, R93, 0x60 ;  /* 0x000000605d007836 */ /* 0x000fe20000000000 */
[----:B------:R-:W2:Y:S01]  /*2f2a0*/  LDCU UR4, c[0x0][0x39c] ;  /* 0x00007380ff0477ac */ /* 0x000ea20008000800 */
[----:B------:R-:W-:-:S03]  /*2f2b0*/  F2FP.BF16.F32.PACK_AB R35, R35, R26 ;  /* 0x0000001a2323723e */ /* 0x000fc600000010ff */
[----:B----4-:R-:W-:Y:S01]  /*2f2c0*/  ISETP.GE.AND P4, PT, R0, UR7, PT ;  /* 0x0000000700007c0c */ /* 0x010fe2000bf86270 */
[----:B------:R-:W-:Y:S01]  /*2f2d0*/  VIADD R0, R93, 0x61 ;  /* 0x000000615d007836 */ /* 0x000fe20000000000 */
[----:B------:R-:W4:Y:S01]  /*2f2e0*/  LDCU UR7, c[0x0][0x39c] ;  /* 0x00007380ff0777ac */ /* 0x000f220008000800 */
[----:B------:R-:W-:-:S03]  /*2f2f0*/  F2FP.BF16.F32.PACK_AB R36, R36, R25 ;  /* 0x000000192424723e */ /* 0x000fc600000010ff */
[----:B--2---:R-:W-:Y:S01]  /*2f300*/  ISETP.GE.AND P2, PT, R0, UR4, PT ;  /* 0x0000000400007c0c */ /* 0x004fe2000bf46270 */
[----:B------:R-:W-:Y:S01]  /*2f310*/  VIADD R0, R93, 0x62 ;  /* 0x000000625d007836 */ /* 0x000fe20000000000 */
[----:B------:R-:W2:Y:S01]  /*2f320*/  LDCU UR4, c[0x0][0x39c] ;  /* 0x00007380ff0477ac */ /* 0x000ea20008000800 */
[----:B------:R-:W-:Y:S02]  /*2f330*/  F2FP.BF16.F32.PACK_AB R37, R37, R24 ;  /* 0x000000182525723e */ /* 0x000fe400000010ff */
[----:B------:R-:W-:Y:S02]  /*2f340*/  F2FP.BF16.F32.PACK_AB R38, R38, R23 ;  /* 0x000000172626723e */ /* 0x000fe400000010ff */
[----:B------:R-:W-:Y:S02]  /*2f350*/  F2FP.BF16.F32.PACK_AB R39, R39, R22 ;  /* 0x000000162727723e */ /* 0x000fe400000010ff */
[----:B------:R-:W-:Y:S02]  /*2f360*/  F2FP.BF16.F32.PACK_AB R40, R40, R21 ;  /* 0x000000152828723e */ /* 0x000fe400000010ff */
[----:B------:R-:W-:-:S02]  /*2f370*/  F2FP.BF16.F32.PACK_AB R41, R41, R20 ;  /* 0x000000142929723e */ /* 0x000fc400000010ff */
[----:B------:R-:W-:Y:S02]  /*2f380*/  F2FP.BF16.F32.PACK_AB R42, R42, R19 ;  /* 0x000000132a2a723e */ /* 0x000fe400000010ff */
[----:B------:R-:W-:Y:S02]  /*2f390*/  F2FP.BF16.F32.PACK_AB R43, R43, R18 ;  /* 0x000000122b2b723e */ /* 0x000fe400000010ff */
[----:B------:R-:W-:Y:S02]  /*2f3a0*/  F2FP.BF16.F32.PACK_AB R44, R44, R17 ;  /* 0x000000112c2c723e */ /* 0x000fe400000010ff */
[----:B---3--:R-:W-:Y:S02]  /*2f3b0*/  F2FP.BF16.F32.PACK_AB R33, R33, R28 ;  /* 0x0000001c2121723e */ /* 0x008fe400000010ff */
[----:B------:R-:W-:-:S05]  /*2f3c0*/  F2FP.BF16.F32.PACK_AB R32, R32, R29 ;  /* 0x0000001d2020723e */ /* 0x000fca00000010ff */
[----:B------:R3:W-:Y:S01]  /*2f3d0*/  @P6 STG.E.U16 desc[UR16][R6.64], R32 ;  /* 0x0000002006006986 */ /* 0x0007e2000c101510 */
[----:B------:R-:W-:Y:S01]  /*2f3e0*/  ISETP.LT.AND P6, PT, R81, UR12, !P0 ;  /* 0x0000000c51007c0c */ /* 0x000fe2000c7c1270 */
[----:B------:R-:W0:Y:S01]  /*2f3f0*/  LDCU UR12, c[0x0][0x398] ;  /* 0x00007300ff0c77ac */ /* 0x000e220008000800 */
[----:B-1----:R-:W-:Y:S02]  /*2f400*/  ISETP.LT.AND P0, PT, R92, UR8, !P0 ;  /* 0x000000085c007c0c */ /* 0x002fe4000c701270 */
[----:B------:R-:W-:Y:S01]  /*2f410*/  F2FP.BF16.F32.PACK_AB R34, R34, R27 ;  /* 0x0000001b2222723e */ /* 0x000fe200000010ff */
[----:B------:R-:W1:Y:S01]  /*2f420*/  LDCU UR8, c[0x0][0x398] ;  /* 0x00007300ff0877ac */ /* 0x000e620008000800 */
[----:B---3--:R-:W-:-:S05]  /*2f430*/  PRMT R7, R32, 0x7632, R7 ;  /* 0x0000763220077816 */ /* 0x008fca0000000007 */
[----:B------:R3:W-:Y:S04]  /*2f440*/  @P1 STG.E.U16 desc[UR16][R8.64], R7 ;  /* 0x0000000708001986 */ /* 0x0007e8000c101510 */
[----:B------:R1:W-:Y:S01]  /*2f450*/  @P6 STG.E.U16 desc[UR16][R4.64], R33 ;  /* 0x0000002104006986 */ /* 0x0003e2000c101510 */
[----:B0-----:R-:W-:Y:S01]  /*2f460*/  ISETP.LT.AND P6, PT, R81, UR11, !P3 ;  /* 0x0000000b51007c0c */ /* 0x001fe2000dfc1270 */
[----:B------:R-:W0:Y:S01]  /*2f470*/  LDCU UR11, c[0x0][0x398] ;  /* 0x00007300ff0b77ac */ /* 0x000e220008000800 */
[----:B---3--:R-:W-:Y:S01]  /*2f480*/  IMAD.WIDE R6, R13, 0x2, R68 ;  /* 0x000000020d067825 */ /* 0x008fe200078e0244 */
[----:B-1----:R-:W-:-:S03]  /*2f490*/  PRMT R5, R33, 0x7632, R5 ;  /* 0x0000763221057816 */ /* 0x002fc60000000005 */
[----:B------:R-:W-:Y:S01]  /*2f4a0*/  IMAD.WIDE R8, R11, 0x2, R2 ;  /* 0x000000020b087825 */ /* 0x000fe200078e0202 */
[----:B------:R-:W-:Y:S01]  /*2f4b0*/  ISETP.LT.AND P3, PT, R92, UR10, !P3 ;  /* 0x0000000a5c007c0c */ /* 0x000fe2000df61270 */
[----:B------:R-:W1:Y:S01]  /*2f4c0*/  LDCU UR10, c[0x0][0x398] ;  /* 0x00007300ff0a77ac */ /* 0x000e620008000800 */
[----:B------:R3:W-:Y:S04]  /*2f4d0*/  @P0 STG.E.U16 desc[UR16][R6.64], R5 ;  /* 0x0000000506000986 */ /* 0x0007e8000c101510 */
[----:B------:R0:W-:Y:S01]  /*2f4e0*/  @P6 STG.E.U16 desc[UR16][R8.64], R34 ;  /* 0x0000002208006986 */ /* 0x0001e2000c101510 */
[----:B------:R-:W-:Y:S01]  /*2f4f0*/  ISETP.LT.AND P6, PT, R81, UR12, !P5 ;  /* 0x0000000c51007c0c */ /* 0x000fe2000efc1270 */
[C---:B------:R-:W-:Y:S01]  /*2f500*/  VIADD R13, R11.reuse, UR30 ;  /* 0x0000001e0b0d7c36 */ /* 0x040fe20008000000 */
[----:B------:R-:W1:Y:S01]  /*2f510*/  LDCU UR12, c[0x0][0x398] ;  /* 0x00007300ff0c77ac */ /* 0x000e620008000800 */
[----:B---3--:R-:W-:Y:S01]  /*2f520*/  IMAD.WIDE R4, R11, 0x2, R68 ;  /* 0x000000020b047825 */ /* 0x008fe200078e0244 */
[----:B0-----:R-:W-:-:S03]  /*2f530*/  PRMT R9, R34, 0x7632, R9 ;  /* 0x0000763222097816 */ /* 0x001fc60000000009 */
[----:B------:R-:W-:Y:S01]  /*2f540*/  IMAD.WIDE R6, R13, 0x2, R2 ;  /* 0x000000020d067825 */ /* 0x000fe200078e0202 */
[----:B------:R-:W-:Y:S01]  /*2f550*/  ISETP.LT.AND P5, PT, R92, UR8, !P5 ;  /* 0x000000085c007c0c */ /* 0x000fe2000efa1270 */
[----:B------:R-:W0:Y:S01]  /*2f560*/  LDCU UR8, c[0x0][0x398] ;  /* 0x00007300ff0877ac */ /* 0x000e220008000800 */
[----:B------:R3:W-:Y:S04]  /*2f570*/  @P3 STG.E.U16 desc[UR16][R4.64], R9 ;  /* 0x0000000904003986 */ /* 0x0007e8000c101510 */
[----:B------:R1:W-:Y:S01]  /*2f580*/  @P6 STG.E.U16 desc[UR16][R6.64], R35 ;  /* 0x0000002306006986 */ /* 0x0003e2000c101510 */
[----:B------:R-:W-:Y:S01]  /*2f590*/  ISETP.LT.AND P6, PT, R81, UR11, !P4 ;  /* 0x0000000b51007c0c */ /* 0x000fe2000e7c1270 */
[C---:B------:R-:W-:Y:S01]  /*2f5a0*/  VIADD R11, R13.reuse, UR30 ;  /* 0x0000001e0d0b7c36 */ /* 0x040fe20008000000 */
        /* <DEDUP_REMOVED lines=10> */
[----:B----4-:R-:W-:Y:S01]  /*2f650*/  ISETP.GE.AND P1, PT, R0, UR7, PT ;  /* 0x0000000700007c0c */ /* 0x010fe2000bf26270 */
[----:B------:R-:W4:Y:S01]  /*2f660*/  LDCU UR12, c[0x0][0x398] ;  /* 0x00007300ff0c77ac */ /* 0x000f220008000800 */
[----:B---3--:R-:W-:Y:S01]  /*2f670*/  IMAD.WIDE R6, R11, 0x2, R68 ;  /* 0x000000020b067825 */ /* 0x008fe200078e0244 */
[----:B0-----:R-:W-:-:S03]  /*2f680*/  PRMT R5, R36, 0x7632, R5 ;  /* 0x0000763224057816 */ /* 0x001fc60000000005 */
[C---:B------:R-:W-:Y:S01]  /*2f690*/  IMAD.WIDE R8, R13.reuse, 0x2, R2 ;  /* 0x000000020d087825 */ /* 0x040fe200078e0202 */
[----:B------:R-:W-:Y:S01]  /*2f6a0*/  ISETP.LT.AND P2, PT, R92, UR8, !P2 ;  /* 0x000000085c007c0c */ /* 0x000fe2000d741270 */
[----:B------:R-:W0:Y:S01]  /*2f6b0*/  LDCU UR7, c[0x0][0x39c] ;  /* 0x00007380ff0777ac */ /* 0x000e220008000800 */
[----:B------:R3:W-:Y:S01]  /*2f6c0*/  @P4 STG.E.U16 desc[UR16][R6.64], R5 ;  /* 0x0000000506004986 */ /* 0x0007e2000c101510 */
[----:B------:R-:W-:Y:S01]  /*2f6d0*/  VIADD R11, R13, UR30 ;  /* 0x0000001e0d0b7c36 */ /* 0x000fe20008000000 */
[----:B------:R-:W0:Y:S02]  /*2f6e0*/  LDCU UR8, c[0x0][0x398] ;  /* 0x00007300ff0877ac */ /* 0x000e240008000800 */
[----:B------:R1:W-:Y:S01]  /*2f6f0*/  @P6 STG.E.U16 desc[UR16][R8.64], R37 ;  /* 0x0000002508006986 */ /* 0x0003e2000c101510 */
[----:B------:R-:W-:Y:S01]  /*2f700*/  ISETP.LT.AND P6, PT, R81, UR11, !P1 ;  /* 0x0000000b51007c0c */ /* 0x000fe2000cfc1270 */
[----:B------:R-:W-:Y:S01]  /*2f710*/  VIADD R0, R93, 0x63 ;  /* 0x000000635d007836 */ /* 0x000fe20000000000 */
[----:B------:R-:W0:Y:S01]  /*2f720*/  LDCU UR11, c[0x0][0x398] ;  /* 0x00007300ff0b77ac */ /* 0x000e220008000800 */
[----:B---3--:R-:W-:-:S03]  /*2f730*/  IMAD.WIDE R4, R13, 0x2, R68 ;  /* 0x000000020d047825 */ /* 0x008fc600078e0244 */
[----:B--2---:R-:W-:Y:S01]  /*2f740*/  ISETP.GE.AND P0, PT, R0, UR4, PT ;  /* 0x0000000400007c0c */ /* 0x004fe2000bf06270 */
[----:B------:R-:W2:Y:S01]  /*2f750*/  LDCU UR4, c[0x0][0x39c] ;  /* 0x00007380ff0477ac */ /* 0x000ea20008000800 */
[----:B-1----:R-:W-:Y:S01]  /*2f760*/  PRMT R9, R37, 0x7632, R9 ;  /* 0x0000763225097816 */ /* 0x002fe20000000009 */
[----:B------:R-:W-:Y:S01]  /*2f770*/  IMAD.WIDE R6, R11, 0x2, R2 ;  /* 0x000000020b067825 */ /* 0x000fe200078e0202 */
[----:B------:R-:W-:Y:S01]  /*2f780*/  ISETP.LT.AND P1, PT, R92, UR10, !P1 ;  /* 0x0000000a5c007c0c */ /* 0x000fe2000cf21270 */
[----:B------:R-:W1:Y:S02]  /*2f790*/  LDCU UR10, c[0x0][0x398] ;  /* 0x00007300ff0a77ac */ /* 0x000e640008000800 */
[----:B------:R3:W-:Y:S04]  /*2f7a0*/  @P2 STG.E.U16 desc[UR16][R4.64], R9 ;  /* 0x0000000904002986 */ /* 0x0007e8000c101510 */
[----:B------:R1:W-:Y:S01]  /*2f7b0*/  @P6 STG.E.U16 desc[UR16][R6.64], R38 ;  /* 0x0000002606006986 */ /* 0x0003e2000c101510 */
[----:B----4-:R-:W-:Y:S01]  /*2f7c0*/  ISETP.LT.AND P6, PT, R81, UR12, !P0 ;  /* 0x0000000c51007c0c */ /* 0x010fe2000c7c1270 */
[----:B------:R-:W-:Y:S01]  /*2f7d0*/  VIADD R13, R11, UR30 ;  /* 0x0000001e0b0d7c36 */ /* 0x000fe20008000000 */
[----:B------:R-:W4:Y:S01]  /*2f7e0*/  LDCU UR12, c[0x0][0x398] ;  /* 0x00007300ff0c77ac */ /* 0x000f220008000800 */
[----:B------:R-:W-:-:S02]  /*2f7f0*/  VIADD R0, R93, 0x64 ;  /* 0x000000645d007836 */ /* 0x000fc40000000000 */
[----:B---3--:R-:W-:-:S03]  /*2f800*/  IMAD.WIDE R8, R11, 0x2, R68 ;  /* 0x000000020b087825 */ /* 0x008fc600078e0244 */
[----:B0-----:R-:W-:Y:S01]  /*2f810*/  ISETP.GE.AND P3, PT, R0, UR7, PT ;  /* 0x0000000700007c0c */ /* 0x001fe2000bf66270 */
[----:B------:R-:W0:Y:S01]  /*2f820*/  LDCU UR7, c[0x0][0x39c] ;  /* 0x00007380ff0777ac */ /* 0x000e220008000800 */
[----:B-1----:R-:W-:Y:S01]  /*2f830*/  PRMT R7, R38, 0x7632, R7 ;  /* 0x0000763226077816 */ /* 0x002fe20000000007 */
[----:B------:R-:W-:Y:S01]  /*2f840*/  IMAD.WIDE R4, R13, 0x2, R2 ;  /* 0x000000020d047825 */ /* 0x000fe200078e0202 */
[----:B------:R-:W-:Y:S01]  /*2f850*/  ISETP.LT.AND P0, PT, R92, UR8, !P0 ;  /* 0x000000085c007c0c */ /* 0x000fe2000c701270 */
[----:B------:R-:W1:Y:S02]  /*2f860*/  LDCU UR8, c[0x0][0x398] ;  /* 0x00007300ff0877ac */ /* 0x000e640008000800 */
[----:B------:R3:W-:Y:S04]  /*2f870*/  @P1 STG.E.U16 desc[UR16][R8.64], R7 ;  /* 0x0000000708001986 */ /* 0x0007e8000c101510 */
[----:B------:R0:W-:Y:S01]  /*2f880*/  @P6 STG.E.U16 desc[UR16][R4.64], R39 ;  /* 0x0000002704006986 */ /* 0x0001e2000c101510 */
[----:B------:R-:W-:Y:S01]  /*2f890*/  ISETP.LT.AND P6, PT, R81, UR11, !P3 ;  /* 0x0000000b51007c0c */ /* 0x000fe2000dfc1270 */
[----:B------:R-:W-:Y:S01]  /*2f8a0*/  VIADD R11, R13, UR30 ;  /* 0x0000001e0d0b7c36 */ /* 0x000fe20008000000 */
[----:B------:R-:W1:Y:S01]  /*2f8b0*/  LDCU UR11, c[0x0][0x398] ;  /* 0x00007300ff0b77ac */ /* 0x000e620008000800 */
[----:B------:R-:W-:-:S02]  /*2f8c0*/  VIADD R0, R93, 0x65 ;  /* 0x000000655d007836 */ /* 0x000fc40000000000 */
[----:B---3--:R-:W-:-:S03]  /*2f8d0*/  IMAD.WIDE R6, R13, 0x2, R68 ;  /* 0x000000020d067825 */ /* 0x008fc600078e0244 */
[----:B--2---:R-:W-:Y:S01]  /*2f8e0*/  ISETP.GE.AND P5, PT, R0, UR4, PT ;  /* 0x0000000400007c0c */ /* 0x004fe2000bfa6270 */
[----:B------:R-:W2:Y:S01]  /*2f8f0*/  LDCU UR4, c[0x0][0x39c] ;  /* 0x00007380ff0477ac */ /* 0x000ea20008000800 */
[----:B0-----:R-:W-:Y:S01]  /*2f900*/  PRMT R5, R39, 0x7632, R5 ;  /* 0x0000763227057816 */ /* 0x001fe20000000005 */
[----:B------:R-:W-:Y:S01]  /*2f910*/  IMAD.WIDE R8, R11, 0x2, R2 ;  /* 0x000000020b087825 */ /* 0x000fe200078e0202 */
[----:B------:R-:W-:Y:S01]  /*2f920*/  ISETP.LT.AND P3, PT, R92, UR10, !P3 ;  /* 0x0000000a5c007c0c */ /* 0x000fe2000df61270 */
[----:B------:R-:W0:Y:S02]  /*2f930*/  LDCU UR10, c[0x0][0x398] ;  /* 0x00007300ff0a77ac */ /* 0x000e240008000800 */
[----:B------:R3:W-:Y:S04]  /*2f940*/  @P0 STG.E.U16 desc[UR16][R6.64], R5 ;  /* 0x0000000506000986 */ /* 0x0007e8000c101510 */
[----:B------:R0:W-:Y:S01]  /*2f950*/  @P6 STG.E.U16 desc[UR16][R8.64], R40 ;  /* 0x0000002808006986 */ /* 0x0001e2000c101510 */
[----:B----4-:R-:W-:Y:S01]  /*2f960*/  ISETP.LT.AND P6, PT, R81, UR12, !P5 ;  /* 0x0000000c51007c0c */ /* 0x010fe2000efc1270 */
[----:B------:R-:W-:Y:S01]  /*2f970*/  VIADD R13, R11, UR30 ;  /* 0x0000001e0b0d7c36 */ /* 0x000fe20008000000 */
[----:B------:R-:W4:Y:S01]  /*2f980*/  LDCU UR12, c[0x0][0x398] ;  /* 0x00007300ff0c77ac */ /* 0x000f220008000800 */
[----:B------:R-:W-:-:S02]  /*2f990*/  VIADD R0, R93, 0x66 ;  /* 0x000000665d007836 */ /* 0x000fc40000000000 */
[----:B---3--:R-:W-:-:S03]  /*2f9a0*/  IMAD.WIDE R4, R11, 0x2, R68 ;  /* 0x000000020b047825 */ /* 0x008fc600078e0244 */
[----:B------:R-:W-:Y:S01]  /*2f9b0*/  ISETP.GE.AND P4, PT, R0, UR7, PT ;  /* 0x0000000700007c0c */ /* 0x000fe2000bf86270 */
[----:B------:R-:W3:Y:S01]  /*2f9c0*/  LDCU UR7, c[0x0][0x39c] ;  /* 0x00007380ff0777ac */ /* 0x000ee20008000800 */
[----:B0-----:R-:W-:Y:S01]  /*2f9d0*/  PRMT R9, R40, 0x7632, R9 ;  /* 0x0000763228097816 */ /* 0x001fe20000000009 */
[----:B------:R-:W-:Y:S01]  /*2f9e0*/  IMAD.WIDE R6, R13, 0x2, R2 ;  /* 0x000000020d067825 */ /* 0x000fe200078e0202 */
[----:B-1----:R-:W-:Y:S01]  /*2f9f0*/  ISETP.LT.AND P5, PT, R92, UR8, !P5 ;  /* 0x000000085c007c0c */ /* 0x002fe2000efa1270 */
[----:B------:R-:W0:Y:S02]  /*2fa00*/  LDCU UR8, c[0x0][0x398] ;  /* 0x00007300ff0877ac */ /* 0x000e240008000800 */
[----:B------:R1:W-:Y:S04]  /*2fa10*/  @P3 STG.E.U16 desc[UR16][R4.64], R9 ;  /* 0x0000000904003986 */ /* 0x0003e8000c101510 */
[----:B------:R0:W-:Y:S01]  /*2fa20*/  @P6 STG.E.U16 desc[UR16][R6.64], R41 ;  /* 0x0000002906006986 */ /* 0x0001e2000c101510 */
[----:B------:R-:W-:Y:S01]  /*2fa30*/  ISETP.LT.AND P6, PT, R81, UR11, !P4 ;  /* 0x0000000b51007c0c */ /* 0x000fe2000e7c1270 */
[----:B------:R-:W-:Y:S01]  /*2fa40*/  VIADD R11, R13, UR30 ;  /* 0x0000001e0d0b7c36 */ /* 0x000fe20008000000 */
[----:B------:R-:W3:Y:S01]  /*2fa50*/  LDCU UR11, c[0x0][0x398] ;  /* 0x00007300ff0b77ac */ /* 0x000ee20008000800 */
[----:B------:R-:W-:-:S02]  /*2fa60*/  VIADD R0, R93, 0x67 ;  /* 0x000000675d007836 */ /* 0x000fc40000000000 */
[----:B-1----:R-:W-:-:S03]  /*2fa70*/  IMAD.WIDE R8, R13, 0x2, R68 ;  /* 0x000000020d087825 */ /* 0x002fc600078e0244 */
[----:B--2---:R-:W-:Y:S01]  /*2fa80*/  ISETP.GE.AND P2, PT, R0, UR4, PT ;  /* 0x0000000400007c0c */ /* 0x004fe2000bf46270 */
[----:B------:R-:W1:Y:S01]  /*2fa90*/  LDCU UR4, c[0x0][0x39c] ;  /* 0x00007380ff0477ac */ /* 0x000e620008000800 */
        /* <DEDUP_REMOVED lines=10> */
[----:B--2---:R-:W-:-:S03]  /*2fb40*/  IMAD.WIDE R6, R11, 0x2, R68 ;  /* 0x000000020b067825 */ /* 0x004fc600078e0244 */
[----:B---3--:R-:W-:Y:S01]  /*2fb50*/  ISETP.GE.AND P1, PT, R0, UR7, PT ;  /* 0x0000000700007c0c */ /* 0x008fe2000bf26270 */
[----:B------:R-:W2:Y:S01]  /*2fb60*/  LDCU UR7, c[0x0][0x39c] ;  /* 0x00007380ff0777ac */ /* 0x000ea20008000800 */
[----:B0-----:R-:W-:Y:S01]  /*2fb70*/  PRMT R5, R42, 0x7632, R5 ;  /* 0x000076322a057816 */ /* 0x001fe20000000005 */
[----:B------:R-:W-:Y:S01]  /*2fb80*/  IMAD.WIDE R8, R13, 0x2, R2 ;  /* 0x000000020d087825 */ /* 0x000fe200078e0202 */
[----:B------:R-:W-:Y:S01]  /*2fb90*/  ISETP.LT.AND P2, PT, R92, UR8, !P2 ;  /* 0x000000085c007c0c */ /* 0x000fe2000d741270 */
[----:B------:R-:W0:Y:S02]  /*2fba0*/  LDCU UR8, c[0x0][0x398] ;  /* 0x00007300ff0877ac */ /* 0x000e240008000800 */
[----:B------:R3:W-:Y:S04]  /*2fbb0*/  @P4 STG.E.U16 desc[UR16][R6.64], R5 ;  /* 0x0000000506004986 */ /* 0x0007e8000c101510 */
[----:B------:R0:W-:Y:S01]  /*2fbc0*/  @P6 STG.E.U16 desc[UR16][R8.64], R43 ;  /* 0x0000002b08006986 */ /* 0x0001e2000c101510 */
[----:B------:R-:W-:Y:S01]  /*2fbd0*/  ISETP.LT.AND P6, PT, R81, UR11, !P1 ;  /* 0x0000000b51007c0c */ /* 0x000fe2000cfc1270 */
[----:B------:R-:W-:Y:S01]  /*2fbe0*/  VIADD R11, R13, UR30 ;  /* 0x0000001e0d0b7c36 */ /* 0x000fe20008000000 */
[----:B------:R-:W2:Y:S01]  /*2fbf0*/  LDCU UR11, c[0x0][0x398] ;  /* 0x00007300ff0b77ac */ /* 0x000ea20008000800 */
[----:B------:R-:W-:-:S02]  /*2fc00*/  VIADD R0, R93, 0x69 ;  /* 0x000000695d007836 */ /* 0x000fc40000000000 */
[----:B---3--:R-:W-:-:S03]  /*2fc10*/  IMAD.WIDE R4, R13, 0x2, R68 ;  /* 0x000000020d047825 */ /* 0x008fc600078e0244 */
[----:B-1----:R-:W-:Y:S01]  /*2fc20*/  ISETP.GE.AND P0, PT, R0, UR4, PT ;  /* 0x0000000400007c0c */ /* 0x002fe2000bf06270 */
        /* <DEDUP_REMOVED lines=9> */
[----:B------:R-:W-:Y:S01]  /*2fcc0*/  F2FP.BF16.F32.PACK_AB R45, R45, R16 ;  /* 0x000000102d2d723e */ /* 0x000fe200000010ff */
[----:B------:R-:W-:Y:S01]  /*2fcd0*/  VIADD R0, R93, 0x6a ;  /* 0x0000006a5d007836 */ /* 0x000fe20000000000 */
[----:B------:R-:W4:Y:S01]  /*2fce0*/  LDCU UR12, c[0x0][0x398] ;  /* 0x00007300ff0c77ac */ /* 0x000f220008000800 */
        /* <DEDUP_REMOVED lines=11> */
[----:B------:R-:W-:Y:S01]  /*2fda0*/  IADD3 R0, PT, PT, R93, 0x6b, RZ ;  /* 0x0000006b5d007810 */ /* 0x000fe20007ffe0ff */
[----:B------:R-:W2:Y:S01]  /*2fdb0*/  LDCU UR11, c[0x0][0x398] ;  /* 0x00007300ff0b77ac */ /* 0x000ea20008000800 */
[----:B------:R-:W-:Y:S01]  /*2fdc0*/  F2FP.BF16.F32.PACK_AB R46, R46, R14 ;  /* 0x0000000e2e2e723e */ /* 0x000fe200000010ff */
[----:B---3--:R-:W-:Y:S01]  /*2fdd0*/  IMAD.WIDE R6, R13, 0x2, R68 ;  /* 0x000000020d067825 */ /* 0x008fe200078e0244 */
[----:B-1----:R-:W-:Y:S01]  /*2fde0*/  ISETP.GE.AND P5, PT, R0, UR4, PT ;  /* 0x0000000400007c0c */ /* 0x002fe2000bfa6270 */
[----:B------:R-:W1:Y:S01]  /*2fdf0*/  LDCU UR4, c[0x0][0x39c] ;  /* 0x00007380ff0477ac */ /* 0x000e620008000800 */
[----:B0-----:R-:W-:Y:S01]  /*2fe00*/  PRMT R5, R45, 0x7632, R5 ;  /* 0x000076322d057816 */ /* 0x001fe20000000005 */
[----:B------:R-:W-:Y:S01]  /*2fe10*/  IMAD.WIDE R8, R11, 0x2, R2 ;  /* 0x000000020b087825 */ /* 0x000fe200078e0202 */
[----:B------:R-:W-:Y:S01]  /*2fe20*/  ISETP.LT.AND P3, PT, R92, UR10, !P3 ;  /* 0x0000000a5c007c0c */ /* 0x000fe2000df61270 */
[----:B------:R-:W0:Y:S02]  /*2fe30*/  LDCU UR10, c[0x0][0x398] ;  /* 0x00007300ff0a77ac */ /* 0x000e240008000800 */
[----:B------:R-:W-:Y:S01]  /*2fe40*/  VIADD R0, R93, 0x6c ;  /* 0x0000006c5d007836 */ /* 0x000fe20000000000 */
[----:B------:R3:W-:Y:S04]  /*2fe50*/  @P0 STG.E.U16 desc[UR16][R6.64], R5 ;  /* 0x0000000506000986 */ /* 0x0007e8000c101510 */
[----:B------:R0:W-:Y:S01]  /*2fe60*/  @P6 STG.E.U16 desc[UR16][R8.64], R46 ;  /* 0x0000002e08006986 */ /* 0x0001e2000c101510 */
[----:B----4-:R-:W-:Y:S01]  /*2fe70*/  ISETP.LT.AND P6, PT, R81, UR12, !P5 ;  /* 0x0000000c51007c0c */ /* 0x010fe2000efc1270 */
[----:B------:R-:W-:Y:S01]  /*2fe80*/  VIADD R13, R11, UR30 ;  /* 0x0000001e0b0d7c36 */ /* 0x000fe20008000000 */
[----:B--2---:R-:W-:Y:S01]  /*2fe90*/  ISETP.GE.AND P4, PT, R0, UR7, PT ;  /* 0x0000000700007c0c */ /* 0x004fe2000bf86270 */
[----:B------:R-:W2:Y:S01]  /*2fea0*/  LDCU UR7, c[0x0][0x39c] ;  /* 0x00007380ff0777ac */ /* 0x000ea20008000800 */
[----:B------:R-:W-:Y:S01]  /*2feb0*/  F2FP.BF16.F32.PACK_AB R47, R47, R71 ;  /* 0x000000472f2f723e */ /* 0x000fe200000010ff */
[----:B---3--:R-:W-:Y:S01]  /*2fec0*/  IMAD.WIDE R4, R11, 0x2, R68 ;  /* 0x000000020b047825 */ /* 0x008fe200078e0244 */
[----:B------:R-:W3:Y:S01]  /*2fed0*/  LDCU UR12, c[0x0][0x398] ;  /* 0x00007300ff0c77ac */ /* 0x000ee20008000800 */
[----:B0-----:R-:W-:-:S02]  /*2fee0*/  PRMT R9, R46, 0x7632, R9 ;  /* 0x000076322e097816 */ /* 0x001fc40000000009 */
[----:B------:R-:W-:Y:S01]  /*2fef0*/  IMAD.WIDE R6, R13, 0x2, R2 ;  /* 0x000000020d067825 */ /* 0x000fe200078e0202 */
[----:B------:R-:W-:Y:S01]  /*2ff00*/  ISETP.LT.AND P5, PT, R92, UR8, !P5 ;  /* 0x000000085c007c0c */ /* 0x000fe2000efa1270 */
[----:B------:R-:W0:Y:S02]  /*2ff10*/  LDCU UR8, c[0x0][0x398] ;  /* 0x00007300ff0877ac */ /* 0x000e240008000800 */
[----:B------:R-:W-:Y:S01]  /*2ff20*/  VIADD R0, R93, 0x6d ;  /* 0x0000006d5d007836 */ /* 0x000fe20000000000 */
[----:B------:R4:W-:Y:S04]  /*2ff30*/  @P3 STG.E.U16 desc[UR16][R4.64], R9 ;  /* 0x0000000904003986 */ /* 0x0009e8000c101510 */
[----:B------:R0:W-:Y:S01]  /*2ff40*/  @P6 STG.E.U16 desc[UR16][R6.64], R47 ;  /* 0x0000002f06006986 */ /* 0x0001e2000c101510 */
[----:B------:R-:W-:Y:S01]  /*2ff50*/  ISETP.LT.AND P6, PT, R81, UR11, !P4 ;  /* 0x0000000b51007c0c */ /* 0x000fe2000e7c1270 */
[----:B------:R-:W-:Y:S01]  /*2ff60*/  VIADD R11, R13, UR30 ;  /* 0x0000001e0d0b7c36 */ /* 0x000fe20008000000 */
[----:B-1----:R-:W-:Y:S01]  /*2ff70*/  ISETP.GE.AND P2, PT, R0, UR4, PT ;  /* 0x0000000400007c0c */ /* 0x002fe2000bf46270 */
[----:B------:R-:W-:Y:S01]  /*2ff80*/  VIADD R0, R93, 0x6e ;  /* 0x0000006e5d007836 */ /* 0x000fe20000000000 */
[----:B------:R-:W1:Y:S01]  /*2ff90*/  LDCU UR4, c[0x0][0x39c] ;  /* 0x00007380ff0477ac */ /* 0x000e620008000800 */
[----:B------:R-:W-:Y:S01]  /*2ffa0*/  F2FP.BF16.F32.PACK_AB R48, R48, R70 ;  /* 0x000000463030723e */ /* 0x000fe200000010ff */
[----:B----4-:R-:W-:-:S02]  /*2ffb0*/  IMAD.WIDE R8, R13, 0x2, R68 ;  /* 0x000000020d087825 */ /* 0x010fc400078e0244 */
[----:B--2---:R-:W-:Y:S01]  /*2ffc0*/  ISETP.GE.AND P1, PT, R0, UR7, PT ;  /* 0x0000000700007c0c */ /* 0x004fe2000bf26270 */
[----:B------:R-:W2:Y:S01]  /*2ffd0*/  LDCU UR7, c[0x0][0x39c] ;  /* 0x00007380ff0777ac */ /* 0x000ea20008000800 */
[----:B0-----:R-:W-:Y:S01]  /*2ffe0*/  PRMT R7, R47, 0x7632, R7 ;  /* 0x000076322f077816 */ /* 0x001fe20000000007 */
[----:B------:R-:W-:Y:S01]  /*2fff0*/  IMAD.WIDE R4, R11, 0x2, R2 ;  /* 0x000000020b047825 */ /* 0x000fe200078e0202 */
[----:B------:R-:W0:Y:S01]  /*30000*/  LDCU UR11, c[0x0][0x398] ;  /* 0x00007300ff0b77ac */ /* 0x000e220008000800 */
[----:B------:R-:W-:Y:S02]  /*30010*/  ISETP.LT.AND P4, PT, R92, UR10, !P4 ;  /* 0x0000000a5c007c0c */ /* 0x000fe4000e781270 */
[----:B------:R4:W-:Y:S01]  /*30020*/  @P5 STG.E.U16 desc[UR16][R8.64], R7 ;  /* 0x0000000708005986 */ /* 0x0009e2000c101510 */
[----:B------:R-:W-:Y:S01]  /*30030*/  VIADD R0, R93, 0x6f ;  /* 0x0000006f5d007836 */ /* 0x000fe20000000000 */
[----:B------:R-:W-:Y:S01]  /*30040*/  F2FP.BF16.F32.PACK_AB R49, R49, R73 ;  /* 0x000000493131723e */ /* 0x000fe200000010ff */
[----:B------:R-:W-:Y:S01]  /*30050*/  VIADD R13, R11, UR30 ;  /* 0x0000001e0b0d7c36 */ /* 0x000fe20008000000 */
[----:B------:R0:W-:Y:S01]  /*30060*/  @P6 STG.E.U16 desc[UR16][R4.64], R48 ;  /* 0x0000003004006986 */ /* 0x0001e2000c101510 */
[----:B---3--:R-:W-:Y:S01]  /*30070*/  ISETP.LT.AND P6, PT, R81, UR12, !P2 ;  /* 0x0000000c51007c0c */ /* 0x008fe2000d7c1270 */
[----:B------:R-:W3:Y:S01]  /*30080*/  LDCU UR10, c[0x0][0x398] ;  /* 0x00007300ff0a77ac */ /* 0x000ee20008000800 */
[----:B-1----:R-:W-:Y:S01]  /*30090*/  ISETP.GE.AND P0, PT, R0, UR4, PT ;  /* 0x0000000400007c0c */ /* 0x002fe2000bf06270 */
[----:B------:R-:W-:Y:S01]  /*300a0*/  VIADD R0, R93, 0x70 ;  /* 0x000000705d007836 */ /* 0x000fe20000000000 */
[----:B------:R-:W1:Y:S01]  /*300b0*/  LDCU UR4, c[0x0][0x39c] ;  /* 0x00007380ff0477ac */ /* 0x000e620008000800 */
[----:B----4-:R-:W-:Y:S01]  /*300c0*/  IMAD.WIDE R6, R11, 0x2, R68 ;  /* 0x000000020b067825 */ /* 0x010fe200078e0244 */
[----:B------:R-:W4:Y:S01]  /*300d0*/  LDCU UR12, c[0x0][0x398] ;  /* 0x00007300ff0c77ac */ /* 0x000f220008000800 */
[----:B0-----:R-:W-:-:S02]  /*300e0*/  PRMT R5, R48, 0x7632, R5 ;  /* 0x0000763230057816 */ /* 0x001fc40000000005 */
[C---:B------:R-:W-:Y:S01]  /*300f0*/  IMAD.WIDE R8, R13.reuse, 0x2, R2 ;  /* 0x000000020d087825 */ /* 0x040fe200078e0202 */
[----:B--2---:R-:W-:Y:S01]  /*30100*/  ISETP.GE.AND P3, PT, R0, UR7, PT ;  /* 0x0000000700007c0c */ /* 0x004fe2000bf66270 */
[----:B------:R-:W0:Y:S01]  /*30110*/  LDCU UR7, c[0x0][0x39c] ;  /* 0x00007380ff0777ac */ /* 0x000e220008000800 */
[----:B------:R-:W-:Y:S01]  /*30120*/  ISETP.LT.AND P2, PT, R92, UR8, !P2 ;  /* 0x000000085c007c0c */ /* 0x000fe2000d741270 */
[----:B------:R2:W-:Y:S01]  /*30130*/  @P4 STG.E.U16 desc[UR16][R6.64], R5 ;  /* 0x0000000506004986 */ /* 0x0005e2000c101510 */
[----:B------:R-:W-:Y:S01]  /*30140*/  VIADD R11, R13, UR30 ;  /* 0x0000001e0d0b7c36 */ /* 0x000fe20008000000 */
[----:B------:R-:W-:Y:S01]  /*30150*/  F2FP.BF16.F32.PACK_AB R50, R50, R72 ;  /* 0x000000483232723e */ /* 0x000fe200000010ff */
[----:B------:R-:W-:Y:S01]  /*30160*/  VIADD R0, R93, 0x71 ;  /* 0x000000715d007836 */ /* 0x000fe20000000000 */
[----:B------:R0:W-:Y:S01]  /*30170*/  @P6 STG.E.U16 desc[UR16][R8.64], R49 ;  /* 0x0000003108006986 */ /* 0x0001e2000c101510 */
[----:B------:R-:W-:Y:S01]  /*30180*/  ISETP.LT.AND P6, PT, R81, UR11, !P1 ;  /* 0x0000000b51007c0c */ /* 0x000fe2000cfc1270 */
[----:B------:R-:W4:Y:S01]  /*30190*/  LDCU UR8, c[0x0][0x398] ;  /* 0x00007300ff0877ac */ /* 0x000f220008000800 */
[----:B--2---:R-:W-:Y:S01]  /*301a0*/  IMAD.WIDE R4, R13, 0x2, R68 ;  /* 0x000000020d047825 */ /* 0x004fe200078e0244 */
[----:B------:R-:W2:Y:S01]  /*301b0*/  LDCU UR11, c[0x0][0x398] ;  /* 0x00007300ff0b77ac */ /* 0x000ea20008000800 */
[----:B0-----:R-:W-:-:S02]  /*301c0*/  PRMT R9, R49, 0x7632, R9 ;  /* 0x0000763231097816 */ /* 0x001fc40000000009 */
[----:B------:R-:W-:Y:S01]  /*301d0*/  IMAD.WIDE R6, R11, 0x2, R2 ;  /* 0x000000020b067825 */ /* 0x000fe200078e0202 */
[----:B-1----:R-:W-:Y:S01]  /*301e0*/  ISETP.GE.AND P5, PT, R0, UR4, PT ;  /* 0x0000000400007c0c */ /* 0x002fe2000bfa6270 */
[----:B------:R-:W0:Y:S01]  /*301f0*/  LDCU UR4, c[0x0][0x39c] ;  /* 0x00007380ff0477ac */ /* 0x000e220008000800 */
[----:B---3--:R-:W-:Y:S01]  /*30200*/  ISETP.LT.AND P1, PT, R92, UR10, !P1 ;  /* 0x0000000a5c007c0c */ /* 0x008fe2000cf21270 */
[----:B------:R1:W-:Y:S01]  /*30210*/  @P2 STG.E.U16 desc[UR16][R4.64], R9 ;  /* 0x0000000904002986 */ /* 0x0003e2000c101510 */
[----:B------:R-:W-:Y:S01]  /*30220*/  VIADD R0, R93, 0x72 ;  /* 0x000000725d007836 */ /* 0x000fe20000000000 */
[----:B------:R-:W-:Y:S01]  /*30230*/  F2FP.BF16.F32.PACK_AB R51, R51, R74 ;  /* 0x0000004a3333723e */ /* 0x000fe200000010ff */
[----:B------:R-:W-:Y:S01]  /*30240*/  VIADD R13, R11, UR30 ;  /* 0x0000001e0b0d7c36 */ /* 0x000fe20008000000 */
[----:B------:R3:W-:Y:S01]  /*30250*/  @P6 STG.E.U16 desc[UR16][R6.64], R50 ;  /* 0x0000003206006986 */ /* 0x0007e2000c101510 */
[----:B----4-:R-:W-:Y:S01]  /*30260*/  ISETP.LT.AND P6, PT, R81, UR12, !P0 ;  /* 0x0000000c51007c0c */ /* 0x010fe2000c7c1270 */
[----:B------:R-:W4:Y:S01]  /*30270*/  LDCU UR10, c[0x0][0x398] ;  /* 0x00007300ff0a77ac */ /* 0x000f220008000800 */
[----:B------:R-:W-:Y:S01]  /*30280*/  ISETP.GE.AND P4, PT, R0, UR7, PT ;  /* 0x0000000700007c0c */ /* 0x000fe2000bf86270 */
[----:B------:R-:W0:Y:S01]  /*30290*/  LDCU UR7, c[0x0][0x39c] ;  /* 0x00007380ff0777ac */ /* 0x000e220008000800 */
[----:B-1----:R-:W-:Y:S01]  /*302a0*/  IMAD.WIDE R8, R11, 0x2, R68 ;  /* 0x000000020b087825 */ /* 0x002fe200078e0244 */
[----:B------:R-:W1:Y:S01]  /*302b0*/  LDCU UR12, c[0x0][0x398] ;  /* 0x00007300ff0c77ac */ /* 0x000e620008000800 */
[----:B---3--:R-:W-:-:S02]  /*302c0*/  PRMT R7, R50, 0x7632, R7 ;  /* 0x0000763232077816 */ /* 0x008fc40000000007 */
[----:B------:R-:W-:Y:S01]  /*302d0*/  IMAD.WIDE R4, R13, 0x2, R2 ;  /* 0x000000020d047825 */ /* 0x000fe200078e0202 */
[----:B------:R-:W-:Y:S01]  /*302e0*/  ISETP.LT.AND P0, PT, R92, UR8, !P0 ;  /* 0x000000085c007c0c */ /* 0x000fe2000c701270 */
[----:B------:R-:W3:Y:S02]  /*302f0*/  LDCU UR8, c[0x0][0x398] ;  /* 0x00007300ff0877ac */ /* 0x000ee40008000800 */
[----:B------:R-:W-:Y:S01]  /*30300*/  VIADD R0, R93, 0x73 ;  /* 0x000000735d007836 */ /* 0x000fe20000000000 */
[----:B------:R1:W-:Y:S04]  /*30310*/  @P1 STG.E.U16 desc[UR16][R8.64], R7 ;  /* 0x0000000708001986 */ /* 0x0003e8000c101510 */
[----:B------:R3:W-:Y:S01]  /*30320*/  @P6 STG.E.U16 desc[UR16][R4.64], R51 ;  /* 0x0000003304006986 */ /* 0x0007e2000c101510 */
[----:B--2---:R-:W-:Y:S01]  /*30330*/  ISETP.LT.AND P6, PT, R81, UR11, !P3 ;  /* 0x0000000b51007c0c */ /* 0x004fe2000dfc1270 */
[----:B------:R-:W-:Y:S01]  /*30340*/  VIADD R11, R13, UR30 ;  /* 0x0000001e0d0b7c36 */ /* 0x000fe20008000000 */
[----:B0-----:R-:W-:Y:S01]  /*30350*/  ISETP.GE.AND P2, PT, R0, UR4, PT ;  /* 0x0000000400007c0c */ /* 0x001fe2000bf46270 */
[----:B------:R-:W-:Y:S01]  /*30360*/  VIADD R0, R93, 0x74 ;  /* 0x000000745d007836 */ /* 0x000fe20000000000 */
[----:B------:R-:W-:Y:S01]  /*30370*/  F2FP.BF16.F32.PACK_AB R52, R52, R75 ;  /* 0x0000004b3434723e */ /* 0x000fe200000010ff */
[----:B------:R-:W0:Y:S01]  /*30380*/  LDCU UR4, c[0x0][0x39c] ;  /* 0x00007380ff0477ac */ /* 0x000e220008000800 */
[----:B-1----:R-:W-:-:S02]  /*30390*/  IMAD.WIDE R6, R13, 0x2, R68 ;  /* 0x000000020d067825 */ /* 0x002fc400078e0244 */
[----:B------:R-:W-:Y:S01]  /*303a0*/  ISETP.GE.AND P1, PT, R0, UR7, PT ;  /* 0x0000000700007c0c */ /* 0x000fe2000bf26270 */
[----:B------:R-:W1:Y:S01]  /*303b0*/  LDCU UR7, c[0x0][0x398] ;  /* 0x00007300ff0777ac */ /* 0x000e620008000800 */
[----:B---3--:R-:W-:Y:S01]  /*303c0*/  PRMT R5, R51, 0x7632, R5 ;  /* 0x0000763233057816 */ /* 0x008fe20000000005 */
[----:B------:R-:W-:Y:S01]  /*303d0*/  IMAD.WIDE R8, R11, 0x2, R2 ;  /* 0x000000020b087825 */ /* 0x000fe200078e0202 */
[----:B----4-:R-:W-:Y:S01]  /*303e0*/  ISETP.LT.AND P3, PT, R92, UR10, !P3 ;  /* 0x0000000a5c007c0c */ /* 0x010fe2000df61270 */
[----:B------:R-:W2:Y:S02]  /*303f0*/  LDCU UR10, c[0x0][0x398] ;  /* 0x00007300ff0a77ac */ /* 0x000ea40008000800 */
[----:B------:R3:W-:Y:S01]  /*30400*/  @P0 STG.E.U16 desc[UR16][R6.64], R5 ;  /* 0x0000000506000986 */ /* 0x0007e2000c101510 */
[----:B------:R-:W-:Y:S01]  /*30410*/  F2FP.BF16.F32.PACK_AB R53, R53, R76 ;  /* 0x0000004c3535723e */ /* 0x000fe200000010ff */
[----:B------:R-:W4:Y:S02]  /*30420*/  LDCU UR11, c[0x0][0x398] ;  /* 0x00007300ff0b77ac */ /* 0x000f240008000800 */
[----:B------:R0:W-:Y:S01]  /*30430*/  @P6 STG.E.U16 desc[UR16][R8.64], R52 ;  /* 0x0000003408006986 */ /* 0x0001e2000c101510 */
[----:B------:R-:W-:Y:S01]  /*30440*/  ISETP.LT.AND P6, PT, R81, UR12, !P5 ;  /* 0x0000000c51007c0c */ /* 0x000fe2000efc1270 */
[----:B------:R-:W-:-:S02]  /*30450*/  VIADD R13, R11, UR30 ;  /* 0x0000001e0b0d7c36 */ /* 0x000fc40008000000 */
[----:B---3--:R-:W-:Y:S01]  /*30460*/  IMAD.WIDE R4, R11, 0x2, R68 ;  /* 0x000000020b047825 */ /* 0x008fe200078e0244 */
[----:B------:R-:W-:Y:S01]  /*30470*/  F2FP.BF16.F32.PACK_AB R54, R54, R77 ;  /* 0x0000004d3636723e */ /* 0x000fe200000010ff */
[----:B------:R-:W3:Y:S01]  /*30480*/  LDCU UR12, c[0x0][0x398] ;  /* 0x00007300ff0c77ac */ /* 0x000ee20008000800 */
[----:B0-----:R-:W-:Y:S01]  /*30490*/  PRMT R9, R52, 0x7632, R9 ;  /* 0x0000763234097816 */ /* 0x001fe20000000009 */
[----:B------:R-:W-:Y:S01]  /*304a0*/  IMAD.WIDE R6, R13, 0x2, R2 ;  /* 0x000000020d067825 */ /* 0x000fe200078e0202 */
[----:B------:R-:W-:Y:S01]  /*304b0*/  ISETP.LT.AND P5, PT, R92, UR8, !P5 ;  /* 0x000000085c007c0c */ /* 0x000fe2000efa1270 */
[----:B------:R-:W0:Y:S02]  /*304c0*/  LDCU UR8, c[0x0][0x398] ;  /* 0x00007300ff0877ac */ /* 0x000e240008000800 */
[----:B------:R2:W-:Y:S04]  /*304d0*/  @P3 STG.E.U16 desc[UR16][R4.64], R9 ;  /* 0x0000000904003986 */ /* 0x0005e8000c101510 */
[----:B------:R0:W-:Y:S01]  /*304e0*/  @P6 STG.E.U16 desc[UR16][R6.64], R53 ;  /* 0x0000003506006986 */ /* 0x0001e2000c101510 */
[----:B-1----:R-:W-:Y:S01]  /*304f0*/  ISETP.LT.AND P6, PT, R81, UR7, !P4 ;  /* 0x0000000751007c0c */ /* 0x002fe2000e7c1270 */
[----:B------:R-:W-:Y:S01]  /*30500*/  VIADD R0, R93, 0x75 ;  /* 0x000000755d007836 */ /* 0x000fe20000000000 */
[----:B------:R-:W1:Y:S01]  /*30510*/  LDCU UR7, c[0x0][0x398] ;  /* 0x00007300ff0777ac */ /* 0x000e620008000800 */
[----:B------:R-:W-:-:S03]  /*30520*/  VIADD R11, R13, UR30 ;  /* 0x0000001e0d0b7c36 */ /* 0x000fc60008000000 */
[----:B------:R-:W-:Y:S01]  /*30530*/  ISETP.GE.AND P0, PT, R0, UR4, PT ;  /* 0x0000000400007c0c */ /* 0x000fe2000bf06270 */
[----:B--2---:R-:W-:Y:S01]  /*30540*/  IMAD.WIDE R8, R13, 0x2, R68 ;  /* 0x000000020d087825 */ /* 0x004fe200078e0244 */
[----:B------:R-:W2:Y:S01]  /*30550*/  LDCU UR4, c[0x0][0x398] ;  /* 0x00007300ff0477ac */ /* 0x000ea20008000800 */
[----:B0-----:R-:W-:Y:S02]  /*30560*/  PRMT R7, R53, 0x7632, R7 ;  /* 0x0000763235077816 */ /* 0x001fe40000000007 */
[----:B------:R-:W-:Y:S01]  /*30570*/  IMAD.WIDE R4, R11, 0x2, R2 ;  /* 0x000000020b047825 */ /* 0x000fe200078e0202 */
[----:B------:R-:W-:Y:S01]  /*30580*/  ISETP.LT.AND P4, PT, R92, UR10, !P4 ;  /* 0x0000000a5c007c0c */ /* 0x000fe2000e781270 */
[----:B------:R-:W0:Y:S01]  /*30590*/  LDCU UR10, c[0x0][0x398] ;  /* 0x00007300ff0a77ac */ /* 0x000e220008000800 */
[----:B------:R1:W-:Y:S04]  /*305a0*/  @P5 STG.E.U16 desc[UR16][R8.64], R7 ;  /* 0x0000000708005986 */ /* 0x0003e8000c101510 */
[----:B------:R2:W-:Y:S01]  /*305b0*/  @P6 STG.E.U16 desc[UR16][R4.64], R54 ;  /* 0x0000003604006986 */ /* 0x0005e2000c101510 */
[----:B----4-:R-:W-:Y:S01]  /*305c0*/  ISETP.LT.AND P6, PT, R81, UR11, !P2 ;  /* 0x0000000b51007c0c */ /* 0x010fe2000d7c1270 */
[----:B------:R-:W-:Y:S01]  /*305d0*/  VIADD R13, R11, UR30 ;  /* 0x0000001e0b0d7c36 */ /* 0x000fe20008000000 */
[----:B------:R-:W-:Y:S01]  /*305e0*/  F2FP.BF16.F32.PACK_AB R55, R55, R78 ;  /* 0x0000004e3737723e */ /* 0x000fe200000010ff */
[----:B------:R-:W4:Y:S01]  /*305f0*/  LDCU UR11, c[0x0][0x398] ;  /* 0x00007300ff0b77ac */ /* 0x000f220008000800 */
[----:B-1----:R-:W-:Y:S01]  /*30600*/  IMAD.WIDE R6, R11, 0x2, R68 ;  /* 0x000000020b067825 */ /* 0x002fe200078e0244 */
[----:B--2---:R-:W-:-:S03]  /*30610*/  PRMT R5, R54, 0x7632, R5 ;  /* 0x0000763236057816 */ /* 0x004fc60000000005 */
[----:B------:R-:W-:Y:S01]  /*30620*/  IMAD.WIDE R8, R13, 0x2, R2 ;  /* 0x000000020d087825 */ /* 0x000fe200078e0202 */
[----:B------:R-:W-:Y:S01]  /*30630*/  ISETP.LT.AND P2, PT, R92, UR4, !P2 ;  /* 0x000000045c007c0c */ /* 0x000fe2000d741270 */
[----:B------:R-:W1:Y:S01]  /*30640*/  LDCU UR4, c[0x0][0x398] ;  /* 0x00007300ff0477ac */ /* 0x000e620008000800 */
[----:B------:R2:W-:Y:S04]  /*30650*/  @P4 STG.E.U16 desc[UR16][R6.64], R5 ;  /* 0x0000000506004986 */ /* 0x0005e8000c101510 */
[----:B------:R0:W-:Y:S01]  /*30660*/  @P6 STG.E.U16 desc[UR16][R8.64], R55 ;  /* 0x0000003708006986 */ /* 0x0001e2000c101510 */
[----:B------:R-:W-:Y:S01]  /*30670*/  ISETP.LT.AND P6, PT, R81, UR7, !P1 ;  /* 0x0000000751007c0c */ /* 0x000fe2000cfc1270 */
[----:B------:R-:W-:Y:S01]  /*30680*/  VIADD R11, R13, UR30 ;  /* 0x0000001e0d0b7c36 */ /* 0x000fe20008000000 */
[----:B------:R-:W-:Y:S01]  /*30690*/  F2FP.BF16.F32.PACK_AB R56, R56, R79 ;  /* 0x0000004f3838723e */ /* 0x000fe200000010ff */
[----:B------:R-:W-:Y:S01]  /*306a0*/  VIADD R0, R93, 0x76 ;  /* 0x000000765d007836 */ /* 0x000fe20000000000 */
[----:B------:R-:W-:Y:S01]  /*306b0*/  F2FP.BF16.F32.PACK_AB R57, R57, R80 ;  /* 0x000000503939723e */ /* 0x000fe200000010ff */
[----:B------:R-:W1:Y:S01]  /*306c0*/  LDCU UR7, c[0x0][0x398] ;  /* 0x00007300ff0777ac */ /* 0x000e620008000800 */
[----:B--2---:R-:W-:Y:S01]  /*306d0*/  IMAD.WIDE R4, R13, 0x2, R68 ;  /* 0x000000020d047825 */ /* 0x004fe200078e0244 */
[----:B0-----:R-:W-:-:S03]  /*306e0*/  PRMT R9, R55, 0x7632, R9 ;  /* 0x0000763237097816 */ /* 0x001fc60000000009 */
[----:B------:R-:W-:Y:S01]  /*306f0*/  IMAD.WIDE R6, R11, 0x2, R2 ;  /* 0x000000020b067825 */ /* 0x000fe200078e0202 */
[----:B------:R-:W-:Y:S01]  /*30700*/  ISETP.LT.AND P1, PT, R92, UR8, !P1 ;  /* 0x000000085c007c0c */ /* 0x000fe2000cf21270 */
[----:B------:R-:W0:Y:S01]  /*30710*/  LDCU UR8, c[0x0][0x398] ;  /* 0x00007300ff0877ac */ /* 0x000e220008000800 */
[----:B------:R2:W-:Y:S04]  /*30720*/  @P2 STG.E.U16 desc[UR16][R4.64], R9 ;  /* 0x0000000904002986 */ /* 0x0005e8000c101510 */
[----:B------:R1:W-:Y:S01]  /*30730*/  @P6 STG.E.U16 desc[UR16][R6.64], R56 ;  /* 0x0000003806006986 */ /* 0x0003e2000c101510 */
[----:B---3--:R-:W-:Y:S01]  /*30740*/  ISETP.LT.AND P6, PT, R81, UR12, !P0 ;  /* 0x0000000c51007c0c */ /* 0x008fe2000c7c1270 */
[----:B------:R-:W3:Y:S01]  /*30750*/  LDCU UR12, c[0x0][0x398] ;  /* 0x00007300ff0c77ac */ /* 0x000ee20008000800 */
[----:B------:R-:W-:-:S02]  /*30760*/  IADD3 R13, PT, PT, R11, UR30, RZ ;  /* 0x0000001e0b0d7c10 */ /* 0x000fc4000fffe0ff */
[----:B------:R-:W-:Y:S01]  /*30770*/  ISETP.GE.AND P3, PT, R0, UR15, PT ;  /* 0x0000000f00007c0c */ /* 0x000fe2000bf66270 */
[----:B--2---:R-:W-:Y:S01]  /*30780*/  IMAD.WIDE R8, R11, 0x2, R68 ;  /* 0x000000020b087825 */ /* 0x004fe200078e0244 */
[----:B-1----:R-:W-:-:S03]  /*30790*/  PRMT R7, R56, 0x7632, R7 ;  /* 0x0000763238077816 */ /* 0x002fc60000000007 */
[C---:B------:R-:W-:Y:S01]  /*307a0*/  IMAD.WIDE R4, R13.reuse, 0x2, R2 ;  /* 0x000000020d047825 */ /* 0x040fe200078e0202 */
[----:B------:R-:W-:Y:S01]  /*307b0*/  ISETP.LT.AND P0, PT, R92, UR10, !P0 ;  /* 0x0000000a5c007c0c */ /* 0x000fe2000c701270 */
[----:B------:R-:W1:Y:S01]  /*307c0*/  LDCU UR15, c[0x0][0x398] ;  /* 0x00007300ff0f77ac */ /* 0x000e620008000800 */
[----:B------:R2:W-:Y:S01]  /*307d0*/  @P1 STG.E.U16 desc[UR16][R8.64], R7 ;  /* 0x0000000708001986 */ /* 0x0005e2000c101510 */
[----:B------:R-:W-:Y:S01]  /*307e0*/  VIADD R11, R13, UR30 ;  /* 0x0000001e0d0b7c36 */ /* 0x000fe20008000000 */
[----:B------:R-:W-:Y:S01]  /*307f0*/  F2FP.BF16.F32.PACK_AB R58, R58, R88 ;  /* 0x000000583a3a723e */ /* 0x000fe200000010ff */
[----:B------:R-:W-:Y:S01]  /*30800*/  VIADD R0, R93, 0x77 ;  /* 0x000000775d007836 */ /* 0x000fe20000000000 */
[----:B------:R0:W-:Y:S01]  /*30810*/  @P6 STG.E.U16 desc[UR16][R4.64], R57 ;  /* 0x0000003904006986 */ /* 0x0001e2000c101510 */
[----:B----4-:R-:W-:Y:S01]  /*30820*/  ISETP.LT.AND P6, PT, R81, UR11, !P3 ;  /* 0x0000000b51007c0c */ /* 0x010fe2000dfc1270 */
[----:B------:R-:W4:Y:S02]  /*30830*/  LDCU UR10, c[0x0][0x398] ;  /* 0x00007300ff0a77ac */ /* 0x000f240008000800 */
[----:B------:R-:W-:Y:S01]  /*30840*/  ISETP.GE.AND P5, PT, R0, UR27, PT ;  /* 0x0000001b00007c0c */ /* 0x000fe2000bfa6270 */
[----:B--2---:R-:W-:Y:S01]  /*30850*/  IMAD.WIDE R6, R13, 0x2, R68 ;  /* 0x000000020d067825 */ /* 0x004fe200078e0244 */
[----:B0-----:R-:W-:-:S03]  /*30860*/  PRMT R5, R57, 0x7632, R5 ;  /* 0x0000763239057816 */ /* 0x001fc60000000005 */
[----:B------:R-:W-:Y:S01]  /*30870*/  IMAD.WIDE R8, R11, 0x2, R2 ;  /* 0x000000020b087825 */ /* 0x000fe200078e0202 */
[----:B------:R-:W-:Y:S01]  /*30880*/  ISETP.LT.AND P3, PT, R92, UR14, !P3 ;  /* 0x0000000e5c007c0c */ /* 0x000fe2000df61270 */
[----:B------:R-:W0:Y:S01]  /*30890*/  LDCU UR11, c[0x0][0x398] ;  /* 0x00007300ff0b77ac */ /* 0x000e220008000800 */
[----:B------:R2:W-:Y:S01]  /*308a0*/  @P0 STG.E.U16 desc[UR16][R6.64], R5 ;  /* 0x0000000506000986 */ /* 0x0005e2000c101510 */
[----:B------:R-:W-:Y:S01]  /*308b0*/  VIADD R0, R93, 0x78 ;  /* 0x000000785d007836 */ /* 0x000fe20000000000 */
[----:B------:R-:W-:Y:S01]  /*308c0*/  F2FP.BF16.F32.PACK_AB R59, R59, R87 ;  /* 0x000000573b3b723e */ /* 0x000fe200000010ff */
[----:B------:R-:W-:Y:S01]  /*308d0*/  VIADD R13, R11, UR30 ;  /* 0x0000001e0b0d7c36 */ /* 0x000fe20008000000 */
[----:B------:R1:W-:Y:S01]  /*308e0*/  @P6 STG.E.U16 desc[UR16][R8.64], R58 ;  /* 0x0000003a08006986 */ /* 0x0003e2000c101510 */
[----:B------:R-:W-:Y:S01]  /*308f0*/  ISETP.LT.AND P6, PT, R81, UR4, !P5 ;  /* 0x0000000451007c0c */ /* 0x000fe2000efc1270 */
[C---:B------:R-:W-:Y:S01]  /*30900*/  VIADD R10, R93.reuse, 0x7b ;  /* 0x0000007b5d0a7836 */ /* 0x040fe20000000000 */
[----:B------:R-:W-:Y:S01]  /*30910*/  ISETP.GE.AND P4, PT, R0, UR23, PT ;  /* 0x0000001700007c0c */ /* 0x000fe2000bf86270 */
[----:B------:R-:W-:Y:S01]  /*30920*/  VIADD R0, R93, 0x79 ;  /* 0x000000795d007836 */ /* 0x000fe20000000000 */
[----:B------:R-:W-:Y:S01]  /*30930*/  F2FP.BF16.F32.PACK_AB R60, R60, R86 ;  /* 0x000000563c3c723e */ /* 0x000fe200000010ff */
[----:B------:R-:W0:Y:S01]  /*30940*/  LDCU UR4, c[0x0][0x398] ;  /* 0x00007300ff0477ac */ /* 0x000e220008000800 */
[----:B--2---:R-:W-:Y:S01]  /*30950*/  IMAD.WIDE R4, R11, 0x2, R68 ;  /* 0x000000020b047825 */ /* 0x004fe200078e0244 */
[----:B------:R-:W2:Y:S01]  /*30960*/  LDCU UR14, c[0x0][0x398] ;  /* 0x00007300ff0e77ac */ /* 0x000ea20008000800 */
[----:B-1----:R-:W-:-:S02]  /*30970*/  PRMT R9, R58, 0x7632, R9 ;  /* 0x000076323a097816 */ /* 0x002fc40000000009 */
[C---:B------:R-:W-:Y:S01]  /*30980*/  IMAD.WIDE R6, R13.reuse, 0x2, R2 ;  /* 0x000000020d067825 */ /* 0x040fe200078e0202 */
[----:B------:R-:W-:Y:S01]  /*30990*/  ISETP.GE.AND P2, PT, R0, UR13, PT ;  /* 0x0000000d00007c0c */ /* 0x000fe2000bf46270 */
[----:B------:R-:W1:Y:S01]  /*309a0*/  LDCU UR13, c[0x0][0x398] ;  /* 0x00007300ff0d77ac */ /* 0x000e620008000800 */
[----:B------:R-:W-:Y:S01]  /*309b0*/  ISETP.LT.AND P5, PT, R92, UR7, !P5 ;  /* 0x000000075c007c0c */ /* 0x000fe2000efa1270 */
[----:B------:R0:W-:Y:S01]  /*309c0*/  @P3 STG.E.U16 desc[UR16][R4.64], R9 ;  /* 0x0000000904003986 */ /* 0x0001e2000c101510 */
[----:B------:R-:W-:Y:S01]  /*309d0*/  VIADD R11, R13, UR30 ;  /* 0x0000001e0d0b7c36 */ /* 0x000fe20008000000 */
[----:B------:R-:W-:Y:S01]  /*309e0*/  ISETP.GE.AND P0, PT, R10, UR25, PT ;  /* 0x000000190a007c0c */ /* 0x000fe2000bf06270 */
[----:B------:R-:W-:Y:S01]  /*309f0*/  VIADD R0, R93, 0x7a ;  /* 0x0000007a5d007836 */ /* 0x000fe20000000000 */
[----:B------:R1:W-:Y:S01]  /*30a00*/  @P6 STG.E.U16 desc[UR16][R6.64], R59 ;  /* 0x0000003b06006986 */ /* 0x0003e2000c101510 */
[----:B------:R-:W-:Y:S01]  /*30a10*/  ISETP.LT.AND P6, PT, R81, UR15, !P4 ;  /* 0x0000000f51007c0c */ /* 0x000fe2000e7c1270 */
[----:B------:R-:W2:Y:S01]  /*30a20*/  LDCU UR7, c[0x0][0x398] ;  /* 0x00007300ff0777ac */ /* 0x000ea20008000800 */
[----:B------:R-:W-:-:S02]  /*30a30*/  ISETP.LT.AND P4, PT, R92, UR8, !P4 ;  /* 0x000000085c007c0c */ /* 0x000fc4000e781270 */
[----:B------:R-:W-:Y:S01]  /*30a40*/  PRMT R10, R59, 0x7632, R10 ;  /* 0x000076323b0a7816 */ /* 0x000fe2000000000a */
[----:B------:R-:W2:Y:S01]  /*30a50*/  LDCU UR8, c[0x0][0x398] ;  /* 0x00007300ff0877ac */ /* 0x000ea20008000800 */
[----:B0-----:R-:W-:Y:S01]  /*30a60*/  IMAD.WIDE R4, R13, 0x2, R68 ;  /* 0x000000020d047825 */ /* 0x001fe200078e0244 */
[----:B------:R-:W-:Y:S01]  /*30a70*/  PRMT R12, R60, 0x7632, R12 ;  /* 0x000076323c0c7816 */ /* 0x000fe2000000000c */
[----:B------:R-:W0:Y:S02]  /*30a80*/  LDCU UR15, c[0x0][0x398] ;  /* 0x00007300ff0f77ac */ /* 0x000e240008000800 */
[C---:B-1----:R-:W-:Y:S01]  /*30a90*/  IMAD.WIDE R6, R11.reuse, 0x2, R2 ;  /* 0x000000020b067825 */ /* 0x042fe200078e0202 */
[----:B------:R-:W-:Y:S01]  /*30aa0*/  ISETP.GE.AND P1, PT, R0, UR5, PT ;  /* 0x0000000500007c0c */ /* 0x000fe2000bf26270 */
[----:B------:R-:W1:Y:S02]  /*30ab0*/  LDCU UR5, c[0x0][0x398] ;  /* 0x00007300ff0577ac */ /* 0x000e640008000800 */
[----:B------:R-:W-:Y:S01]  /*30ac0*/  IMAD.WIDE R8, R11, 0x2, R68 ;  /* 0x000000020b087825 */ /* 0x000fe200078e0244 */
[----:B------:R0:W-:Y:S04]  /*30ad0*/  @P5 STG.E.U16 desc[UR16][R4.64], R10 ;  /* 0x0000000a04005986 */ /* 0x0001e8000c101510 */
[----:B------:R0:W-:Y:S01]  /*30ae0*/  @P6 STG.E.U16 desc[UR16][R6.64], R60 ;  /* 0x0000003c06006986 */ /* 0x0001e2000c101510 */
[----:B------:R-:W-:-:S03]  /*30af0*/  VIADD R0, R93, 0x7c ;  /* 0x0000007c5d007836 */ /* 0x000fc60000000000 */
[----:B------:R1:W-:Y:S01]  /*30b00*/  @P4 STG.E.U16 desc[UR16][R8.64], R12 ;  /* 0x0000000c08004986 */ /* 0x0003e2000c101510 */
[----:B---3--:R-:W-:Y:S01]  /*30b10*/  ISETP.LT.AND P4, PT, R81, UR12, !P2 ;  /* 0x0000000c51007c0c */ /* 0x008fe2000d781270 */
[----:B------:R-:W-:Y:S01]  /*30b20*/  VIADD R11, R11, UR30 ;  /* 0x0000001e0b0b7c36 */ /* 0x000fe20008000000 */
[----:B------:R-:W-:Y:S01]  /*30b30*/  ISETP.LT.AND P2, PT, R92, UR13, !P2 ;  /* 0x0000000d5c007c0c */ /* 0x000fe2000d741270 */
[----:B------:R-:W3:Y:S01]  /*30b40*/  LDCU UR12, c[0x0][0x398] ;  /* 0x00007300ff0c77ac */ /* 0x000ee20008000800 */
[----:B----4-:R-:W-:Y:S02]  /*30b50*/  ISETP.LT.AND P6, PT, R81, UR10, !P1 ;  /* 0x0000000a51007c0c */ /* 0x010fe4000cfc1270 */
[----:B------:R-:W-:Y:S01]  /*30b60*/  F2FP.BF16.F32.PACK_AB R61, R61, R84 ;  /* 0x000000543d3d723e */ /* 0x000fe200000010ff */
[----:B------:R-:W-:Y:S01]  /*30b70*/  VIADD R13, R11, UR30 ;  /* 0x0000001e0b0d7c36 */ /* 0x000fe20008000000 */
[----:B------:R-:W-:Y:S01]  /*30b80*/  ISETP.GE.AND P3, PT, R0, UR29, PT ;  /* 0x0000001d00007c0c */ /* 0x000fe2000bf66270 */
[----:B------:R-:W-:Y:S01]  /*30b90*/  VIADD R0, R93, 0x7d ;  /* 0x0000007d5d007836 */ /* 0x000fe20000000000 */
[----:B0-----:R-:W-:Y:S01]  /*30ba0*/  PRMT R10, R61, 0x7632, R10 ;  /* 0x000076323d0a7816 */ /* 0x001fe2000000000a */
[C---:B------:R-:W-:Y:S01]  /*30bb0*/  IMAD.WIDE R4, R11.reuse, 0x2, R2 ;  /* 0x000000020b047825 */ /* 0x040fe200078e0202 */
[----:B------:R-:W-:Y:S01]  /*30bc0*/  F2FP.BF16.F32.PACK_AB R62, R62, R85 ;  /* 0x000000553e3e723e */ /* 0x000fe200000010ff */
[----:B------:R-:W0:Y:S02]  /*30bd0*/  LDCU UR10, c[0x0][0x398] ;  /* 0x00007300ff0a77ac */ /* 0x000e240008000800 */
[----:B------:R-:W-:Y:S01]  /*30be0*/  IMAD.WIDE R6, R11, 0x2, R68 ;  /* 0x000000020b067825 */ /* 0x000fe200078e0244 */
[----:B------:R-:W-:Y:S01]  /*30bf0*/  ISETP.GE.AND P5, PT, R0, UR19, PT ;  /* 0x0000001300007c0c */ /* 0x000fe2000bfa6270 */
[----:B------:R4:W-:Y:S01]  /*30c00*/  @P4 STG.E.U16 desc[UR16][R4.64], R61 ;  /* 0x0000003d04004986 */ /* 0x0009e2000c101510 */
[----:B------:R-:W-:Y:S01]  /*30c10*/  F2FP.BF16.F32.PACK_AB R63, R63, R82 ;  /* 0x000000523f3f723e */ /* 0x000fe200000010ff */
[----:B-1----:R-:W-:Y:S01]  /*30c20*/  IMAD.WIDE R8, R13, 0x2, R2 ;  /* 0x000000020d087825 */ /* 0x002fe200078e0202 */
[C---:B------:R-:W-:Y:S01]  /*30c30*/  ISETP.LT.AND P1, PT, R92.reuse, UR11, !P1 ;  /* 0x0000000b5c007c0c */ /* 0x040fe2000cf21270 */
[----:B------:R1:W-:Y:S01]  /*30c40*/  @P2 STG.E.U16 desc[UR16][R6.64], R10 ;  /* 0x0000000a06002986 */ /* 0x0003e2000c101510 */
[----:B------:R-:W-:Y:S01]  /*30c50*/  ISETP.LT.AND P2, PT, R81, UR5, !P0 ;  /* 0x0000000551007c0c */ /* 0x000fe2000c741270 */
[----:B------:R-:W-:Y:S01]  /*30c60*/  VIADD R0, R93, 0x7e ;  /* 0x0000007e5d007836 */ /* 0x000fe20000000000 */
[----:B------:R-:W-:Y:S01]  /*30c70*/  ISETP.LT.AND P0, PT, R92, UR4, !P0 ;  /* 0x000000045c007c0c */ /* 0x000fe2000c701270 */
[----:B------:R0:W-:Y:S01]  /*30c80*/  @P6 STG.E.U16 desc[UR16][R8.64], R62 ;  /* 0x0000003e08006986 */ /* 0x0001e2000c101510 */
[----:B--2---:R-:W-:Y:S01]  /*30c90*/  ISETP.LT.AND P6, PT, R81, UR14, !P3 ;  /* 0x0000000e51007c0c */ /* 0x004fe2000dfc1270 */
[----:B------:R-:W-:Y:S01]  /*30ca0*/  VIADD R11, R13, UR30 ;  /* 0x0000001e0d0b7c36 */ /* 0x000fe20008000000 */
[----:B------:R-:W-:Y:S01]  /*30cb0*/  ISETP.GE.AND P4, PT, R0, UR9, PT ;  /* 0x0000000900007c0c */ /* 0x000fe2000bf86270 */
[----:B------:R-:W2:Y:S01]  /*30cc0*/  LDCU UR9, c[0x0][0x398] ;  /* 0x00007300ff0977ac */ /* 0x000ea20008000800 */
[----:B------:R-:W-:Y:S01]  /*30cd0*/  PRMT R0, R62, 0x7632, R0 ;  /* 0x000076323e007816 */ /* 0x000fe20000000000 */
[----:B------:R-:W-:Y:S01]  /*30ce0*/  VIADD R15, R11, UR30 ;  /* 0x0000001e0b0f7c36 */ /* 0x000fe20008000000 */
[----:B------:R-:W2:Y:S01]  /*30cf0*/  LDCU UR13, c[0x0][0x398] ;  /* 0x00007300ff0d77ac */ /* 0x000ea20008000800 */
[----:B----4-:R-:W-:Y:S01]  /*30d00*/  IMAD.WIDE R4, R13, 0x2, R68 ;  /* 0x000000020d047825 */ /* 0x010fe200078e0244 */
[----:B------:R-:W-:-:S03]  /*30d10*/  PRMT R12, R63, 0x7632, R12 ;  /* 0x000076323f0c7816 */ /* 0x000fc6000000000c */
[----:B-1----:R-:W-:Y:S01]  /*30d20*/  IMAD.WIDE R6, R11, 0x2, R2 ;  /* 0x000000020b067825 */ /* 0x002fe200078e0202 */
[----:B------:R-:W-:-:S03]  /*30d30*/  F2FP.BF16.F32.PACK_AB R64, R64, R83 ;  /* 0x000000534040723e */ /* 0x000fc600000010ff */
[----:B0-----:R-:W-:Y:S01]  /*30d40*/  IMAD.WIDE R8, R11, 0x2, R68 ;  /* 0x000000020b087825 */ /* 0x001fe200078e0244 */
[----:B------:R0:W-:Y:S03]  /*30d50*/  @P1 STG.E.U16 desc[UR16][R4.64], R0 ;  /* 0x0000000004001986 */ /* 0x0001e6000c101510 */
[----:B------:R-:W-:Y:S01]  /*30d60*/  IMAD.WIDE R10, R15, 0x2, R2 ;  /* 0x000000020f0a7825 */ /* 0x000fe200078e0202 */
[----:B------:R1:W-:Y:S01]  /*30d70*/  @P2 STG.E.U16 desc[UR16][R6.64], R63 ;  /* 0x0000003f06002986 */ /* 0x0003e2000c101510 */
[----:B------:R-:W-:Y:S02]  /*30d80*/  ISETP.LT.AND P3, PT, R92, UR7, !P3 ;  /* 0x000000075c007c0c */ /* 0x000fe4000df61270 */
[----:B------:R-:W-:Y:S01]  /*30d90*/  VIADD R93, R93, 0x7f ;  /* 0x0000007f5d5d7836 */ /* 0x000fe20000000000 */
[----:B------:R4:W-:Y:S04]  /*30da0*/  @P0 STG.E.U16 desc[UR16][R8.64], R12 ;  /* 0x0000000c08000986 */ /* 0x0009e8000c101510 */
[----:B------:R1:W-:Y:S01]  /*30db0*/  @P6 STG.E.U16 desc[UR16][R10.64], R64 ;  /* 0x000000400a006986 */ /* 0x0003e2000c101510 */
[----:B------:R-:W-:Y:S01]  /*30dc0*/  ISETP.LT.AND P6, PT, R81, UR8, !P5 ;  /* 0x0000000851007c0c */ /* 0x000fe2000efc1270 */
[----:B------:R-:W-:Y:S01]  /*30dd0*/  VIADD R13, R15, UR30 ;  /* 0x0000001e0f0d7c36 */ /* 0x000fe20008000000 */
[----:B------:R-:W-:-:S02]  /*30de0*/  ISETP.GE.AND P1, PT, R93, UR21, PT ;  /* 0x000000155d007c0c */ /* 0x000fc4000bf26270 */
[C---:B------:R-:W-:Y:S01]  /*30df0*/  ISETP.LT.AND P5, PT, R92.reuse, UR15, !P5 ;  /* 0x0000000f5c007c0c */ /* 0x040fe2000efa1270 */
[----:B0-----:R-:W-:Y:S01]  /*30e00*/  IMAD.WIDE R4, R15, 0x2, R68 ;  /* 0x000000020f047825 */ /* 0x001fe200078e0244 */
[----:B---3--:R-:W-:Y:S02]  /*30e10*/  ISETP.LT.AND P2, PT, R81, UR12, !P4 ;  /* 0x0000000c51007c0c */ /* 0x008fe4000e741270 */
[----:B------:R-:W-:Y:S01]  /*30e20*/  ISETP.LT.AND P4, PT, R92, UR10, !P4 ;  /* 0x0000000a5c007c0c */ /* 0x000fe2000e781270 */
[C---:B------:R-:W-:Y:S01]  /*30e30*/  VIADD R17, R13.reuse, UR30 ;  /* 0x0000001e0d117c36 */ /* 0x040fe20008000000 */
[----:B------:R-:W-:Y:S01]  /*30e40*/  PRMT R0, R64, 0x7632, R0 ;  /* 0x0000763240007816 */ /* 0x000fe20000000000 */
[----:B-1----:R-:W-:Y:S01]  /*30e50*/  IMAD.WIDE R6, R13, 0x2, R2 ;  /* 0x000000020d067825 */ /* 0x002fe200078e0202 */
[----:B--2---:R-:W-:Y:S02]  /*30e60*/  ISETP.LT.AND P0, PT, R81, UR9, !P1 ;  /* 0x0000000951007c0c */ /* 0x004fe4000cf01270 */
[----:B------:R-:W-:-:S02]  /*30e70*/  ISETP.LT.AND P1, PT, R92, UR13, !P1 ;  /* 0x0000000d5c007c0c */ /* 0x000fc4000cf21270 */
[----:B------:R-:W-:Y:S01]  /*30e80*/  F2FP.BF16.F32.PACK_AB R65, R65, R90 ;  /* 0x0000005a4141723e */ /* 0x000fe200000010ff */
[----:B------:R-:W-:Y:S01]  /*30e90*/  VIADD R15, R17, UR30 ;  /* 0x0000001e110f7c36 */ /* 0x000fe20008000000 */
[----:B------:R-:W-:Y:S01]  /*30ea0*/  F2FP.BF16.F32.PACK_AB R66, R66, R89 ;  /* 0x000000594242723e */ /* 0x000fe200000010ff */
[----:B------:R0:W-:Y:S01]  /*30eb0*/  @P3 STG.E.U16 desc[UR16][R4.64], R0 ;  /* 0x0000000004003986 */ /* 0x0001e2000c101510 */
[----:B------:R-:W-:Y:S01]  /*30ec0*/  F2FP.BF16.F32.PACK_AB R67, R67, R91 ;  /* 0x0000005b4343723e */ /* 0x000fe200000010ff */
[----:B----4-:R-:W-:Y:S02]  /*30ed0*/  IMAD.WIDE R8, R13, 0x2, R68 ;  /* 0x000000020d087825 */ /* 0x010fe400078e0244 */
[----:B------:R1:W-:Y:S02]  /*30ee0*/  @P6 STG.E.U16 desc[UR16][R6.64], R65 ;  /* 0x0000004106006986 */ /* 0x0003e4000c101510 */
[----:B------:R-:W-:Y:S01]  /*30ef0*/  IMAD.WIDE R10, R17, 0x2, R2 ;  /* 0x00000002110a7825 */ /* 0x000fe200078e0202 */
[----:B------:R-:W-:-:S03]  /*30f00*/  PRMT R34, R67, 0x7632, R34 ;  /* 0x0000763243227816 */ /* 0x000fc60000000022 */
[----:B------:R-:W-:Y:S01]  /*30f10*/  IMAD.WIDE R12, R17, 0x2, R68 ;  /* 0x00000002110c7825 */ /* 0x000fe200078e0244 */
[----:B0-----:R-:W-:-:S03]  /*30f20*/  PRMT R5, R65, 0x7632, R5 ;  /* 0x0000763241057816 */ /* 0x001fc60000000005 */
[C---:B------:R-:W-:Y:S01]  /*30f30*/  IMAD.WIDE R2, R15.reuse, 0x2, R2 ;  /* 0x000000020f027825 */ /* 0x040fe200078e0202 */
[----:B-1----:R-:W-:Y:S01]  /*30f40*/  PRMT R7, R66, 0x7632, R7 ;  /* 0x0000763242077816 */ /* 0x002fe20000000007 */
[----:B------:R0:W-:Y:S02]  /*30f50*/  @P5 STG.E.U16 desc[UR16][R8.64], R5 ;  /* 0x0000000508005986 */ /* 0x0001e4000c101510 */
[----:B------:R-:W-:Y:S02]  /*30f60*/  IMAD.WIDE R68, R15, 0x2, R68 ;  /* 0x000000020f447825 */ /* 0x000fe400078e0244 */
[----:B------:R0:W-:Y:S04]  /*30f70*/  @P2 STG.E.U16 desc[UR16][R10.64], R66 ;  /* 0x000000420a002986 */ /* 0x0001e8000c101510 */
[----:B------:R0:W-:Y:S04]  /*30f80*/  @P4 STG.E.U16 desc[UR16][R12.64], R7 ;  /* 0x000000070c004986 */ /* 0x0001e8000c101510 */
[----:B------:R0:W-:Y:S04]  /*30f90*/  @P0 STG.E.U16 desc[UR16][R2.64], R67 ;  /* 0x0000004302000986 */ /* 0x0001e8000c101510 */
[----:B------:R0:W-:Y:S01]  /*30fa0*/  @P1 STG.E.U16 desc[UR16][R68.64], R34 ;  /* 0x0000002244001986 */ /* 0x0001e2000c101510 */
[----:B------:R-:W-:Y:S06]  /*30fb0*/  BAR.SYNC.DEFER_BLOCKING 0x0 ;  /* 0x0000000000007b1d */ /* 0x000fec0000010000 */
[----:B------:R-:W-:Y:S05]  /*30fc0*/  BRA.U UP0, `(.L_x_19) ;  /* 0x0000000100a07547 */ /* 0x000fea000b800000 */
[----:B------:R-:W1:Y:S01]  /*30fd0*/  S2UR UR5, SR_CgaCtaId ;  /* 0x00000000000579c3 */ /* 0x000e620000008800 */
[----:B------:R-:W-:Y:S01]  /*30fe0*/  NOP ;  /* 0x0000000000007918 */ /* 0x000fe20000000000 */
[----:B------:R-:W-:Y:S01]  /*30ff0*/  UMOV UR4, 0x50 ;  /* 0x0000005000047882 */ /* 0x000fe20000000000 */
[----:B------:R-:W-:Y:S02]  /*31000*/  IMAD.U32 R0, RZ, RZ, UR6 ;  /* 0x00000006ff007e24 */ /* 0x000fe4000f8e00ff */
[----:B0-----:R-:W-:Y:S02]  /*31010*/  IMAD.MOV.U32 R3, RZ, RZ, 0xff ;  /* 0x000000ffff037424 */ /* 0x001fe400078e00ff */
[----:B------:R-:W-:Y:S01]  /*31020*/  IMAD.MOV.U32 R7, RZ, RZ, 0x1 ;  /* 0x00000001ff077424 */ /* 0x000fe200078e00ff */
[----:B------:R-:W-:-:S04]  /*31030*/  LOP3.LUT R0, R0, 0xffff, RZ, 0xc0, !PT ;  /* 0x0000ffff00007812 */ /* 0x000fc800078ec0ff */
[----:B------:R-:W-:-:S05]  /*31040*/  SHF.R.U32.HI R0, RZ, 0x5, R0 ;  /* 0x00000005ff007819 */ /* 0x000fca0000011600 */
[----:B------:R-:W-:Y:S01]  /*31050*/  VIADD R2, R0, 0x10 ;  /* 0x0000001000027836 */ /* 0x000fe20000000000 */
[----:B------:R-:W-:Y:S01]  /*31060*/  SHF.L.U32 R0, R3, R0, RZ ;  /* 0x0000000003007219 */ /* 0x000fe200000006ff */
[----:B-1----:R-:W-:-:S03]  /*31070*/  ULEA UR7, UR5, UR4, 0x18 ;  /* 0x0000000405077291 */ /* 0x002fc6000f8ec0ff */
[----:B------:R-:W-:-:S04]  /*31080*/  SHF.L.U32 R3, R7, R2, RZ ;  /* 0x0000000207037219 */ /* 0x000fc800000006ff */
[----:B------:R-:W-:Y:S02]  /*31090*/  LOP3.LUT R0, R3, R0, RZ, 0xfc, !PT ;  /* 0x0000000003007212 */ /* 0x000fe400078efcff */
[----:B------:R-:W0:Y:S02]  /*310a0*/  LDS R5, [UR7] ;  /* 0x00000007ff057984 */ /* 0x000e240008000800 */
[C---:B------:R-:W-:Y:S02]  /*310b0*/  LOP3.LUT R2, R0.reuse, 0xffff, RZ, 0xc0, !PT ;  /* 0x0000ffff00027812 */ /* 0x040fe400078ec0ff */
[----:B0-----:R-:W-:-:S04]  /*310c0*/  LOP3.LUT R3, R0, 0xffff, R5, 0x80, !PT ;  /* 0x0000ffff00037812 */ /* 0x001fc800078e8005 */
[----:B------:R-:W-:-:S13]  /*310d0*/  ISETP.NE.AND P0, PT, R3, R2, PT ;  /* 0x000000020300720c */ /* 0x000fda0003f05270 */
[----:B------:R-:W-:Y:S05]  /*310e0*/  @P0 BRA `(.L_x_20) ;  /* 0x0000000000500947 */ /* 0x000fea0003800000 */
[----:B------:R-:W-:Y:S02]  /*310f0*/  SHF.R.U32.HI R5, RZ, 0x10, R5 ;  /* 0x00000010ff057819 */ /* 0x000fe40000011605 */
[----:B------:R-:W-:-:S04]  /*31100*/  SHF.R.U32.HI R2, RZ, 0x10, R0 ;  /* 0x00000010ff027819 */ /* 0x000fc80000011600 */
[----:B------:R-:W-:-:S04]  /*31110*/  LOP3.LUT R5, R5, R2, RZ, 0xc0, !PT ;  /* 0x0000000205057212 */ /* 0x000fc800078ec0ff */
[----:B------:R-:W-:-:S13]  /*31120*/  ISETP.NE.AND P0, PT, R5, R2, PT ;  /* 0x000000020500720c */ /* 0x000fda0003f05270 */
[----:B------:R-:W-:Y:S05]  /*31130*/  @P0 BRA `(.L_x_21) ;  /* 0x0000000000300947 */ /* 0x000fea0003800000 */
[----:B------:R-:W-:Y:S01]  /*31140*/  R2UR UR4, R0 ;  /* 0x00000000000472ca */ /* 0x000fe200000e0000 */
[----:B------:R-:W-:Y:S01]  /*31150*/  VOTEU.ANY UR5, UPT, PT ;  /* 0x0000000000057886 */ /* 0x000fe200038e0100 */
[----:B------:R-:W0:Y:S01]  /*31160*/  S2R R0, SR_LANEID ;  /* 0x0000000000007919 */ /* 0x000e220000000000 */
[----:B------:R-:W-:-:S10]  /*31170*/  UFLO.U32 UR5, UR5 ;  /* 0x00000005000572bd */ /* 0x000fd400080e0000 */
[----:B------:R-:W-:-:S06]  /*31180*/  ULOP3.LUT UR4, URZ, UR4, URZ, 0x33, !UPT ;  /* 0x00000004ff047292 */ /* 0x000fcc000f8e33ff */
[----:B------:R-:W-:-:S04]  /*31190*/  IMAD.U32 R2, RZ, RZ, UR4 ;  /* 0x00000004ff027e24 */ /* 0x000fc8000f8e00ff */
[----:B------:R-:W1:Y:S02]  /*311a0*/  REDUX UR6, R2 ;  /* 0x00000000020673c4 */ /* 0x000e640000000000 */
[----:B------:R2:W-:Y:S01]  /*311b0*/  UTCATOMSWS.AND URZ, UR4 ;  /* 0x0000000400ff79e3 */ /* 0x0005e20008000000 */
[----:B0-----:R-:W-:Y:S01]  /*311c0*/  ISETP.EQ.U32.AND P0, PT, R0, UR5, PT ;  /* 0x0000000500007c0c */ /* 0x001fe2000bf02070 */
[----:B-1----:R-:W-:-:S12]  /*311d0*/  IMAD.U32 R0, RZ, RZ, UR6 ;  /* 0x00000006ff007e24 */ /* 0x002fd8000f8e00ff */
[----:B------:R2:W-:Y:S01]  /*311e0*/  @P0 ATOMS.AND RZ, [UR7], R0 ;  /* 0x00000000ffff098c */ /* 0x0005e2000a800007 */
[----:B------:R-:W-:Y:S05]  /*311f0*/  BRA `(.L_x_19) ;  /* 0x0000000000147947 */ /* 0x000fea0003800000 */
.L_x_21:
[----:B------:R-:W-:-:S07]  /*31200*/  MOV R2, 0x31220 ;  /* 0x0003122000027802 */ /* 0x000fce0000000f00 */
[----:B------:R-:W-:Y:S05]  /*31210*/  CALL.REL.NOINC `($__internal_0_$__cuda_sm10x_tcgen05_guardrail_trap_col_being_dealloced_not_returned_by_alloc) ;  /* 0x00000000005c7944 */ /* 0x000fea0003c00000 */
[----:B------:R-:W-:Y:S05]  /*31220*/  BRA `(.L_x_19) ;  /* 0x0000000000087947 */ /* 0x000fea0003800000 */
.L_x_20:
[----:B------:R-:W-:-:S07]  /*31230*/  MOV R2, 0x31250 ;  /* 0x0003125000027802 */ /* 0x000fce0000000f00 */
[----:B------:R-:W-:Y:S05]  /*31240*/  CALL.REL.NOINC `($__internal_2_$__cuda_sm10x_tcgen05_guardrail_trap_unallocated_columns_being_dealloced) ;  /* 0x0000000000687944 */ /* 0x000fea0003c00000 */
.L_x_19:
[----:B------:R-:W-:Y:S01]  /*31250*/  NOP ;  /* 0x0000000000007918 */ /* 0x000fe20000000000 */
[----:B--2---:R-:W-:Y:S05]  /*31260*/  EXIT ;  /* 0x000000000000794d */ /* 0x004fea0003800000 */
.L_x_7:
[----:B------:R-:W-:-:S07]  /*31270*/  IMAD.MOV.U32 R3, RZ, RZ, R2 ;  /* 0x000000ffff037224 */ /* 0x000fce00078e0002 */
.L_x_22:
[----:B0-----:R0:W1:Y:S02]  /*31280*/  SYNCS.PHASECHK.TRANS64.TRYWAIT P1, [R7+URZ], R3 ;  /* 0x00000003070075a7 */ /* 0x00106400080211ff */
[----:B-1----:R-:W-:Y:S05]  /*31290*/  @!P1 NANOSLEEP.SYNCS 0x989680 ;  /* 0x009896800000995d */ /* 0x002fea0003900000 */
[----:B------:R-:W1:Y:S02]  /*312a0*/  @!P1 SYNCS.PHASECHK.TRANS64 P1, [R7+URZ], R3 ;  /* 0x00000003070095a7 */ /* 0x000e6400080210ff */
[----:B-1----:R-:W-:Y:S05]  /*312b0*/  @!P1 BRA `(.L_x_22) ;  /* 0xfffffffc00f09947 */ /* 0x002fea000383ffff */
[----:B------:R-:W-:Y:S05]  /*312c0*/  BRA `(.L_x_6) ;  /* 0xfffffcf000187947 */ /* 0x000fea000383ffff */
.L_x_10:
[----:B------:R-:W-:-:S07]  /*312d0*/  IMAD.MOV.U32 R3, RZ, RZ, R2 ;  /* 0x000000ffff037224 */ /* 0x000fce00078e0002 */
.L_x_23:
[----:B0-----:R0:W1:Y:S02]  /*312e0*/  SYNCS.PHASECHK.TRANS64.TRYWAIT P0, [R9+URZ], R3 ;  /* 0x00000003090075a7 */ /* 0x00106400080011ff */
[----:B-1----:R-:W-:Y:S05]  /*312f0*/  @!P0 NANOSLEEP.SYNCS 0x989680 ;  /* 0x009896800000895d */ /* 0x002fea0003900000 */
[----:B------:R-:W1:Y:S02]  /*31300*/  @!P0 SYNCS.PHASECHK.TRANS64 P0, [R9+URZ], R3 ;  /* 0x00000003090085a7 */ /* 0x000e6400080010ff */
[----:B-1----:R-:W-:Y:S05]  /*31310*/  @!P0 BRA `(.L_x_23) ;  /* 0xfffffffc00f08947 */ /* 0x002fea000383ffff */
[----:B------:R-:W-:Y:S05]  /*31320*/  BRA `(.L_x_9) ;  /* 0xfffffcf0007c7947 */ /* 0x000fea000383ffff */
.L_x_14:
[----:B------:R-:W0:Y:S02]  /*31330*/  SYNCS.PHASECHK.TRANS64.TRYWAIT P0, [UR8], R4 ;  /* 0x00000004ff0075a7 */ /* 0x000e240008001108 */
[----:B0-----:R-:W-:Y:S05]  /*31340*/  @!P0 BRA `(.L_x_14) ;  /* 0xfffffffc00f88947 */ /* 0x001fea000383ffff */
[----:B------:R-:W-:Y:S05]  /*31350*/  BRA `(.L_x_24) ;  /* 0xfffffe60009c7947 */ /* 0x000fea000383ffff */
.L_x_18:
[----:B------:R-:W0:Y:S02]  /*31360*/  SYNCS.PHASECHK.TRANS64.TRYWAIT P0, [UR8], R0 ;  /* 0x00000000ff0075a7 */ /* 0x000e240008001108 */
[----:B0-----:R-:W-:Y:S05]  /*31370*/  @!P0 BRA `(.L_x_18) ;  /* 0xfffffffc00f88947 */ /* 0x001fea000383ffff */
[----:B------:R-:W-:Y:S05]  /*31380*/  BRA `(.L_x_17) ;  /* 0xffffff7400e87947 */ /* 0x000fea000383ffff */
        .weak           $__internal_0_$__cuda_sm10x_tcgen05_guardrail_trap_col_being_dealloced_not_returned_by_alloc
        .type           $__internal_0_$__cuda_sm10x_tcgen05_guardrail_trap_col_being_dealloced_not_returned_by_alloc,@function
        .size           $__internal_0_$__cuda_sm10x_tcgen05_guardrail_trap_col_being_dealloced_not_returned_by_alloc,($__internal_1_$__cuda_sm10x_tcgen05_guardrail_trap_phase_invalid_during_alloc - $__internal_0_$__cuda_sm10x_tcgen05_guardrail_trap_col_being_dealloced_not_returned_by_alloc)
$__internal_0_$__cuda_sm10x_tcgen05_guardrail_trap_col_being_dealloced_not_returned_by_alloc:
[----:B------:R-:W-:Y:S05]  /*31390*/  BPT.TRAP 0x1 ;  /* 0x000000040000795c */ /* 0x000fea0000300000 */
[----:B------:R-:W-:-:S04]  /*313a0*/  IMAD.MOV.U32 R3, RZ, RZ, 0x0 ;  /* 0x00000000ff037424 */ /* 0x000fc800078e00ff */
[----:B------:R-:W-:Y:S05]  /*313b0*/  RET.REL.NODEC R2 `(matmul_kernel) ;  /* 0xfffffcec02107950 */ /* 0x000fea0003c3ffff */
        .weak           $__internal_1_$__cuda_sm10x_tcgen05_guardrail_trap_phase_invalid_during_alloc
        .type           $__internal_1_$__cuda_sm10x_tcgen05_guardrail_trap_phase_invalid_during_alloc,@function
        .size           $__internal_1_$__cuda_sm10x_tcgen05_guardrail_trap_phase_invalid_during_alloc,($__internal_2_$__cuda_sm10x_tcgen05_guardrail_trap_unallocated_columns_being_dealloced - $__internal_1_$__cuda_sm10x_tcgen05_guardrail_trap_phase_invalid_during_alloc)
$__internal_1_$__cuda_sm10x_tcgen05_guardrail_trap_phase_invalid_during_alloc:
[----:B------:R-:W-:Y:S05]  /*313c0*/  BPT.TRAP 0x1 ;  /* 0x000000040000795c */ /* 0x000fea0000300000 */
[----:B------:R-:W-:-:S04]  /*313d0*/  IMAD.MOV.U32 R3, RZ, RZ, 0x0 ;  /* 0x00000000ff037424 */ /* 0x000fc800078e00ff */
[----:B------:R-:W-:Y:S05]  /*313e0*/  RET.REL.NODEC R2 `(matmul_kernel) ;  /* 0xfffffcec02047950 */ /* 0x000fea0003c3ffff */
        .weak           $__internal_2_$__cuda_sm10x_tcgen05_guardrail_trap_unallocated_columns_being_dealloced
        .type           $__internal_2_$__cuda_sm10x_tcgen05_guardrail_trap_unallocated_columns_being_dealloced,@function
        .size           $__internal_2_$__cuda_sm10x_tcgen05_guardrail_trap_unallocated_columns_being_dealloced,(.L_x_28 - $__internal_2_$__cuda_sm10x_tcgen05_guardrail_trap_unallocated_columns_being_dealloced)
$__internal_2_$__cuda_sm10x_tcgen05_guardrail_trap_unallocated_columns_being_dealloced:
[----:B------:R-:W-:Y:S05]  /*313f0*/  BPT.TRAP 0x1 ;  /* 0x000000040000795c */ /* 0x000fea0000300000 */
[----:B------:R-:W-:-:S04]  /*31400*/  IMAD.MOV.U32 R3, RZ, RZ, 0x0 ;  /* 0x00000000ff037424 */ /* 0x000fc800078e00ff */
[----:B------:R-:W-:Y:S05]  /*31410*/  RET.REL.NODEC R2 `(matmul_kernel) ;  /* 0xfffffce802f87950 */ /* 0x000fea0003c3ffff */
.L_x_25:
[----:B------:R-:W-:-:S00]  /*31420*/  BRA `(.L_x_25) ;  /* 0xfffffffc00fc7947 */ /* 0x000fc0000383ffff */
[----:B------:R-:W-:-:S00]  /*31430*/  NOP ;  /* 0x0000000000007918 */ /* 0x000fc00000000000 */
        /* <DEDUP_REMOVED lines=12> */
.L_x_28:


//--------------------- .nv.shared.matmul_kernel  --------------------------
	.section	.nv.shared.matmul_kernel,"aw",@nobits
	.sectionflags	@""
	.align	16
	.zero		1024


//--------------------- .nv.shared.reserved.0     --------------------------
	.section	.nv.shared.reserved.0,"aw",@nobits
	.align	8
	.weak		__nv_reservedSMEM_offset_0_alias
	.size		__nv_reservedSMEM_offset_0_alias, 0, 64
	.other		__nv_reservedSMEM_offset_0_alias,@"STO_CUDA_RESERVED_SHARED STV_DEFAULT"
__nv_reservedSMEM_offset_0_alias:
	.zero		0
.nv.shared.reserved.0:
	.zero		64
	.weak		__nv_reservedSMEM_allocation_phase
	.type		__nv_reservedSMEM_allocation_phase,@object
	.size		__nv_reservedSMEM_allocation_phase,(.L_0 - __nv_reservedSMEM_allocation_phase)
__nv_reservedSMEM_allocation_phase:
	.zero		1
.L_0:
	.zero		7
	.weak		__nv_reservedSMEM_devtool_atexit_pc
	.type		__nv_reservedSMEM_devtool_atexit_pc,@object
	.size		__nv_reservedSMEM_devtool_atexit_pc,(__nv_reservedSMEM_allocation_mask - __nv_reservedSMEM_devtool_atexit_pc)
__nv_reservedSMEM_devtool_atexit_pc:
	.zero		8
	.weak		__nv_reservedSMEM_allocation_mask
	.type		__nv_reservedSMEM_allocation_mask,@object
	.size		__nv_reservedSMEM_allocation_mask,(.L_2 - __nv_reservedSMEM_allocation_mask)
__nv_reservedSMEM_allocation_mask:
	.zero		4
.L_2:
	.zero		4
	.weak		__nv_reservedSMEM_tmem_allocation_pipeline_mbarrier
	.type		__nv_reservedSMEM_tmem_allocation_pipeline_mbarrier,@object
	.size		__nv_reservedSMEM_tmem_allocation_pipeline_mbarrier,(__nv_reservedSMEM_tmem_allocation_pipeline_mbarrier_parity - __nv_reservedSMEM_tmem_allocation_pipeline_mbarrier)
__nv_reservedSMEM_tmem_allocation_pipeline_mbarrier:
	.zero		8
	.weak		__nv_reservedSMEM_tmem_allocation_pipeline_mbarrier_parity
	.type		__nv_reservedSMEM_tmem_allocation_pipeline_mbarrier_parity,@object
	.size		__nv_reservedSMEM_tmem_allocation_pipeline_mbarrier_parity,(.L_4 - __nv_reservedSMEM_tmem_allocation_pipeline_mbarrier_parity)
__nv_reservedSMEM_tmem_allocation_pipeline_mbarrier_parity:
	.zero		4
.L_4:


//--------------------- .nv.constant0.matmul_kernel --------------------------
	.section	.nv.constant0.matmul_kernel,"a",@progbits
	.sectionflags	@""
	.align	4
.nv.constant0.matmul_kernel:
	.zero		976


//--------------------- SYMBOLS --------------------------

	.type		.nv.reservedSmem.offset0,@object
	.size		.nv.reservedSmem.offset0,0x4
	.type		.nv.reservedSmem.cap,@object
	.size		.nv.reservedSmem.cap,0x4
